def matmul_kernel(
    a_ptr,
    b_ptr,
    c_ptr,
    M,
    N,
    K,
    stride_am,
    stride_ak,
    stride_bk,
    stride_bn,
    stride_cm,
    stride_cn,
    BLOCK_M: tl.constexpr,
    BLOCK_N: tl.constexpr,
    BLOCK_K: tl.constexpr,
    GROUP_M: tl.constexpr,
):
    pid = tl.program_id(axis=0)
    num_pid_m = tl.cdiv(M, BLOCK_M)
    num_pid_n = tl.cdiv(N, BLOCK_N)
    num_pid_in_group = GROUP_M * num_pid_n
    group_id = pid // num_pid_in_group
    first_pid_m = group_id * GROUP_M
    group_size_m = min(num_pid_m - first_pid_m, GROUP_M)
    pid_m = first_pid_m + ((pid % num_pid_in_group) % group_size_m)
    pid_n = (pid % num_pid_in_group) // group_size_m

    offs_am = (pid_m * BLOCK_M + tl.arange(0, BLOCK_M)) % M
    offs_bn = (pid_n * BLOCK_N + tl.arange(0, BLOCK_N)) % N
    offs_k = tl.arange(0, BLOCK_K)
    a_ptrs = a_ptr + offs_am[:, None] * stride_am + offs_k[None, :] * stride_ak
    b_ptrs = b_ptr + offs_k[:, None] * stride_bk + offs_bn[None, :] * stride_bn

    acc = tl.zeros((BLOCK_M, BLOCK_N), dtype=tl.float32)
    for kk in range(0, tl.cdiv(K, BLOCK_K)):
        a = tl.load(a_ptrs, mask=offs_k[None, :] < K - kk * BLOCK_K, other=0.0)
        b = tl.load(b_ptrs, mask=offs_k[:, None] < K - kk * BLOCK_K, other=0.0)
        acc = tl.dot(a, b, acc)
        a_ptrs += BLOCK_K * stride_ak
        b_ptrs += BLOCK_K * stride_bk

    c = acc.to(c_ptr.dtype.element_ty)
    offs_cm = pid_m * BLOCK_M + tl.arange(0, BLOCK_M)
    offs_cn = pid_n * BLOCK_N + tl.arange(0, BLOCK_N)
    c_ptrs = c_ptr + offs_cm[:, None] * stride_cm + offs_cn[None, :] * stride_cn
    mask = (offs_cm[:, None] < M) & (offs_cn[None, :] < N)
    tl.store(c_ptrs, c, mask=mask)

# config = {"BLOCK_K": 128, "BLOCK_M": 128, "BLOCK_N": 64, "GROUP_M": 8, "arch": "sm_100", "dtype": "fp8e5m2", "num_ctas": 1, "num_stages": 6, "num_warps": 4}
# arch = sm_100


// ===== COMPILED SASS (sm_100a) =====

	.target	sm_100a

	.elftype	@"ET_EXEC"


//--------------------- .note.nv.tkinfo           --------------------------
	.section	.note.nv.tkinfo,"",@"SHT_NOTE"
	.sectionflags	@"SHF_NOTE_NV_TKINFO"
	.tkinfo
        /*0018*/ 	.word	0x00000081
        /*0030*/ 	.string	""
        /*0030*/ 	.string	"ptxas-blackwell"
        /*0030*/ 	.string	"Cuda compilation tools, release 12.9, V12.9.86"
        /*0030*/ 	.string	"Build cuda_12.9.r12.9/compiler.36037853_0"
        /*0030*/ 	.string	"-v  -suppress-debug-info  -lineinfo  -arch sm_100a "



//--------------------- .note.nv.cuver            --------------------------
	.section	.note.nv.cuver,"",@"SHT_NOTE"
	.sectionflags	@"SHF_NOTE_NV_CUVER"
        /*0018*/ 	.short	0x0001
        /*001a*/ 	.short	0x0064
        /*001c*/ 	.short	0x0001
        /*001e*/ 	.short	0x0000
        /*0020*/ 	.short	0x0001
        /*0022*/ 	.short	0x0000


//--------------------- .nv.info                  --------------------------
	.section	.nv.info,"",@"SHT_CUDA_INFO"
	.align	4


	//----- nvinfo : EIATTR_REGCOUNT
	.align		4
        /*0000*/ 	.byte	0x04, 0x2f
        /*0002*/ 	.short	(.L_4 - .L_3)
	.align		4
.L_3:
        /*0004*/ 	.word	index@(matmul_kernel)
        /*0008*/ 	.word	0x00000060


	//----- nvinfo : EIATTR_FRAME_SIZE
	.align		4
.L_4:
        /*000c*/ 	.byte	0x04, 0x11
        /*000e*/ 	.short	(.L_6 - .L_5)
	.align		4
.L_5:
        /*0010*/ 	.word	index@($__internal_2_$__cuda_sm10x_tcgen05_guardrail_trap_unallocated_columns_being_dealloced)
        /*0014*/ 	.word	0x000009e0


	//----- nvinfo : EIATTR_FRAME_SIZE
	.align		4
.L_6:
        /*0018*/ 	.byte	0x04, 0x11
        /*001a*/ 	.short	(.L_8 - .L_7)
	.align		4
.L_7:
        /*001c*/ 	.word	index@($__internal_1_$__cuda_sm10x_tcgen05_guardrail_trap_phase_invalid_during_alloc)
        /*0020*/ 	.word	0x000009e0


	//----- nvinfo : EIATTR_FRAME_SIZE
	.align		4
.L_8:
        /*0024*/ 	.byte	0x04, 0x11
        /*0026*/ 	.short	(.L_10 - .L_9)
	.align		4
.L_9:
        /*0028*/ 	.word	index@($__internal_0_$__cuda_sm10x_tcgen05_guardrail_trap_col_being_dealloced_not_returned_by_alloc)
        /*002c*/ 	.word	0x000009e0


	//----- nvinfo : EIATTR_FRAME_SIZE
	.align		4
.L_10:
        /*0030*/ 	.byte	0x04, 0x11
        /*0032*/ 	.short	(.L_12 - .L_11)
	.align		4
.L_11:
        /*0034*/ 	.word	index@(matmul_kernel)
        /*0038*/ 	.word	0x000009e0


	//----- nvinfo : EIATTR_MIN_STACK_SIZE
	.align		4
.L_12:
        /*003c*/ 	.byte	0x04, 0x12
        /*003e*/ 	.short	(.L_14 - .L_13)
	.align		4
.L_13:
        /*0040*/ 	.word	index@(matmul_kernel)
        /*0044*/ 	.word	0x000009e0
.L_14:


//--------------------- .nv.info.matmul_kernel    --------------------------
	.section	.nv.info.matmul_kernel,"",@"SHT_CUDA_INFO"
	.sectionflags	@""
	.align	4


	//----- nvinfo : EIATTR_CUDA_API_VERSION
	.align		4
        /*0000*/ 	.byte	0x04, 0x37
        /*0002*/ 	.short	(.L_16 - .L_15)
.L_15:
        /*0004*/ 	.word	0x00000081


	//----- nvinfo : EIATTR_KPARAM_INFO
	.align		4
.L_16:
        /*0008*/ 	.byte	0x04, 0x17
        /*000a*/ 	.short	(.L_18 - .L_17)
.L_17:
        /*000c*/ 	.word	0x00000000
        /*0010*/ 	.short	0x000d
        /*0012*/ 	.short	0x0048
        /*0014*/ 	.byte	0x00, 0xf4, 0x21, 0x00


	//----- nvinfo : EIATTR_KPARAM_INFO
	.align		4
.L_18:
        /*0018*/ 	.byte	0x04, 0x17
        /*001a*/ 	.short	(.L_20 - .L_19)
.L_19:
        /*001c*/ 	.word	0x00000000
        /*0020*/ 	.short	0x000c
        /*0022*/ 	.short	0x0040
        /*0024*/ 	.byte	0x00, 0xf4, 0x21, 0x00


	//----- nvinfo : EIATTR_KPARAM_INFO
	.align		4
.L_20:
        /*0028*/ 	.byte	0x04, 0x17
        /*002a*/ 	.short	(.L_22 - .L_21)
.L_21:
        /*002c*/ 	.word	0x00000000
        /*0030*/ 	.short	0x000b
        /*0032*/ 	.short	0x0038
        /*0034*/ 	.byte	0x00, 0xf0, 0x11, 0x00


	//----- nvinfo : EIATTR_KPARAM_INFO
	.align		4
.L_22:
        /*0038*/ 	.byte	0x04, 0x17
        /*003a*/ 	.short	(.L_24 - .L_23)
.L_23:
        /*003c*/ 	.word	0x00000000
        /*0040*/ 	.short	0x000a
        /*0042*/ 	.short	0x0034
        /*0044*/ 	.byte	0x00, 0xf0, 0x11, 0x00


	//----- nvinfo : EIATTR_KPARAM_INFO
	.align		4
.L_24:
        /*0048*/ 	.byte	0x04, 0x17
        /*004a*/ 	.short	(.L_26 - .L_25)
.L_25:
        /*004c*/ 	.word	0x00000000
        /*0050*/ 	.short	0x0009
        /*0052*/ 	.short	0x0030
        /*0054*/ 	.byte	0x00, 0xf0, 0x11, 0x00


	//----- nvinfo : EIATTR_KPARAM_INFO
	.align		4
.L_26:
        /*0058*/ 	.byte	0x04, 0x17
        /*005a*/ 	.short	(.L_28 - .L_27)
.L_27:
        /*005c*/ 	.word	0x00000000
        /*0060*/ 	.short	0x0008
        /*0062*/ 	.short	0x002c
        /*0064*/ 	.byte	0x00, 0xf0, 0x11, 0x00


	//----- nvinfo : EIATTR_KPARAM_INFO
	.align		4
.L_28:
        /*0068*/ 	.byte	0x04, 0x17
        /*006a*/ 	.short	(.L_30 - .L_29)
.L_29:
        /*006c*/ 	.word	0x00000000
        /*0070*/ 	.short	0x0007
        /*0072*/ 	.short	0x0028
        /*0074*/ 	.byte	0x00, 0xf0, 0x11, 0x00


	//----- nvinfo : EIATTR_KPARAM_INFO
	.align		4
.L_30:
        /*0078*/ 	.byte	0x04, 0x17
        /*007a*/ 	.short	(.L_32 - .L_31)
.L_31:
        /*007c*/ 	.word	0x00000000
        /*0080*/ 	.short	0x0006
        /*0082*/ 	.short	0x0024
        /*0084*/ 	.byte	0x00, 0xf0, 0x11, 0x00


	//----- nvinfo : EIATTR_KPARAM_INFO
	.align		4
.L_32:
        /*0088*/ 	.byte	0x04, 0x17
        /*008a*/ 	.short	(.L_34 - .L_33)
.L_33:
        /*008c*/ 	.word	0x00000000
        /*0090*/ 	.short	0x0005
        /*0092*/ 	.short	0x0020
        /*0094*/ 	.byte	0x00, 0xf0, 0x11, 0x00


	//----- nvinfo : EIATTR_KPARAM_INFO
	.align		4
.L_34:
        /*0098*/ 	.byte	0x04, 0x17
        /*009a*/ 	.short	(.L_36 - .L_35)
.L_35:
        /*009c*/ 	.word	0x00000000
        /*00a0*/ 	.short	0x0004
        /*00a2*/ 	.short	0x001c
        /*00a4*/ 	.byte	0x00, 0xf0, 0x11, 0x00


	//----- nvinfo : EIATTR_KPARAM_INFO
	.align		4
.L_36:
        /*00a8*/ 	.byte	0x04, 0x17
        /*00aa*/ 	.short	(.L_38 - .L_37)
.L_37:
        /*00ac*/ 	.word	0x00000000
        /*00b0*/ 	.short	0x0003
        /*00b2*/ 	.short	0x0018
        /*00b4*/ 	.byte	0x00, 0xf0, 0x11, 0x00


	//----- nvinfo : EIATTR_KPARAM_INFO
	.align		4
.L_38:
        /*00b8*/ 	.byte	0x04, 0x17
        /*00ba*/ 	.short	(.L_40 - .L_39)
.L_39:
        /*00bc*/ 	.word	0x00000000
        /*00c0*/ 	.short	0x0002
        /*00c2*/ 	.short	0x0010
        /*00c4*/ 	.byte	0x00, 0xf4, 0x21, 0x00


	//----- nvinfo : EIATTR_KPARAM_INFO
	.align		4
.L_40:
        /*00c8*/ 	.byte	0x04, 0x17
        /*00ca*/ 	.short	(.L_42 - .L_41)
.L_41:
        /*00cc*/ 	.word	0x00000000
        /*00d0*/ 	.short	0x0001
        /*00d2*/ 	.short	0x0008
        /*00d4*/ 	.byte	0x00, 0xf4, 0x21, 0x00


	//----- nvinfo : EIATTR_KPARAM_INFO
	.align		4
.L_42:
        /*00d8*/ 	.byte	0x04, 0x17
        /*00da*/ 	.short	(.L_44 - .L_43)
.L_43:
        /*00dc*/ 	.word	0x00000000
        /*00e0*/ 	.short	0x0000
        /*00e2*/ 	.short	0x0000
        /*00e4*/ 	.byte	0x00, 0xf4, 0x21, 0x00


	//----- nvinfo : EIATTR_AT_ENTRY_FRAGMENTS
	.align		4
.L_44:
        /*00e8*/ 	.byte	0x04, 0x4f
        /*00ea*/ 	.short	(.L_46 - .L_45)


	//   ....[0]....
.L_45:
        /*00ec*/ 	.word	0x00000004


	//----- nvinfo : EIATTR_RESERVED_SMEM_USED
	.align		4
.L_46:
        /*00f0*/ 	.byte	0x01, 0x41
	.zero		2


	//----- nvinfo : EIATTR_SPARSE_MMA_MASK
	.align		4
        /*00f4*/ 	.byte	0x03, 0x50
        /*00f6*/ 	.short	0x0000


	//----- nvinfo : EIATTR_TCGEN05_1CTA_USED
	.align		4
        /*00f8*/ 	.byte	0x01, 0x51
	.zero		2


	//----- nvinfo : EIATTR_MAXREG_COUNT
	.align		4
        /*00fc*/ 	.byte	0x03, 0x1b
        /*00fe*/ 	.short	0x00ff


	//----- nvinfo : EIATTR_NUM_BARRIERS
	.align		4
        /*0100*/ 	.byte	0x02, 0x4c
        /*0102*/ 	.byte	0x01
	.zero		1


	//----- nvinfo : EIATTR_ANNOTATIONS
	.align		4
        /*0104*/ 	.byte	0x04, 0x55
        /*0106*/ 	.short	(.L_48 - .L_47)


	//   ....[0]....
.L_47:
        /*0108*/ 	.word	0x00000001
        /*010c*/ 	.byte	0x20, 0x09, 0x00, 0x00, 0x01, 0x00, 0x00, 0x00, 0xe0, 0x09, 0x00, 0x00, 0x01, 0x00, 0x00, 0x00
        /* <DEDUP_REMOVED lines=1028> */
        /*415c*/ 	.byte	0xc0, 0xb6, 0x01, 0x00, 0x01, 0x00, 0x00, 0x00, 0xe0, 0xb6, 0x01, 0x00


	//----- nvinfo : EIATTR_INT_WARP_WIDE_INSTR_OFFSETS
	.align		4
.L_48:
        /*4168*/ 	.byte	0x04, 0x31
        /*416a*/ 	.short	(.L_50 - .L_49)


	//   ....[0]....
.L_49:
        /*416c*/ 	.word	0x00001d70


	//   ....[1]....
        /*4170*/ 	.word	0x00001da0


	//   ....[2]....
        /*4174*/ 	.word	0x0000a820


	//   ....[3]....
        /*4178*/ 	.word	0x0001bc30


	//   ....[4]....
        /*417c*/ 	.word	0x0001bc80


	//----- nvinfo : EIATTR_COOP_GROUP_MASK_REGIDS
	.align		4
.L_50:
        /*4180*/ 	.byte	0x04, 0x29
        /*4182*/ 	.short	(.L_52 - .L_51)


	//   ....[0]....
.L_51:
        /*4184*/ 	.word	0xffffffff


	//   ....[1]....
        /*4188*/ 	.word	0xffffffff


	//   ....[2]....
        /*418c*/ 	.word	0xffffffff


	//   ....[3]....
        /*4190*/ 	.word	0xffffffff


	//----- nvinfo : EIATTR_COOP_GROUP_INSTR_OFFSETS
	.align		4
.L_52:
        /*4194*/ 	.byte	0x04, 0x28
        /*4196*/ 	.short	(.L_54 - .L_53)


	//   ....[0]....
.L_53:
        /*4198*/ 	.word	0x00000070


	//   ....[1]....
        /*419c*/ 	.word	0x00000330


	//   ....[2]....
        /*41a0*/ 	.word	0x0001bac0


	//   ....[3]....
        /*41a4*/ 	.word	0x0001bd30


	//----- nvinfo : EIATTR_VRC_CTA_INIT_COUNT
	.align		4
.L_54:
        /*41a8*/ 	.byte	0x02, 0x4a
        /*41aa*/ 	.byte	0x80
	.zero		1


	//----- nvinfo : EIATTR_MBARRIER_INSTR_OFFSETS
	.align		4
        /*41ac*/ 	.byte	0x04, 0x39
        /*41ae*/ 	.short	(.L_56 - .L_55)


	//   ....[0]....
.L_55:
        /*41b0*/ 	.word	0x00001f60
        /*41b4*/ 	.word	0x000000ff
        /*41b8*/ 	.word	0x00000000
        /*41bc*/ 	.short	0x0100
        /*41be*/ 	.byte	0x06
	.zero		1


	//   ....[1]....
        /*41c0*/ 	.word	0x0000a8a0
        /*41c4*/ 	.word	0x000000ff
        /*41c8*/ 	.word	0x0000c008
        /*41cc*/ 	.short	0x0100
        /*41ce*/ 	.byte	0x09
	.zero		1


	//   ....[2]....
        /*41d0*/ 	.word	0x0000f9c0
        /*41d4*/ 	.word	0x000000ff
        /*41d8*/ 	.word	0x00000000
        /*41dc*/ 	.short	0x010a
        /*41de*/ 	.byte	0x06
	.zero		1


	//   ....[3]....
        /*41e0*/ 	.word	0x00019b70
        /*41e4*/ 	.word	0x000000ff
        /*41e8*/ 	.word	0x00000000
        /*41ec*/ 	.short	0x010a
        /*41ee*/ 	.byte	0x06
	.zero		1


	//   ....[4]....
        /*41f0*/ 	.word	0x00019bf0
        /*41f4*/ 	.word	0x000000ff
        /*41f8*/ 	.word	0x0000c000
        /*41fc*/ 	.short	0x0108
        /*41fe*/ 	.byte	0x09
	.zero		1


	//   ....[5]....
        /*4200*/ 	.word	0x00019c40
        /*4204*/ 	.word	0x000000ff
        /*4208*/ 	.word	0x0000c008
        /*420c*/ 	.short	0x0108
        /*420e*/ 	.byte	0x09
	.zero		1


	//   ....[6]....
        /*4210*/ 	.word	0x0001bd50
        /*4214*/ 	.word	0x000000ff
        /*4218*/ 	.word	0x00000000
        /*421c*/ 	.short	0x010a
        /*421e*/ 	.byte	0x06
	.zero		1


	//   ....[7]....
        /*4220*/ 	.word	0x0001bd80
        /*4224*/ 	.word	0x000000ff
        /*4228*/ 	.word	0x00000000
        /*422c*/ 	.short	0x010a
        /*422e*/ 	.byte	0x06
	.zero		1


	//----- nvinfo : EIATTR_NUM_MBARRIERS
	.align		4
.L_56:
        /*4230*/ 	.byte	0x03, 0x38
        /*4232*/ 	.short	0x0002


	//----- nvinfo : EIATTR_EXIT_INSTR_OFFSETS
	.align		4
        /*4234*/ 	.byte	0x04, 0x1c
        /*4236*/ 	.short	(.L_58 - .L_57)


	//   ....[0]....
.L_57:
        /*4238*/ 	.word	0x0001bd40


	//----- nvinfo : EIATTR_REQNTID
	.align		4
.L_58:
        /*423c*/ 	.byte	0x04, 0x10
        /*423e*/ 	.short	(.L_60 - .L_59)
.L_59:
        /*4240*/ 	.word	0x00000080
        /*4244*/ 	.word	0x00000001
        /*4248*/ 	.word	0x00000001


	//----- nvinfo : EIATTR_CRS_STACK_SIZE
	.align		4
.L_60:
        /*424c*/ 	.byte	0x04, 0x1e
        /*424e*/ 	.short	(.L_62 - .L_61)
.L_61:
        /*4250*/ 	.word	0x00000000


	//----- nvinfo : EIATTR_CBANK_PARAM_SIZE
	.align		4
.L_62:
        /*4254*/ 	.byte	0x03, 0x19
        /*4256*/ 	.short	0x0050


	//----- nvinfo : EIATTR_PARAM_CBANK
	.align		4
        /*4258*/ 	.byte	0x04, 0x0a
        /*425a*/ 	.short	(.L_64 - .L_63)
	.align		4
.L_63:
        /*425c*/ 	.word	index@(.nv.constant0.matmul_kernel)
        /*4260*/ 	.short	0x0380
        /*4262*/ 	.short	0x0050


	//----- nvinfo : EIATTR_SW_WAR
	.align		4
.L_64:
        /*4264*/ 	.byte	0x04, 0x36
        /*4266*/ 	.short	(.L_66 - .L_65)
.L_65:
        /*4268*/ 	.word	0x00000008
.L_66:


//--------------------- .nv.compat                --------------------------
	.section	.nv.compat,"",@"SHT_CUDA_COMPAT_INFO"
	.align	4
        /*0000*/ 	.byte	0x02, 0x02, 0x02, 0x00, 0x02, 0x05, 0x05, 0x00, 0x02, 0x03, 0x00, 0x00, 0x02, 0x06, 0x01, 0x00


//--------------------- .nv.callgraph             --------------------------
	.section	.nv.callgraph,"",@"SHT_CUDA_CALLGRAPH"
	.align	4
	.sectionentsize	8
	.align		4
        /*0000*/ 	.word	0x00000000
	.align		4
        /*0004*/ 	.word	0xffffffff
	.align		4
        /*0008*/ 	.word	0x00000000
	.align		4
        /*000c*/ 	.word	0xfffffffe
	.align		4
        /*0010*/ 	.word	0x00000000
	.align		4
        /*0014*/ 	.word	0xfffffffd
	.align		4
        /*0018*/ 	.word	0x00000000
	.align		4
        /*001c*/ 	.word	0xfffffffc


//--------------------- .text.matmul_kernel       --------------------------
	.section	.text.matmul_kernel,"ax",@progbits
	.align	128
        .global         matmul_kernel
        .type           matmul_kernel,@function
        .size           matmul_kernel,(.L_x_20 - matmul_kernel)
        .other          matmul_kernel,@"STO_CUDA_ENTRY STV_DEFAULT"
matmul_kernel:
.text.matmul_kernel:
[----:B------:R-:W0:Y:S01]  /*0000*/  LDC R1, c[0x0][0x37c] ;  /* 0x0000df00ff017b82 */ /* 0x000e220000000800 */
[----:B------:R-:W1:Y:S01]  /*0010*/  S2R R5, SR_TID.X ;  /* 0x0000000000057919 */ /* 0x000e620000002100 */
[----:B0-----:R-:W-:Y:S01]  /*0020*/  VIADD R1, R1, 0xfffff620 ;  /* 0xfffff62001017836 */ /* 0x001fe20000000000 */
[----:B-1----:R-:W-:-:S13]  /*0030*/  ISETP.GE.U32.AND P0, PT, R5, 0x20, PT ;  /* 0x000000200500780c */ /* 0x002fda0003f06070 */
[----:B------:R-:W-:Y:S02]  /*0040*/  VOTEU.ANY UP0, P0 ;  /* 0x0000000000ff7886 */ /* 0x000fe40000000100 */
[----:B------:R-:W-:Y:S05]  /*0050*/  BRA.U UP0, `(.L_x_0) ;  /* 0x0000000100b87547 */ /* 0x000fea000b800000 */
[----:B------:R-:W0:Y:S01]  /*0060*/  S2UR UR6, SR_CgaCtaId ;  /* 0x00000000000679c3 */ /* 0x000e220000008800 */
[----:B------:R-:W-:Y:S01]  /*0070*/  NOP ;  /* 0x0000000000007918 */ /* 0x000fe20000000000 */
[----:B------:R-:W-:Y:S02]  /*0080*/  UMOV UR4, 0x40 ;  /* 0x0000004000047882 */ /* 0x000fe40000000000 */
[----:B0-----:R-:W-:-:S09]  /*0090*/  ULEA UR4, UR6, UR4, 0x18 ;  /* 0x0000000406047291 */ /* 0x001fd2000f8ec0ff */
[----:B------:R-:W0:Y:S01]  /*00a0*/  LDS.U8 R0, [UR4] ;  /* 0x00000004ff007984 */ /* 0x000e220008000000 */
[----:B------:R-:W-:Y:S02]  /*00b0*/  UMOV UR4, 0x400 ;  /* 0x0000040000047882 */ /* 0x000fe40000000000 */
[----:B------:R-:W-:Y:S01]  /*00c0*/  ULEA UR4, UR6, UR4, 0x18 ;  /* 0x0000000406047291 */ /* 0x000fe2000f8ec0ff */
[----:B0-----:R-:W-:-:S13]  /*00d0*/  ISETP.NE.AND P0, PT, R0, RZ, PT ;  /* 0x000000ff0000720c */ /* 0x001fda0003f05270 */
[----:B------:R-:W-:Y:S05]  /*00e0*/  @P0 BRA `(.L_x_1) ;  /* 0x00000000007c0947 */ /* 0x000fea0003800000 */
[----:B------:R-:W-:-:S13]  /*00f0*/  ELECT P0, URZ, PT ;  /* 0x0000000000ff782f */ /* 0x000fda0003800000 */
[----:B------:R-:W-:Y:S05]  /*0100*/  @!P0 BRA `(.L_x_2) ;  /* 0x0000000000848947 */ /* 0x000fea0003800000 */
[----:B------:R-:W-:Y:S01]  /*0110*/  UMOV UR5, 0x2 ;  /* 0x0000000200057882 */ /* 0x000fe20000000000 */
[----:B------:R-:W-:Y:S02]  /*0120*/  IMAD.MOV.U32 R4, RZ, RZ, 0x1 ;  /* 0x00000001ff047424 */ /* 0x000fe400078e00ff */
[----:B------:R-:W-:Y:S02]  /*0130*/  IMAD.MOV.U32 R7, RZ, RZ, 0x3 ;  /* 0x00000003ff077424 */ /* 0x000fe400078e00ff */
[----:B------:R-:W-:Y:S04]  /*0140*/  DEPBAR.LE SB0, 0x36 ;  /* 0x00008d800000791a */ /* 0x000fe80000000000 */
[----:B------:R-:W0:Y:S02]  /*0150*/  UTCATOMSWS.FIND_AND_SET.ALIGN UP1, UR5, UR5 ;  /* 0x00000005000575e3 */ /* 0x000e240008020800 */
[----:B0-----:R-:W-:-:S04]  /*0160*/  PLOP3.LUT P0, PT, PT, PT, UP1, 0x80, 0x8 ;  /* 0x000000000008781c */ /* 0x001fc80003f0f018 */
[----:B------:R-:W-:-:S04]  /*0170*/  SEL R0, RZ, 0xffffffff, !P0 ;  /* 0xffffffffff007807 */ /* 0x000fc80004000000 */
[----:B------:R-:W-:Y:S01]  /*0180*/  ISETP.NE.AND P0, PT, R0, RZ, PT ;  /* 0x000000ff0000720c */ /* 0x000fe20003f05270 */
[----:B------:R-:W-:-:S12]  /*0190*/  IMAD.U32 R0, RZ, RZ, UR5 ;  /* 0x00000005ff007e24 */ /* 0x000fd8000f8e00ff */
[----:B------:R-:W-:Y:S05]  /*01a0*/  @P0 BRA `(.L_x_3) ;  /* 0x0000000000240947 */ /* 0x000fea0003800000 */
.L_x_4:
[----:B------:R-:W-:Y:S05]  /*01b0*/  NANOSLEEP 0x64 ;  /* 0x000000640000795d */ /* 0x000fea0003800000 */
[----:B------:R-:W-:-:S05]  /*01c0*/  UMOV UR5, 0x2 ;  /* 0x0000000200057882 */ /* 0x000fca0000000000 */
[----:B------:R-:W-:Y:S04]  /*01d0*/  DEPBAR.LE SB0, 0x36 ;  /* 0x00008d800000791a */ /* 0x000fe80000000000 */
[----:B------:R-:W0:Y:S02]  /*01e0*/  UTCATOMSWS.FIND_AND_SET.ALIGN UP1, UR5, UR5 ;  /* 0x00000005000575e3 */ /* 0x000e240008020800 */
[----:B0-----:R-:W-:-:S04]  /*01f0*/  PLOP3.LUT P0, PT, PT, PT, UP1, 0x80, 0x8 ;  /* 0x000000000008781c */ /* 0x001fc80003f0f018 */
[----:B------:R-:W-:-:S04]  /*0200*/  SEL R0, RZ, 0xffffffff, !P0 ;  /* 0xffffffffff007807 */ /* 0x000fc80004000000 */
[----:B------:R-:W-:Y:S01]  /*0210*/  ISETP.NE.AND P0, PT, R0, RZ, PT ;  /* 0x000000ff0000720c */ /* 0x000fe20003f05270 */
[----:B------:R-:W-:-:S12]  /*0220*/  IMAD.U32 R0, RZ, RZ, UR5 ;  /* 0x00000005ff007e24 */ /* 0x000fd8000f8e00ff */
[----:B------:R-:W-:Y:S05]  /*0230*/  @!P0 BRA `(.L_x_4) ;  /* 0xfffffffc00dc8947 */ /* 0x000fea000383ffff */
.L_x_3:
[C---:B------:R-:W-:Y:S01]  /*0240*/  VIADD R3, R0.reuse, 0x10 ;  /* 0x0000001000037836 */ /* 0x040fe20000000000 */
[----:B------:R-:W-:Y:S01]  /*0250*/  UMOV UR5, 0x50 ;  /* 0x0000005000057882 */ /* 0x000fe20000000000 */
[----:B------:R-:W-:Y:S01]  /*0260*/  SHF.L.U32 R2, R7, R0, RZ ;  /* 0x0000000007027219 */ /* 0x000fe200000006ff */
[----:B------:R-:W-:Y:S01]  /*0270*/  ULEA UR5, UR6, UR5, 0x18 ;  /* 0x0000000506057291 */ /* 0x000fe2000f8ec0ff */
[----:B------:R-:W-:Y:S01]  /*0280*/  IMAD.SHL.U32 R0, R0, 0x20, RZ ;  /* 0x0000002000007824 */ /* 0x000fe200078e00ff */
[----:B------:R-:W-:-:S04]  /*0290*/  SHF.L.U32 R3, R4, R3, RZ ;  /* 0x0000000304037219 */ /* 0x000fc800000006ff */
[----:B------:R-:W-:-:S05]  /*02a0*/  LOP3.LUT R2, R3, R2, RZ, 0xfc, !PT ;  /* 0x0000000203027212 */ /* 0x000fca00078efcff */
[----:B------:R0:W-:Y:S04]  /*02b0*/  ATOMS.OR RZ, [UR5], R2 ;  /* 0x00000002ffff798c */ /* 0x0001e8000b000005 */
[----:B------:R0:W-:Y:S01]  /*02c0*/  STS [UR4], R0 ;  /* 0x00000000ff007988 */ /* 0x0001e20008000804 */
[----:B------:R-:W-:Y:S05]  /*02d0*/  BRA `(.L_x_2) ;  /* 0x0000000000107947 */ /* 0x000fea0003800000 */
.L_x_1:
[----:B------:R-:W-:Y:S01]  /*02e0*/  IMAD.MOV.U32 R0, RZ, RZ, -0x1 ;  /* 0xffffffffff007424 */ /* 0x000fe200078e00ff */
[----:B------:R-:W-:-:S04]  /*02f0*/  MOV R2, 0x320 ;  /* 0x0000032000027802 */ /* 0x000fc80000000f00 */
[----:B------:R0:W-:Y:S03]  /*0300*/  STS [UR4], R0 ;  /* 0x00000000ff007988 */ /* 0x0001e60008000804 */
[----:B0-----:R-:W-:Y:S05]  /*0310*/  CALL.REL.NOINC `($__internal_1_$__cuda_sm10x_tcgen05_guardrail_trap_phase_invalid_during_alloc) ;  /* 0x000001b800b07944 */ /* 0x001fea0003c00000 */
.L_x_2:
[----:B------:R-:W-:Y:S05]  /*0320*/  WARPSYNC.ALL ;  /* 0x0000000000007948 */ /* 0x000fea0003800000 */
[----:B------:R-:W-:Y:S01]  /*0330*/  NOP ;  /* 0x0000000000007918 */ /* 0x000fe20000000000 */
.L_x_0:
[----:B0-----:R-:W0:Y:S01]  /*0340*/  LDC.64 R2, c[0x0][0x398] ;  /* 0x0000e600ff027b82 */ /* 0x001e220000000a00 */
[----:B------:R-:W1:Y:S01]  /*0350*/  S2R R9, SR_CTAID.X ;  /* 0x0000000000097919 */ /* 0x000e620000002500 */
[----:B------:R-:W-:Y:S01]  /*0360*/  UMOV UR9, 0x400 ;  /* 0x0000040000097882 */ /* 0x000fe20000000000 */
[----:B------:R-:W2:Y:S01]  /*0370*/  LDCU UR16, c[0x0][0x3a4] ;  /* 0x00007480ff1077ac */ /* 0x000ea20008000800 */
[----:B------:R-:W3:Y:S04]  /*0380*/  LDCU.64 UR18, c[0x0][0x358] ;  /* 0x00006b00ff1277ac */ /* 0x000ee80008000a00 */
[----:B------:R-:W4:Y:S01]  /*0390*/  S2UR UR5, SR_CgaCtaId ;  /* 0x00000000000579c3 */ /* 0x000f220000008800 */
[----:B------:R-:W0:Y:S01]  /*03a0*/  LDCU.128 UR12, c[0x0][0x380] ;  /* 0x00007000ff0c77ac */ /* 0x000e220008000c00 */
[----:B------:R-:W-:Y:S01]  /*03b0*/  UMOV UR7, 0x1 ;  /* 0x0000000100077882 */ /* 0x000fe20000000000 */
[----:B0-----:R-:W-:Y:S01]  /*03c0*/  VIADD R0, R3, 0x3f ;  /* 0x0000003f03007836 */ /* 0x001fe20000000000 */
[----:B------:R-:W-:-:S04]  /*03d0*/  IABS R14, R3 ;  /* 0x00000003000e7213 */ /* 0x000fc80000000000 */
[----:B------:R-:W-:Y:S01]  /*03e0*/  SHF.R.S32.HI R7, RZ, 0x1f, R0 ;  /* 0x0000001fff077819 */ /* 0x000fe20000011400 */
[----:B----4-:R-:W-:-:S03]  /*03f0*/  ULEA UR9, UR5, UR9, 0x18 ;  /* 0x0000000905097291 */ /* 0x010fc6000f8ec0ff */
[----:B------:R-:W-:Y:S02]  /*0400*/  LEA.HI R7, R7, R0, RZ, 0x6 ;  /* 0x0000000007077211 */ /* 0x000fe400078f30ff */
[----:B-1----:R-:W-:Y:S02]  /*0410*/  IABS R10, R9 ;  /* 0x00000009000a7213 */ /* 0x002fe40000000000 */
[----:B------:R-:W-:-:S05]  /*0420*/  SHF.R.S32.HI R7, RZ, 0x6, R7 ;  /* 0x00000006ff077819 */ /* 0x000fca0000011407 */
[----:B------:R-:W-:-:S05]  /*0430*/  IMAD.SHL.U32 R4, R7, 0x8, RZ ;  /* 0x0000000807047824 */ /* 0x000fca00078e00ff */
[-C--:B------:R-:W-:Y:S02]  /*0440*/  IABS R11, R4.reuse ;  /* 0x00000004000b7213 */ /* 0x080fe40000000000 */
[----:B------:R-:W-:Y:S02]  /*0450*/  IABS R12, R4 ;  /* 0x00000004000c7213 */ /* 0x000fe40000000000 */
[----:B------:R-:W0:Y:S08]  /*0460*/  I2F.RP R0, R11 ;  /* 0x0000000b00007306 */ /* 0x000e300000209400 */
[----:B0-----:R-:W0:Y:S02]  /*0470*/  MUFU.RCP R0, R0 ;  /* 0x0000000000007308 */ /* 0x001e240000001000 */
[----:B0-----:R-:W-:-:S02]  /*0480*/  VIADD R6, R0, 0xffffffe ;  /* 0x0ffffffe00067836 */ /* 0x001fc40000000000 */
[----:B------:R-:W-:-:S04]  /*0490*/  IMAD.MOV R0, RZ, RZ, -R12 ;  /* 0x000000ffff007224 */ /* 0x000fc800078e0a0c */
[----:B------:R0:W1:Y:S02]  /*04a0*/  F2I.FTZ.U32.TRUNC.NTZ R7, R6 ;  /* 0x0000000600077305 */ /* 0x000064000021f000 */
[----:B0-----:R-:W-:Y:S02]  /*04b0*/  IMAD.MOV.U32 R6, RZ, RZ, RZ ;  /* 0x000000ffff067224 */ /* 0x001fe400078e00ff */
[----:B-1----:R-:W-:-:S04]  /*04c0*/  IMAD.MOV R8, RZ, RZ, -R7 ;  /* 0x000000ffff087224 */ /* 0x002fc800078e0a07 */
[----:B------:R-:W-:Y:S02]  /*04d0*/  IMAD R13, R8, R11, RZ ;  /* 0x0000000b080d7224 */ /* 0x000fe400078e02ff */
[----:B------:R-:W-:Y:S02]  /*04e0*/  IMAD.MOV.U32 R8, RZ, RZ, R10 ;  /* 0x000000ffff087224 */ /* 0x000fe400078e000a */
[----:B------:R-:W-:-:S06]  /*04f0*/  IMAD.HI.U32 R7, R7, R13, R6 ;  /* 0x0000000d07077227 */ /* 0x000fcc00078e0006 */
[----:B------:R-:W-:-:S04]  /*0500*/  IMAD.HI.U32 R7, R7, R8, RZ ;  /* 0x0000000807077227 */ /* 0x000fc800078e00ff */
[----:B------:R-:W-:Y:S01]  /*0510*/  IMAD R0, R7, R0, R8 ;  /* 0x0000000007007224 */ /* 0x000fe200078e0208 */
[----:B------:R-:W-:Y:S04]  /*0520*/  BAR.SYNC.DEFER_BLOCKING 0x0 ;  /* 0x0000000000007b1d */ /* 0x000fe80000010000 */
[----:B------:R-:W-:-:S13]  /*0530*/  ISETP.GT.U32.AND P1, PT, R11, R0, PT ;  /* 0x000000000b00720c */ /* 0x000fda0003f24070 */
[----:B------:R-:W-:Y:S02]  /*0540*/  @!P1 IMAD.IADD R0, R0, 0x1, -R11 ;  /* 0x0000000100009824 */ /* 0x000fe400078e0a0b */
[----:B------:R-:W-:Y:S01]  /*0550*/  @!P1 VIADD R7, R7, 0x1 ;  /* 0x0000000107079836 */ /* 0x000fe20000000000 */
[----:B------:R-:W-:Y:S02]  /*0560*/  ISETP.NE.AND P1, PT, R4, RZ, PT ;  /* 0x000000ff0400720c */ /* 0x000fe40003f25270 */
[----:B------:R-:W-:Y:S02]  /*0570*/  ISETP.GE.U32.AND P0, PT, R0, R11, PT ;  /* 0x0000000b0000720c */ /* 0x000fe40003f06070 */
[----:B------:R-:W-:-:S04]  /*0580*/  LOP3.LUT R0, R9, R4, RZ, 0x3c, !PT ;  /* 0x0000000409007212 */ /* 0x000fc800078e3cff */
[----:B------:R-:W-:Y:S01]  /*0590*/  ISETP.GE.AND P2, PT, R0, RZ, PT ;  /* 0x000000ff0000720c */ /* 0x000fe20003f46270 */
[----:B------:R-:W-:-:S06]  /*05a0*/  VIADD R0, R2, 0x7f ;  /* 0x0000007f02007836 */ /* 0x000fcc0000000000 */
[----:B------:R-:W-:-:S04]  /*05b0*/  @P0 VIADD R7, R7, 0x1 ;  /* 0x0000000107070836 */ /* 0x000fc80000000000 */
[----:B------:R-:W-:Y:S01]  /*05c0*/  IMAD.MOV.U32 R6, RZ, RZ, R7 ;  /* 0x000000ffff067224 */ /* 0x000fe200078e0007 */
[----:B------:R-:W-:-:S03]  /*05d0*/  SHF.R.S32.HI R7, RZ, 0x1f, R0 ;  /* 0x0000001fff077819 */ /* 0x000fc60000011400 */
[----:B------:R-:W-:Y:S01]  /*05e0*/  @!P2 IMAD.MOV R6, RZ, RZ, -R6 ;  /* 0x000000ffff06a224 */ /* 0x000fe200078e0a06 */
[----:B------:R-:W-:Y:S02]  /*05f0*/  @!P1 LOP3.LUT R6, RZ, R4, RZ, 0x33, !PT ;  /* 0x00000004ff069212 */ /* 0x000fe400078e33ff */
[----:B------:R-:W-:-:S03]  /*0600*/  LEA.HI R7, R7, R0, RZ, 0x7 ;  /* 0x0000000007077211 */ /* 0x000fc600078f38ff */
[----:B------:R-:W-:Y:S02]  /*0610*/  IMAD.SHL.U32 R13, R6, 0x8, RZ ;  /* 0x00000008060d7824 */ /* 0x000fe400078e00ff */
[----:B------:R-:W-:-:S03]  /*0620*/  IMAD.MOV R6, RZ, RZ, -R6 ;  /* 0x000000ffff067224 */ /* 0x000fc600078e0a06 */
[----:B------:R-:W-:Y:S01]  /*0630*/  LEA.HI.SX32 R7, R7, -R13, 0x19 ;  /* 0x8000000d07077211 */ /* 0x000fe200078fcaff */
[----:B------:R-:W-:Y:S02]  /*0640*/  IMAD R12, R4, R6, R9 ;  /* 0x00000006040c7224 */ /* 0x000fe400078e0209 */
[----:B------:R-:W-:Y:S01]  /*0650*/  IMAD.MOV.U32 R6, RZ, RZ, RZ ;  /* 0x000000ffff067224 */ /* 0x000fe200078e00ff */
[----:B------:R-:W-:Y:S02]  /*0660*/  VIMNMX R15, PT, PT, R7, 0x8, PT ;  /* 0x00000008070f7848 */ /* 0x000fe40003fe0100 */
[----:B------:R-:W-:Y:S02]  /*0670*/  IABS R4, R12 ;  /* 0x0000000c00047213 */ /* 0x000fe40000000000 */
[-C--:B------:R-:W-:Y:S02]  /*0680*/  IABS R10, R15.reuse ;  /* 0x0000000f000a7213 */ /* 0x080fe40000000000 */
[----:B------:R-:W-:-:S02]  /*0690*/  IABS R8, R15 ;  /* 0x0000000f00087213 */ /* 0x000fc40000000000 */
[----:B------:R-:W0:Y:S08]  /*06a0*/  I2F.RP R0, R10 ;  /* 0x0000000a00007306 */ /* 0x000e300000209400 */
[----:B0-----:R-:W0:Y:S02]  /*06b0*/  MUFU.RCP R0, R0 ;  /* 0x0000000000007308 */ /* 0x001e240000001000 */
[----:B0-----:R-:W-:-:S06]  /*06c0*/  VIADD R7, R0, 0xffffffe ;  /* 0x0ffffffe00077836 */ /* 0x001fcc0000000000 */
[----:B------:R-:W0:Y:S02]  /*06d0*/  F2I.FTZ.U32.TRUNC.NTZ R7, R7 ;  /* 0x0000000700077305 */ /* 0x000e24000021f000 */
[----:B0-----:R-:W-:-:S04]  /*06e0*/  IMAD.MOV R11, RZ, RZ, -R7 ;  /* 0x000000ffff0b7224 */ /* 0x001fc800078e0a07 */
[----:B------:R-:W-:-:S04]  /*06f0*/  IMAD R9, R11, R10, RZ ;  /* 0x0000000a0b097224 */ /* 0x000fc800078e02ff */
[----:B------:R-:W-:-:S04]  /*0700*/  IMAD.HI.U32 R0, R7, R9, R6 ;  /* 0x0000000907007227 */ /* 0x000fc800078e0006 */
[----:B------:R-:W-:Y:S02]  /*0710*/  IMAD.MOV.U32 R6, RZ, RZ, R14 ;  /* 0x000000ffff067224 */ /* 0x000fe400078e000e */
[----:B------:R-:W-:Y:S01]  /*0720*/  IMAD.MOV.U32 R7, RZ, RZ, R4 ;  /* 0x000000ffff077224 */ /* 0x000fe200078e0004 */
[----:B------:R-:W0:Y:S01]  /*0730*/  LDS R14, [UR9] ;  /* 0x00000009ff0e7984 */ /* 0x000e220008000800 */
[----:B------:R-:W1:Y:S01]  /*0740*/  I2F.RP R9, R6 ;  /* 0x0000000600097306 */ /* 0x000e620000209400 */
[----:B------:R-:W-:Y:S01]  /*0750*/  IMAD.MOV R4, RZ, RZ, -R8 ;  /* 0x000000ffff047224 */ /* 0x000fe200078e0a08 */
[----:B------:R-:W-:Y:S01]  /*0760*/  IABS R8, R2 ;  /* 0x0000000200087213 */ /* 0x000fe20000000000 */
[----:B------:R-:W-:-:S04]  /*0770*/  IMAD.HI.U32 R0, R0, R7, RZ ;  /* 0x0000000700007227 */ /* 0x000fc800078e00ff */
[----:B------:R-:W-:Y:S02]  /*0780*/  IMAD R7, R0, R4, R7 ;  /* 0x0000000400077224 */ /* 0x000fe400078e0207 */
[----:B------:R-:W-:Y:S01]  /*0790*/  IMAD.MOV.U32 R4, RZ, RZ, R8 ;  /* 0x000000ffff047224 */ /* 0x000fe200078e0008 */
[----:B------:R-:W-:Y:S02]  /*07a0*/  BAR.SYNC.DEFER_BLOCKING 0x0 ;  /* 0x0000000000007b1d */ /* 0x000fe40000010000 */
[----:B------:R-:W-:-:S04]  /*07b0*/  ISETP.GT.U32.AND P1, PT, R10, R7, PT ;  /* 0x000000070a00720c */ /* 0x000fc80003f24070 */
[----:B-1----:R-:W1:Y:S08]  /*07c0*/  MUFU.RCP R9, R9 ;  /* 0x0000000900097308 */ /* 0x002e700000001000 */
[----:B------:R-:W4:Y:S01]  /*07d0*/  I2F.RP R8, R4 ;  /* 0x0000000400087306 */ /* 0x000f220000209400 */
[----:B------:R-:W-:Y:S02]  /*07e0*/  @!P1 IMAD.IADD R7, R7, 0x1, -R10 ;  /* 0x0000000107079824 */ /* 0x000fe400078e0a0a */
[----:B------:R-:W-:Y:S01]  /*07f0*/  @!P1 VIADD R0, R0, 0x1 ;  /* 0x0000000100009836 */ /* 0x000fe20000000000 */
[----:B------:R-:W-:-:S02]  /*0800*/  ISETP.NE.AND P1, PT, R15, RZ, PT ;  /* 0x000000ff0f00720c */ /* 0x000fc40003f25270 */
[----:B------:R-:W-:Y:S02]  /*0810*/  ISETP.GE.U32.AND P0, PT, R7, R10, PT ;  /* 0x0000000a0700720c */ /* 0x000fe40003f06070 */
[----:B------:R-:W-:Y:S01]  /*0820*/  LOP3.LUT R7, R12, R15, RZ, 0x3c, !PT ;  /* 0x0000000f0c077212 */ /* 0x000fe200078e3cff */
[----:B-1----:R-:W-:-:S03]  /*0830*/  VIADD R10, R9, 0xffffffe ;  /* 0x0ffffffe090a7836 */ /* 0x002fc60000000000 */
[----:B------:R-:W-:Y:S01]  /*0840*/  ISETP.GE.AND P2, PT, R7, RZ, PT ;  /* 0x000000ff0700720c */ /* 0x000fe20003f46270 */
[----:B------:R1:W5:Y:S01]  /*0850*/  F2I.FTZ.U32.TRUNC.NTZ R11, R10 ;  /* 0x0000000a000b7305 */ /* 0x000362000021f000 */
[----:B0-----:R-:W-:-:S05]  /*0860*/  R2UR UR8, R14 ;  /* 0x000000000e0872ca */ /* 0x001fca00000e0000 */
[----:B------:R-:W-:Y:S02]  /*0870*/  @P0 VIADD R0, R0, 0x1 ;  /* 0x0000000100000836 */ /* 0x000fe40000000000 */
[----:B----4-:R-:W0:Y:S01]  /*0880*/  MUFU.RCP R8, R8 ;  /* 0x0000000800087308 */ /* 0x010e220000001000 */
[----:B-1----:R-:W-:-:S03]  /*0890*/  IMAD.MOV.U32 R10, RZ, RZ, RZ ;  /* 0x000000ffff0a7224 */ /* 0x002fc600078e00ff */
[----:B------:R-:W-:Y:S01]  /*08a0*/  @!P2 IMAD.MOV R0, RZ, RZ, -R0 ;  /* 0x000000ffff00a224 */ /* 0x000fe200078e0a00 */
[----:B------:R-:W-:Y:S01]  /*08b0*/  @!P1 LOP3.LUT R0, RZ, R15, RZ, 0x33, !PT ;  /* 0x0000000fff009212 */ /* 0x000fe200078e33ff */
[----:B-----5:R-:W-:-:S04]  /*08c0*/  IMAD.MOV R7, RZ, RZ, -R11 ;  /* 0x000000ffff077224 */ /* 0x020fc800078e0a0b */
[----:B------:R-:W-:Y:S02]  /*08d0*/  IMAD.SHL.U32 R68, R0, 0x40, RZ ;  /* 0x0000004000447824 */ /* 0x000fe400078e00ff */
[----:B------:R-:W-:Y:S02]  /*08e0*/  IMAD R7, R7, R6, RZ ;  /* 0x0000000607077224 */ /* 0x000fe400078e02ff */
[----:B------:R-:W-:Y:S01]  /*08f0*/  VIADD R20, R68, 0x1 ;  /* 0x0000000144147836 */ /* 0x000fe20000000000 */
[----:B------:R-:W-:Y:S01]  /*0900*/  IABS R71, R68 ;  /* 0x0000004400477213 */ /* 0x000fe20000000000 */
[----:B------:R-:W-:-:S03]  /*0910*/  IMAD.HI.U32 R7, R11, R7, R10 ;  /* 0x000000070b077227 */ /* 0x000fc600078e000a */
[----:B------:R-:W-:Y:S01]  /*0920*/  STL [R1+0x744], R20 ;  /* 0x0007441401007387 */ /* 0x000fe20000100800 */
[----:B0-----:R-:W-:Y:S01]  /*0930*/  VIADD R8, R8, 0xffffffe ;  /* 0x0ffffffe08087836 */ /* 0x001fe20000000000 */
[----:B------:R-:W-:Y:S01]  /*0940*/  IABS R70, R20 ;  /* 0x0000001400467213 */ /* 0x000fe20000000000 */
[----:B------:R-:W-:Y:S02]  /*0950*/  IMAD.MOV R10, RZ, RZ, -R0 ;  /* 0x000000ffff0a7224 */ /* 0x000fe400078e0a00 */
[----:B------:R0:W1:Y:S01]  /*0960*/  F2I.FTZ.U32.TRUNC.NTZ R9, R8 ;  /* 0x0000000800097305 */ /* 0x000062000021f000 */
[----:B------:R-:W-:Y:S02]  /*0970*/  VIADD R17, R68, 0x4 ;  /* 0x0000000444117836 */ /* 0x000fe40000000000 */
[----:B------:R-:W-:-:S03]  /*0980*/  IMAD.HI.U32 R0, R7, R71, RZ ;  /* 0x0000004707007227 */ /* 0x000fc600078e00ff */
[----:B------:R-:W-:Y:S01]  /*0990*/  IABS R66, R17 ;  /* 0x0000001100427213 */ /* 0x000fe20000000000 */
[C---:B------:R-:W-:Y:S02]  /*09a0*/  VIADD R19, R68.reuse, 0x2 ;  /* 0x0000000244137836 */ /* 0x040fe40000000000 */
[C---:B------:R-:W-:Y:S01]  /*09b0*/  VIADD R18, R68.reuse, 0x3 ;  /* 0x0000000344127836 */ /* 0x040fe20000000000 */
[----:B0-----:R-:W-:Y:S01]  /*09c0*/  SHF.R.U32.HI R8, RZ, 0x5, R5 ;  /* 0x00000005ff087819 */ /* 0x001fe20000011605 */
[----:B------:R-:W-:Y:S01]  /*09d0*/  IMAD R10, R15, R10, R12 ;  /* 0x0000000a0f0a7224 */ /* 0x000fe200078e020c */
[----:B------:R-:W-:Y:S01]  /*09e0*/  STL [R1+0x740], R19 ;  /* 0x0007401301007387 */ /* 0x000fe20000100800 */
[----:B------:R-:W-:Y:S01]  /*09f0*/  VIADD R16, R68, 0x5 ;  /* 0x0000000544107836 */ /* 0x000fe20000000000 */
[----:B------:R-:W-:Y:S01]  /*0a00*/  R2UR UR11, R8 ;  /* 0x00000000080b72ca */ /* 0x000fe200000e0000 */
[----:B-1----:R-:W-:Y:S01]  /*0a10*/  IMAD.MOV R11, RZ, RZ, -R9 ;  /* 0x000000ffff0b7224 */ /* 0x002fe200078e0a09 */
[----:B------:R-:W-:Y:S01]  /*0a20*/  STL [R1+0x748], R18 ;  /* 0x0007481201007387 */ /* 0x000fe20000100800 */
[----:B------:R-:W-:Y:S01]  /*0a30*/  IMAD.MOV R12, RZ, RZ, -R0 ;  /* 0x000000ffff0c7224 */ /* 0x000fe200078e0a00 */
[----:B------:R-:W-:Y:S01]  /*0a40*/  IABS R69, R19 ;  /* 0x0000001300457213 */ /* 0x000fe20000000000 */
[----:B------:R-:W-:Y:S01]  /*0a50*/  IMAD R11, R11, R4, RZ ;  /* 0x000000040b0b7224 */ /* 0x000fe200078e02ff */
[----:B------:R-:W-:Y:S01]  /*0a60*/  STL [R1+0x750], R17 ;  /* 0x0007501101007387 */ /* 0x000fe20000100800 */
[----:B------:R-:W-:Y:S01]  /*0a70*/  IMAD.MOV.U32 R8, RZ, RZ, RZ ;  /* 0x000000ffff087224 */ /* 0x000fe200078e00ff */
[----:B------:R-:W-:Y:S01]  /*0a80*/  IABS R65, R16 ;  /* 0x0000001000417213 */ /* 0x000fe20000000000 */
[----:B------:R-:W-:Y:S01]  /*0a90*/  IMAD R71, R6, R12, R71 ;  /* 0x0000000c06477224 */ /* 0x000fe200078e0247 */
[----:B------:R0:W-:Y:S01]  /*0aa0*/  STL [R1+0x74c], R16 ;  /* 0x00074c1001007387 */ /* 0x0001e20000100800 */
[----:B------:R-:W-:Y:S01]  /*0ab0*/  IMAD.HI.U32 R12, R7, R66, RZ ;  /* 0x00000042070c7227 */ /* 0x000fe200078e00ff */
[----:B------:R-:W-:Y:S01]  /*0ac0*/  IABS R67, R18 ;  /* 0x0000001200437213 */ /* 0x000fe20000000000 */
[----:B------:R-:W-:-:S02]  /*0ad0*/  USHF.L.U32 UR4, UR11, 0x15, URZ ;  /* 0x000000150b047899 */ /* 0x000fc400080006ff */
[----:B------:R-:W-:Y:S02]  /*0ae0*/  IMAD.HI.U32 R0, R9, R11, R8 ;  /* 0x0000000b09007227 */ /* 0x000fe400078e0008 */
[----:B------:R-:W-:Y:S02]  /*0af0*/  ULOP3.LUT UR4, UR4, 0x600000, URZ, 0xc0, !UPT ;  /* 0x0060000004047892 */ /* 0x000fe4000f8ec0ff */
[----:B------:R-:W-:Y:S02]  /*0b00*/  IMAD.IADD R8, R13, 0x1, R10 ;  /* 0x000000010d087824 */ /* 0x000fe400078e020a */
[C---:B0-----:R-:W-:Y:S02]  /*0b10*/  VIADD R16, R68.reuse, 0x9 ;  /* 0x0000000944107836 */ /* 0x041fe40000000000 */
[----:B------:R-:W-:Y:S02]  /*0b20*/  VIADD R18, R68, 0x7 ;  /* 0x0000000744127836 */ /* 0x000fe40000000000 */
[----:B------:R-:W-:Y:S01]  /*0b30*/  IMAD.HI.U32 R10, R7, R69, RZ ;  /* 0x00000045070a7227 */ /* 0x000fe200078e00ff */
[----:B------:R-:W-:-:S02]  /*0b40*/  IABS R61, R16 ;  /* 0x00000010003d7213 */ /* 0x000fc40000000000 */
[----:B------:R-:W-:Y:S01]  /*0b50*/  IABS R63, R18 ;  /* 0x00000012003f7213 */ /* 0x000fe20000000000 */
[----:B------:R-:W-:Y:S02]  /*0b60*/  IMAD.MOV R15, RZ, RZ, -R12 ;  /* 0x000000ffff0f7224 */ /* 0x000fe400078e0a0c */
[C---:B------:R-:W-:Y:S02]  /*0b70*/  VIADD R19, R68.reuse, 0x6 ;  /* 0x0000000644137836 */ /* 0x040fe40000000000 */
[----:B------:R-:W-:Y:S02]  /*0b80*/  VIADD R17, R68, 0x8 ;  /* 0x0000000844117836 */ /* 0x000fe40000000000 */
[----:B------:R-:W-:Y:S01]  /*0b90*/  IMAD.MOV R10, RZ, RZ, -R10 ;  /* 0x000000ffff0a7224 */ /* 0x000fe200078e0a0a */
[----:B------:R-:W-:Y:S01]  /*0ba0*/  STL [R1+0x754], R19 ;  /* 0x0007541301007387 */ /* 0x000fe20000100800 */
[----:B------:R-:W-:Y:S01]  /*0bb0*/  IMAD R66, R6, R15, R66 ;  /* 0x0000000f06427224 */ /* 0x000fe200078e0242 */
[----:B------:R-:W-:Y:S01]  /*0bc0*/  IABS R62, R17 ;  /* 0x00000011003e7213 */ /* 0x000fe20000000000 */
[----:B------:R-:W-:Y:S01]  /*0bd0*/  VIADD R15, R68, 0xe ;  /* 0x0000000e440f7836 */ /* 0x000fe20000000000 */
[----:B------:R-:W-:Y:S01]  /*0be0*/  STL [R1+0x758], R18 ;  /* 0x0007581201007387 */ /* 0x000fe20000100800 */
[----:B------:R-:W-:Y:S01]  /*0bf0*/  IMAD.HI.U32 R12, R7, R61, RZ ;  /* 0x0000003d070c7227 */ /* 0x000fe200078e00ff */
[----:B------:R-:W-:-:S02]  /*0c00*/  IABS R64, R19 ;  /* 0x0000001300407213 */ /* 0x000fc40000000000 */
[----:B------:R0:W-:Y:S01]  /*0c10*/  STL [R1+0x75c], R17 ;  /* 0x00075c1101007387 */ /* 0x0001e20000100800 */
[----:B------:R-:W-:Y:S01]  /*0c20*/  IMAD R69, R6, R10, R69 ;  /* 0x0000000a06457224 */ /* 0x000fe200078e0245 */
[----:B------:R-:W-:Y:S01]  /*0c30*/  IABS R56, R15 ;  /* 0x0000000f00387213 */ /* 0x000fe20000000000 */
[----:B------:R-:W-:Y:S01]  /*0c40*/  VIADD R14, R68, 0xa ;  /* 0x0000000a440e7836 */ /* 0x000fe20000000000 */
[----:B------:R1:W-:Y:S01]  /*0c50*/  STL [R1+0x760], R16 ;  /* 0x0007601001007387 */ /* 0x0003e20000100800 */
[----:B------:R-:W-:-:S03]  /*0c60*/  IMAD.HI.U32 R10, R7, R63, RZ ;  /* 0x0000003f070a7227 */ /* 0x000fc600078e00ff */
[----:B------:R4:W-:Y:S01]  /*0c70*/  STL [R1+0x764], R14 ;  /* 0x0007640e01007387 */ /* 0x0009e20000100800 */
[----:B------:R-:W-:Y:S01]  /*0c80*/  IMAD.MOV R12, RZ, RZ, -R12 ;  /* 0x000000ffff0c7224 */ /* 0x000fe200078e0a0c */
[----:B------:R-:W-:Y:S01]  /*0c90*/  IABS R60, R14 ;  /* 0x0000000e003c7213 */ /* 0x000fe20000000000 */
[C---:B0-----:R-:W-:Y:S02]  /*0ca0*/  VIADD R17, R68.reuse, 0xc ;  /* 0x0000000c44117836 */ /* 0x041fe40000000000 */
[C---:B------:R-:W-:Y:S02]  /*0cb0*/  VIADD R18, R68.reuse, 0xb ;  /* 0x0000000b44127836 */ /* 0x040fe40000000000 */
[----:B-1----:R-:W-:Y:S01]  /*0cc0*/  VIADD R16, R68, 0xd ;  /* 0x0000000d44107836 */ /* 0x002fe20000000000 */
[----:B------:R-:W-:Y:S01]  /*0cd0*/  IABS R58, R17 ;  /* 0x00000011003a7213 */ /* 0x000fe20000000000 */
[----:B------:R-:W-:Y:S01]  /*0ce0*/  IMAD.MOV R10, RZ, RZ, -R10 ;  /* 0x000000ffff0a7224 */ /* 0x000fe200078e0a0a */
[----:B------:R-:W-:Y:S01]  /*0cf0*/  STL [R1+0x76c], R18 ;  /* 0x00076c1201007387 */ /* 0x000fe20000100800 */
[----:B------:R-:W-:Y:S01]  /*0d00*/  IMAD R61, R6, R12, R61 ;  /* 0x0000000c063d7224 */ /* 0x000fe200078e023d */
[----:B------:R-:W-:Y:S01]  /*0d10*/  IABS R57, R16 ;  /* 0x0000001000397213 */ /* 0x000fe20000000000 */
[----:B------:R-:W-:Y:S01]  /*0d20*/  IMAD.HI.U32 R12, R7, R56, RZ ;  /* 0x00000038070c7227 */ /* 0x000fe200078e00ff */
[----:B------:R-:W-:Y:S01]  /*0d30*/  STL [R1+0x77c], R17 ;  /* 0x00077c1101007387 */ /* 0x000fe20000100800 */
[----:B------:R-:W-:-:S02]  /*0d40*/  IABS R59, R18 ;  /* 0x00000012003b7213 */ /* 0x000fc40000000000 */
[----:B------:R-:W-:Y:S01]  /*0d50*/  VIADD R19, R68, 0x11 ;  /* 0x0000001144137836 */ /* 0x000fe20000000000 */
[----:B------:R0:W-:Y:S01]  /*0d60*/  STL [R1+0x778], R16 ;  /* 0x0007781001007387 */ /* 0x0001e20000100800 */
[----:B------:R-:W-:Y:S02]  /*0d70*/  IMAD R63, R6, R10, R63 ;  /* 0x0000000a063f7224 */ /* 0x000fe400078e023f */
[C---:B----4-:R-:W-:Y:S01]  /*0d80*/  VIADD R14, R68.reuse, 0xf ;  /* 0x0000000f440e7836 */ /* 0x050fe20000000000 */
[----:B------:R-:W-:Y:S01]  /*0d90*/  IABS R53, R19 ;  /* 0x0000001300357213 */ /* 0x000fe20000000000 */
[----:B------:R-:W-:Y:S01]  /*0da0*/  IMAD.HI.U32 R10, R7, R58, RZ ;  /* 0x0000003a070a7227 */ /* 0x000fe200078e00ff */
[----:B------:R1:W-:Y:S02]  /*0db0*/  STL [R1+0x774], R15 ;  /* 0x0007740f01007387 */ /* 0x0003e40000100800 */
[----:B------:R-:W-:Y:S01]  /*0dc0*/  IABS R55, R14 ;  /* 0x0000000e00377213 */ /* 0x000fe20000000000 */
[C---:B------:R-:W-:Y:S01]  /*0dd0*/  VIADD R20, R68.reuse, 0x10 ;  /* 0x0000001044147836 */ /* 0x040fe20000000000 */
[----:B------:R4:W-:Y:S01]  /*0de0*/  STL [R1+0x770], R14 ;  /* 0x0007700e01007387 */ /* 0x0009e20000100800 */
[----:B0-----:R-:W-:-:S02]  /*0df0*/  VIADD R16, R68, 0x13 ;  /* 0x0000001344107836 */ /* 0x001fc40000000000 */
[----:B------:R-:W-:Y:S01]  /*0e00*/  IMAD.MOV R17, RZ, RZ, -R12 ;  /* 0x000000ffff117224 */ /* 0x000fe200078e0a0c */
[----:B------:R-:W-:Y:S01]  /*0e10*/  STL [R1+0x768], R20 ;  /* 0x0007681401007387 */ /* 0x000fe20000100800 */
[----:B------:R-:W-:Y:S01]  /*0e20*/  VIADD R18, R68, 0x12 ;  /* 0x0000001244127836 */ /* 0x000fe20000000000 */
[----:B------:R-:W-:Y:S01]  /*0e30*/  IABS R51, R16 ;  /* 0x0000001000337213 */ /* 0x000fe20000000000 */
[----:B-1----:R-:W-:Y:S01]  /*0e40*/  IMAD.MOV R15, RZ, RZ, -R10 ;  /* 0x000000ffff0f7224 */ /* 0x002fe200078e0a0a */
[----:B------:R-:W-:Y:S01]  /*0e50*/  STL [R1+0x780], R19 ;  /* 0x0007801301007387 */ /* 0x000fe20000100800 */
[----:B------:R-:W-:Y:S01]  /*0e60*/  IMAD R56, R6, R17, R56 ;  /* 0x0000001106387224 */ /* 0x000fe200078e0238 */
[----:B------:R-:W-:Y:S01]  /*0e70*/  IABS R52, R18 ;  /* 0x0000001200347213 */ /* 0x000fe20000000000 */
[C---:B------:R-:W-:Y:S01]  /*0e80*/  VIADD R17, R68.reuse, 0x16 ;  /* 0x0000001644117836 */ /* 0x040fe20000000000 */
[----:B------:R0:W-:Y:S01]  /*0e90*/  STL [R1+0x790], R18 ;  /* 0x0007901201007387 */ /* 0x0001e20000100800 */
[----:B----4-:R-:W-:Y:S01]  /*0ea0*/  VIADD R14, R68, 0x14 ;  /* 0x00000014440e7836 */ /* 0x010fe20000000000 */
[----:B------:R-:W-:Y:S01]  /*0eb0*/  IABS R54, R20 ;  /* 0x0000001400367213 */ /* 0x000fe20000000000 */
[----:B------:R-:W-:Y:S01]  /*0ec0*/  IMAD.HI.U32 R10, R7, R53, RZ ;  /* 0x00000035070a7227 */ /* 0x000fe200078e00ff */
[----:B------:R1:W-:Y:S01]  /*0ed0*/  STL [R1+0x78c], R16 ;  /* 0x00078c1001007387 */ /* 0x0003e20000100800 */
[----:B------:R-:W-:-:S02]  /*0ee0*/  IABS R48, R17 ;  /* 0x0000001100307213 */ /* 0x000fc40000000000 */
[----:B------:R-:W-:Y:S01]  /*0ef0*/  IMAD R58, R6, R15, R58 ;  /* 0x0000000f063a7224 */ /* 0x000fe200078e023a */
[----:B------:R-:W-:Y:S01]  /*0f00*/  STL [R1+0x794], R14 ;  /* 0x0007940e01007387 */ /* 0x000fe20000100800 */
[C---:B------:R-:W-:Y:S01]  /*0f10*/  VIADD R15, R68.reuse, 0x18 ;  /* 0x00000018440f7836 */ /* 0x040fe20000000000 */
[----:B------:R-:W-:Y:S01]  /*0f20*/  IABS R50, R14 ;  /* 0x0000000e00327213 */ /* 0x000fe20000000000 */
[C---:B0-----:R-:W-:Y:S02]  /*0f30*/  VIADD R18, R68.reuse, 0x15 ;  /* 0x0000001544127836 */ /* 0x041fe40000000000 */
[C---:B------:R-:W-:Y:S01]  /*0f40*/  IMAD.HI.U32 R12, R7.reuse, R51, RZ ;  /* 0x00000033070c7227 */ /* 0x040fe200078e00ff */
[----:B------:R-:W-:Y:S02]  /*0f50*/  IABS R46, R15 ;  /* 0x0000000f002e7213 */ /* 0x000fe40000000000 */
[----:B------:R-:W-:Y:S01]  /*0f60*/  STL [R1+0x798], R18 ;  /* 0x0007981201007387 */ /* 0x000fe20000100800 */
[----:B-1----:R-:W-:Y:S01]  /*0f70*/  VIADD R16, R68, 0x17 ;  /* 0x0000001744107836 */ /* 0x002fe20000000000 */
[----:B------:R-:W-:Y:S01]  /*0f80*/  IABS R49, R18 ;  /* 0x0000001200317213 */ /* 0x000fe20000000000 */
[----:B------:R-:W-:Y:S01]  /*0f90*/  IMAD.MOV R10, RZ, RZ, -R10 ;  /* 0x000000ffff0a7224 */ /* 0x000fe200078e0a0a */
[----:B------:R-:W-:Y:S01]  /*0fa0*/  STL [R1+0x7a8], R17 ;  /* 0x0007a81101007387 */ /* 0x000fe20000100800 */
[----:B------:R-:W-:Y:S01]  /*0fb0*/  IMAD.MOV R12, RZ, RZ, -R12 ;  /* 0x000000ffff0c7224 */ /* 0x000fe200078e0a0c */
[----:B------:R-:W-:Y:S01]  /*0fc0*/  IABS R47, R16 ;  /* 0x00000010002f7213 */ /* 0x000fe20000000000 */
[----:B------:R-:W-:Y:S01]  /*0fd0*/  IMAD R53, R6, R10, R53 ;  /* 0x0000000a06357224 */ /* 0x000fe200078e0235 */
[----:B------:R0:W-:Y:S01]  /*0fe0*/  STL [R1+0x7a4], R16 ;  /* 0x0007a41001007387 */ /* 0x0001e20000100800 */
[----:B------:R-:W-:-:S03]  /*0ff0*/  IMAD.HI.U32 R10, R7, R48, RZ ;  /* 0x00000030070a7227 */ /* 0x000fc600078e00ff */
[----:B------:R1:W-:Y:S01]  /*1000*/  STL [R1+0x7ac], R15 ;  /* 0x0007ac0f01007387 */ /* 0x0003e20000100800 */
[----:B------:R-:W-:-:S04]  /*1010*/  IMAD.HI.U32 R13, R7, R65, RZ ;  /* 0x00000041070d7227 */ /* 0x000fc800078e00ff */
[----:B------:R-:W-:Y:S02]  /*1020*/  IMAD R51, R6, R12, R51 ;  /* 0x0000000c06337224 */ /* 0x000fe400078e0233 */
[C---:B0-----:R-:W-:Y:S02]  /*1030*/  VIADD R16, R68.reuse, 0x1d ;  /* 0x0000001d44107836 */ /* 0x041fe40000000000 */
[C---:B------:R-:W-:Y:S02]  /*1040*/  VIADD R14, R68.reuse, 0x19 ;  /* 0x00000019440e7836 */ /* 0x040fe40000000000 */
[----:B------:R-:W-:Y:S01]  /*1050*/  IMAD.HI.U32 R12, R7, R46, RZ ;  /* 0x0000002e070c7227 */ /* 0x000fe200078e00ff */
[----:B------:R-:W-:Y:S02]  /*1060*/  IABS R41, R16 ;  /* 0x0000001000297213 */ /* 0x000fe40000000000 */
[----:B------:R0:W-:Y:S01]  /*1070*/  STL [R1+0x7b0], R14 ;  /* 0x0007b00e01007387 */ /* 0x0001e20000100800 */
[----:B------:R-:W-:Y:S01]  /*1080*/  VIADD R20, R68, 0x1a ;  /* 0x0000001a44147836 */ /* 0x000fe20000000000 */
[----:B------:R-:W-:Y:S01]  /*1090*/  IABS R45, R14 ;  /* 0x0000000e002d7213 */ /* 0x000fe20000000000 */
[----:B-1----:R-:W-:-:S02]  /*10a0*/  IMAD.MOV R15, RZ, RZ, -R10 ;  /* 0x000000ffff0f7224 */ /* 0x002fc400078e0a0a */
[C---:B------:R-:W-:Y:S01]  /*10b0*/  VIADD R19, R68.reuse, 0x1b ;  /* 0x0000001b44137836 */ /* 0x040fe20000000000 */
[----:B------:R-:W-:Y:S01]  /*10c0*/  STL [R1+0x7c0], R20 ;  /* 0x0007c01401007387 */ /* 0x000fe20000100800 */
[----:B------:R-:W-:Y:S01]  /*10d0*/  VIADD R18, R68, 0x1c ;  /* 0x0000001c44127836 */ /* 0x000fe20000000000 */
[----:B------:R-:W-:Y:S01]  /*10e0*/  IABS R44, R20 ;  /* 0x00000014002c7213 */ /* 0x000fe20000000000 */
[----:B------:R-:W-:Y:S01]  /*10f0*/  IMAD.MOV R13, RZ, RZ, -R13 ;  /* 0x000000ffff0d7224 */ /* 0x000fe200078e0a0d */
[----:B------:R-:W-:Y:S01]  /*1100*/  STL [R1+0x7bc], R19 ;  /* 0x0007bc1301007387 */ /* 0x000fe20000100800 */
[----:B------:R-:W-:Y:S01]  /*1110*/  IMAD.MOV R17, RZ, RZ, -R12 ;  /* 0x000000ffff117224 */ /* 0x000fe200078e0a0c */
[----:B------:R-:W-:Y:S01]  /*1120*/  IABS R42, R18 ;  /* 0x00000012002a7213 */ /* 0x000fe20000000000 */
[----:B------:R-:W-:Y:S01]  /*1130*/  IMAD R48, R6, R15, R48 ;  /* 0x0000000f06307224 */ /* 0x000fe200078e0230 */
[----:B------:R1:W-:Y:S01]  /*1140*/  STL [R1+0x7c4], R18 ;  /* 0x0007c41201007387 */ /* 0x0003e20000100800 */
[----:B------:R-:W-:Y:S01]  /*1150*/  VIADD R15, R68, 0x22 ;  /* 0x00000022440f7836 */ /* 0x000fe20000000000 */
[----:B------:R-:W-:Y:S01]  /*1160*/  IABS R43, R19 ;  /* 0x00000013002b7213 */ /* 0x000fe20000000000 */
[----:B------:R-:W-:Y:S01]  /*1170*/  IMAD.HI.U32 R9, R7, R70, RZ ;  /* 0x0000004607097227 */ /* 0x000fe200078e00ff */
[----:B------:R4:W-:Y:S02]  /*1180*/  STL [R1+0x7c8], R16 ;  /* 0x0007c81001007387 */ /* 0x0009e40000100800 */
[----:B------:R-:W-:Y:S01]  /*1190*/  IABS R36, R15 ;  /* 0x0000000f00247213 */ /* 0x000fe20000000000 */
[----:B------:R-:W-:-:S02]  /*11a0*/  IMAD R65, R6, R13, R65 ;  /* 0x0000000d06417224 */ /* 0x000fc400078e0241 */
[----:B0-----:R-:W-:Y:S02]  /*11b0*/  VIADD R14, R68, 0x1e ;  /* 0x0000001e440e7836 */ /* 0x001fe40000000000 */
[----:B------:R-:W-:-:S03]  /*11c0*/  IMAD.HI.U32 R12, R7, R41, RZ ;  /* 0x00000029070c7227 */ /* 0x000fc600078e00ff */
[----:B------:R-:W-:Y:S01]  /*11d0*/  STL [R1+0x7d8], R14 ;  /* 0x0007d80e01007387 */ /* 0x000fe20000100800 */
[----:B------:R-:W-:Y:S01]  /*11e0*/  IMAD.HI.U32 R13, R7, R60, RZ ;  /* 0x0000003c070d7227 */ /* 0x000fe200078e00ff */
[----:B------:R-:W-:-:S03]  /*11f0*/  IABS R40, R14 ;  /* 0x0000000e00287213 */ /* 0x000fc60000000000 */
[----:B------:R-:W-:Y:S02]  /*1200*/  IMAD R46, R6, R17, R46 ;  /* 0x00000011062e7224 */ /* 0x000fe400078e022e */
[C---:B-1----:R-:W-:Y:S02]  /*1210*/  VIADD R18, R68.reuse, 0x1f ;  /* 0x0000001f44127836 */ /* 0x042fe40000000000 */
[C---:B------:R-:W-:Y:S02]  /*1220*/  VIADD R17, R68.reuse, 0x20 ;  /* 0x0000002044117836 */ /* 0x040fe40000000000 */
[----:B----4-:R-:W-:Y:S01]  /*1230*/  VIADD R16, R68, 0x21 ;  /* 0x0000002144107836 */ /* 0x010fe20000000000 */
[----:B------:R-:W-:Y:S01]  /*1240*/  STL [R1+0x7d4], R18 ;  /* 0x0007d41201007387 */ /* 0x000fe20000100800 */
[----:B------:R-:W-:Y:S01]  /*1250*/  IMAD.MOV R9, RZ, RZ, -R9 ;  /* 0x000000ffff097224 */ /* 0x000fe200078e0a09 */
[----:B------:R-:W-:Y:S01]  /*1260*/  IABS R38, R17 ;  /* 0x0000001100267213 */ /* 0x000fe20000000000 */
[----:B------:R-:W-:Y:S01]  /*1270*/  IMAD.MOV R12, RZ, RZ, -R12 ;  /* 0x000000ffff0c7224 */ /* 0x000fe200078e0a0c */
[----:B------:R-:W-:Y:S01]  /*1280*/  STL [R1+0x7dc], R17 ;  /* 0x0007dc1101007387 */ /* 0x000fe20000100800 */
[----:B------:R-:W-:Y:S01]  /*1290*/  IMAD.MOV R13, RZ, RZ, -R13 ;  /* 0x000000ffff0d7224 */ /* 0x000fe200078e0a0d */
[----:B------:R-:W-:Y:S01]  /*12a0*/  IABS R37, R16 ;  /* 0x0000001000257213 */ /* 0x000fe20000000000 */
[C---:B------:R-:W-:Y:S01]  /*12b0*/  IMAD R70, R6.reuse, R9, R70 ;  /* 0x0000000906467224 */ /* 0x040fe200078e0246 */
[----:B------:R0:W-:Y:S01]  /*12c0*/  STL [R1+0x7e0], R16 ;  /* 0x0007e01001007387 */ /* 0x0001e20000100800 */
[C---:B------:R-:W-:Y:S01]  /*12d0*/  IMAD R41, R6.reuse, R12, R41 ;  /* 0x0000000c06297224 */ /* 0x040fe200078e0229 */
[----:B------:R-:W-:Y:S01]  /*12e0*/  IABS R39, R18 ;  /* 0x0000001200277213 */ /* 0x000fe20000000000 */
[----:B------:R-:W-:Y:S01]  /*12f0*/  IMAD.HI.U32 R9, R7, R64, RZ ;  /* 0x0000004007097227 */ /* 0x000fe200078e00ff */
[----:B------:R-:W-:Y:S03]  /*1300*/  STL [R1+0x7f0], R15 ;  /* 0x0007f00f01007387 */ /* 0x000fe60000100800 */
[----:B------:R-:W-:-:S02]  /*1310*/  IMAD R60, R6, R13, R60 ;  /* 0x0000000d063c7224 */ /* 0x000fc400078e023c */
[----:B------:R-:W-:Y:S01]  /*1320*/  IMAD.HI.U32 R12, R7, R36, RZ ;  /* 0x00000024070c7227 */ /* 0x000fe200078e00ff */
[----:B0-----:R-:W-:-:S03]  /*1330*/  LOP3.LUT R16, R5, 0x7f, RZ, 0xc0, !PT ;  /* 0x0000007f05107812 */ /* 0x001fc600078ec0ff */
[----:B------:R-:W-:Y:S01]  /*1340*/  IMAD.HI.U32 R13, R7, R55, RZ ;  /* 0x00000037070d7227 */ /* 0x000fe200078e00ff */
[----:B------:R-:W-:-:S03]  /*1350*/  ISETP.NE.U32.AND P3, PT, R16, RZ, PT ;  /* 0x000000ff1000720c */ /* 0x000fc60003f65070 */
[----:B------:R-:W-:Y:S02]  /*1360*/  IMAD.MOV R9, RZ, RZ, -R9 ;  /* 0x000000ffff097224 */ /* 0x000fe400078e0a09 */
[----:B------:R-:W-:Y:S02]  /*1370*/  IMAD.MOV R17, RZ, RZ, -R12 ;  /* 0x000000ffff117224 */ /* 0x000fe400078e0a0c */
[----:B------:R-:W-:Y:S02]  /*1380*/  IMAD.MOV R13, RZ, RZ, -R13 ;  /* 0x000000ffff0d7224 */ /* 0x000fe400078e0a0d */
[----:B------:R-:W-:Y:S02]  /*1390*/  IMAD R12, R8, 0x80, R16 ;  /* 0x00000080080c7824 */ /* 0x000fe400078e0210 */
[----:B------:R-:W-:-:S03]  /*13a0*/  IMAD.HI.U32 R11, R7, R67, RZ ;  /* 0x00000043070b7227 */ /* 0x000fc600078e00ff */
[----:B------:R-:W-:Y:S01]  /*13b0*/  IABS R5, R12 ;  /* 0x0000000c00057213 */ /* 0x000fe20000000000 */
[----:B------:R-:W-:Y:S01]  /*13c0*/  IMAD R64, R6, R9, R64 ;  /* 0x0000000906407224 */ /* 0x000fe200078e0240 */
[----:B------:R-:W-:Y:S01]  /*13d0*/  ISETP.GE.AND P2, PT, R12, RZ, PT ;  /* 0x000000ff0c00720c */ /* 0x000fe20003f46270 */
[----:B------:R-:W-:-:S04]  /*13e0*/  IMAD.HI.U32 R9, R7, R59, RZ ;  /* 0x0000003b07097227 */ /* 0x000fc800078e00ff */
[----:B------:R-:W-:Y:S02]  /*13f0*/  IMAD R55, R6, R13, R55 ;  /* 0x0000000d06377224 */ /* 0x000fe400078e0237 */
[----:B------:R-:W-:Y:S02]  /*1400*/  IMAD.MOV R11, RZ, RZ, -R11 ;  /* 0x000000ffff0b7224 */ /* 0x000fe400078e0a0b */
[----:B------:R-:W-:-:S04]  /*1410*/  IMAD.HI.U32 R13, R7, R50, RZ ;  /* 0x00000032070d7227 */ /* 0x000fc800078e00ff */
[----:B------:R-:W-:Y:S02]  /*1420*/  IMAD.MOV R9, RZ, RZ, -R9 ;  /* 0x000000ffff097224 */ /* 0x000fe400078e0a09 */
[----:B------:R-:W-:Y:S02]  /*1430*/  IMAD R67, R6, R11, R67 ;  /* 0x0000000b06437224 */ /* 0x000fe400078e0243 */
[----:B------:R-:W-:Y:S02]  /*1440*/  IMAD.MOV R13, RZ, RZ, -R13 ;  /* 0x000000ffff0d7224 */ /* 0x000fe400078e0a0d */
[----:B------:R-:W-:-:S04]  /*1450*/  IMAD.HI.U32 R11, R7, R62, RZ ;  /* 0x0000003e070b7227 */ /* 0x000fc800078e00ff */
[----:B------:R-:W-:-:S04]  /*1460*/  IMAD.HI.U32 R0, R0, R5, RZ ;  /* 0x0000000500007227 */ /* 0x000fc800078e00ff */
[----:B------:R-:W-:Y:S02]  /*1470*/  IMAD R59, R6, R9, R59 ;  /* 0x00000009063b7224 */ /* 0x000fe400078e023b */
[----:B------:R-:W-:-:S04]  /*1480*/  IMAD.HI.U32 R9, R7, R54, RZ ;  /* 0x0000003607097227 */ /* 0x000fc800078e00ff */
[----:B------:R-:W-:Y:S02]  /*1490*/  IMAD R50, R6, R13, R50 ;  /* 0x0000000d06327224 */ /* 0x000fe400078e0232 */
[----:B------:R-:W-:Y:S02]  /*14a0*/  IMAD.MOV R11, RZ, RZ, -R11 ;  /* 0x000000ffff0b7224 */ /* 0x000fe400078e0a0b */
[----:B------:R-:W-:-:S04]  /*14b0*/  IMAD.HI.U32 R13, R7, R45, RZ ;  /* 0x0000002d070d7227 */ /* 0x000fc800078e00ff */
[----:B------:R-:W-:Y:S02]  /*14c0*/  IMAD.MOV R0, RZ, RZ, -R0 ;  /* 0x000000ffff007224 */ /* 0x000fe400078e0a00 */
[----:B------:R-:W-:Y:S02]  /*14d0*/  IMAD.MOV R9, RZ, RZ, -R9 ;  /* 0x000000ffff097224 */ /* 0x000fe400078e0a09 */
[----:B------:R-:W-:Y:S02]  /*14e0*/  IMAD R62, R6, R11, R62 ;  /* 0x0000000b063e7224 */ /* 0x000fe400078e023e */
[----:B------:R-:W-:Y:S02]  /*14f0*/  IMAD.MOV R13, RZ, RZ, -R13 ;  /* 0x000000ffff0d7224 */ /* 0x000fe400078e0a0d */
[----:B------:R-:W-:Y:S02]  /*1500*/  IMAD R0, R4, R0, R5 ;  /* 0x0000000004007224 */ /* 0x000fe400078e0205 */
[----:B------:R-:W-:-:S03]  /*1510*/  IMAD.HI.U32 R11, R7, R57, RZ ;  /* 0x00000039070b7227 */ /* 0x000fc600078e00ff */
[----:B------:R-:W-:Y:S01]  /*1520*/  ISETP.GT.U32.AND P0, PT, R4, R0, PT ;  /* 0x000000000400720c */ /* 0x000fe20003f04070 */
[----:B------:R-:W-:Y:S02]  /*1530*/  VIADD R14, R68, 0x23 ;  /* 0x00000023440e7836 */ /* 0x000fe40000000000 */
[C---:B------:R-:W-:Y:S02]  /*1540*/  IMAD R54, R6.reuse, R9, R54 ;  /* 0x0000000906367224 */ /* 0x040fe400078e0236 */
[----:B------:R-:W-:Y:S01]  /*1550*/  IMAD.HI.U32 R9, R7, R49, RZ ;  /* 0x0000003107097227 */ /* 0x000fe200078e00ff */
[----:B------:R0:W-:Y:S01]  /*1560*/  STL [R1+0x7ec], R14 ;  /* 0x0007ec0e01007387 */ /* 0x0001e20000100800 */
[----:B------:R-:W-:Y:S02]  /*1570*/  IABS R35, R14 ;  /* 0x0000000e00237213 */ /* 0x000fe40000000000 */
[----:B------:R-:W-:Y:S02]  /*1580*/  IMAD R45, R6, R13, R45 ;  /* 0x0000000d062d7224 */ /* 0x000fe400078e022d */
[----:B------:R-:W-:-:S02]  /*1590*/  VIADD R20, R68, 0x24 ;  /* 0x0000002444147836 */ /* 0x000fc40000000000 */
[----:B------:R-:W-:Y:S02]  /*15a0*/  IMAD.MOV R11, RZ, RZ, -R11 ;  /* 0x000000ffff0b7224 */ /* 0x000fe400078e0a0b */
[C---:B------:R-:W-:Y:S01]  /*15b0*/  IMAD.HI.U32 R13, R7.reuse, R40, RZ ;  /* 0x00000028070d7227 */ /* 0x040fe200078e00ff */
[----:B------:R-:W-:Y:S01]  /*15c0*/  STL [R1+0x7f4], R20 ;  /* 0x0007f41401007387 */ /* 0x000fe20000100800 */
[----:B------:R-:W-:Y:S02]  /*15d0*/  IABS R34, R20 ;  /* 0x0000001400227213 */ /* 0x000fe40000000000 */
[C---:B------:R-:W-:Y:S02]  /*15e0*/  VIADD R19, R68.reuse, 0x25 ;  /* 0x0000002544137836 */ /* 0x040fe40000000000 */
[C---:B------:R-:W-:Y:S02]  /*15f0*/  VIADD R18, R68.reuse, 0x26 ;  /* 0x0000002644127836 */ /* 0x040fe40000000000 */
[----:B0-----:R-:W-:Y:S01]  /*1600*/  VIADD R14, R68, 0x27 ;  /* 0x00000027440e7836 */ /* 0x001fe20000000000 */
[----:B------:R-:W-:Y:S01]  /*1610*/  STL [R1+0x7e8], R19 ;  /* 0x0007e81301007387 */ /* 0x000fe20000100800 */
[----:B------:R-:W-:Y:S01]  /*1620*/  IMAD.MOV R9, RZ, RZ, -R9 ;  /* 0x000000ffff097224 */ /* 0x000fe200078e0a09 */
[----:B------:R-:W-:Y:S01]  /*1630*/  IABS R32, R18 ;  /* 0x0000001200207213 */ /* 0x000fe20000000000 */
[----:B------:R-:W-:Y:S01]  /*1640*/  IMAD R57, R6, R11, R57 ;  /* 0x0000000b06397224 */ /* 0x000fe200078e0239 */
[----:B------:R-:W-:Y:S01]  /*1650*/  STL [R1+0x7e4], R18 ;  /* 0x0007e41201007387 */ /* 0x000fe20000100800 */
[----:B------:R-:W-:Y:S01]  /*1660*/  IMAD.MOV R13, RZ, RZ, -R13 ;  /* 0x000000ffff0d7224 */ /* 0x000fe200078e0a0d */
[----:B------:R-:W-:Y:S01]  /*1670*/  IABS R31, R14 ;  /* 0x0000000e001f7213 */ /* 0x000fe20000000000 */
[----:B------:R-:W-:Y:S01]  /*1680*/  IMAD.HI.U32 R11, R7, R52, RZ ;  /* 0x00000034070b7227 */ /* 0x000fe200078e00ff */
[----:B------:R0:W-:Y:S01]  /*1690*/  STL [R1+0x7d0], R14 ;  /* 0x0007d00e01007387 */ /* 0x0001e20000100800 */
[----:B------:R-:W-:-:S02]  /*16a0*/  IABS R33, R19 ;  /* 0x0000001300217213 */ /* 0x000fc40000000000 */
[----:B------:R-:W-:Y:S01]  /*16b0*/  IMAD R49, R6, R9, R49 ;  /* 0x0000000906317224 */ /* 0x000fe200078e0231 */
[----:B------:R-:W-:Y:S01]  /*16c0*/  STL [R1+0x6f8], R12 ;  /* 0x0006f80c01007387 */ /* 0x000fe20000100800 */
[----:B------:R-:W-:-:S04]  /*16d0*/  IMAD.HI.U32 R9, R7, R44, RZ ;  /* 0x0000002c07097227 */ /* 0x000fc800078e00ff */
[C---:B------:R-:W-:Y:S01]  /*16e0*/  IMAD.HI.U32 R10, R7.reuse, R43, RZ ;  /* 0x0000002b070a7227 */ /* 0x040fe200078e00ff */
[----:B0-----:R-:W0:Y:S03]  /*16f0*/  LDC R14, c[0x0][0x3a0] ;  /* 0x0000e800ff0e7b82 */ /* 0x001e260000000800 */
[----:B------:R-:W-:Y:S02]  /*1700*/  IMAD R40, R6, R13, R40 ;  /* 0x0000000d06287224 */ /* 0x000fe400078e0228 */
[----:B------:R-:W-:Y:S02]  /*1710*/  IMAD.MOV R11, RZ, RZ, -R11 ;  /* 0x000000ffff0b7224 */ /* 0x000fe400078e0a0b */
[----:B------:R-:W-:-:S04]  /*1720*/  IMAD.HI.U32 R13, R7, R35, RZ ;  /* 0x00000023070d7227 */ /* 0x000fc800078e00ff */
[----:B------:R-:W-:Y:S02]  /*1730*/  IMAD.MOV R9, RZ, RZ, -R9 ;  /* 0x000000ffff097224 */ /* 0x000fe400078e0a09 */
[----:B------:R-:W-:Y:S02]  /*1740*/  IMAD.MOV R10, RZ, RZ, -R10 ;  /* 0x000000ffff0a7224 */ /* 0x000fe400078e0a0a */
[----:B------:R-:W-:Y:S02]  /*1750*/  IMAD R52, R6, R11, R52 ;  /* 0x0000000b06347224 */ /* 0x000fe400078e0234 */
[----:B------:R-:W-:Y:S02]  /*1760*/  IMAD.MOV R13, RZ, RZ, -R13 ;  /* 0x000000ffff0d7224 */ /* 0x000fe400078e0a0d */
[----:B------:R-:W-:Y:S02]  /*1770*/  @!P0 IMAD.IADD R0, R0, 0x1, -R4 ;  /* 0x0000000100008824 */ /* 0x000fe400078e0a04 */
[----:B------:R-:W-:-:S03]  /*1780*/  IMAD.HI.U32 R11, R7, R47, RZ ;  /* 0x0000002f070b7227 */ /* 0x000fc600078e00ff */
[----:B------:R-:W-:Y:S01]  /*1790*/  ISETP.GT.U32.AND P0, PT, R4, R0, PT ;  /* 0x000000000400720c */ /* 0x000fe20003f04070 */
[C---:B------:R-:W-:Y:S02]  /*17a0*/  IMAD R44, R6.reuse, R9, R44 ;  /* 0x00000009062c7224 */ /* 0x040fe400078e022c */
[----:B------:R-:W-:Y:S02]  /*17b0*/  IMAD R43, R6, R10, R43 ;  /* 0x0000000a062b7224 */ /* 0x000fe400078e022b */
[----:B------:R-:W-:-:S04]  /*17c0*/  IMAD.HI.U32 R9, R7, R39, RZ ;  /* 0x0000002707097227 */ /* 0x000fc800078e00ff */
[----:B------:R-:W-:-:S04]  /*17d0*/  IMAD.HI.U32 R10, R7, R38, RZ ;  /* 0x00000026070a7227 */ /* 0x000fc800078e00ff */
[----:B------:R-:W-:Y:S02]  /*17e0*/  IMAD R35, R6, R13, R35 ;  /* 0x0000000d06237224 */ /* 0x000fe400078e0223 */
[----:B------:R-:W-:Y:S02]  /*17f0*/  IMAD.MOV R11, RZ, RZ, -R11 ;  /* 0x000000ffff0b7224 */ /* 0x000fe400078e0a0b */
[----:B------:R-:W-:Y:S02]  /*1800*/  VIADD R13, R68, 0x2c ;  /* 0x0000002c440d7836 */ /* 0x000fe40000000000 */
[----:B------:R-:W-:Y:S02]  /*1810*/  IMAD.MOV R9, RZ, RZ, -R9 ;  /* 0x000000ffff097224 */ /* 0x000fe400078e0a09 */
[----:B------:R-:W-:Y:S01]  /*1820*/  IMAD.MOV R15, RZ, RZ, -R10 ;  /* 0x000000ffff0f7224 */ /* 0x000fe200078e0a0a */
[----:B------:R-:W-:Y:S01]  /*1830*/  IABS R26, R13 ;  /* 0x0000000d001a7213 */ /* 0x000fe20000000000 */
[----:B------:R-:W-:-:S02]  /*1840*/  IMAD R47, R6, R11, R47 ;  /* 0x0000000b062f7224 */ /* 0x000fc400078e022f */
[----:B------:R-:W-:-:S04]  /*1850*/  IMAD.HI.U32 R11, R7, R42, RZ ;  /* 0x0000002a070b7227 */ /* 0x000fc800078e00ff */
[----:B------:R-:W-:Y:S02]  /*1860*/  VIADD R19, R68, 0x28 ;  /* 0x0000002844137836 */ /* 0x000fe40000000000 */
[----:B------:R-:W-:Y:S02]  /*1870*/  IMAD R36, R6, R17, R36 ;  /* 0x0000001106247224 */ /* 0x000fe400078e0224 */
[----:B------:R-:W-:Y:S01]  /*1880*/  VIADD R18, R68, 0x29 ;  /* 0x0000002944127836 */ /* 0x000fe20000000000 */
[----:B------:R-:W-:Y:S01]  /*1890*/  STL [R1+0x7cc], R19 ;  /* 0x0007cc1301007387 */ /* 0x000fe20000100800 */
[C---:B------:R-:W-:Y:S01]  /*18a0*/  IMAD R39, R6.reuse, R9, R39 ;  /* 0x0000000906277224 */ /* 0x040fe200078e0227 */
[----:B------:R-:W-:Y:S01]  /*18b0*/  IABS R30, R19 ;  /* 0x00000013001e7213 */ /* 0x000fe20000000000 */
[----:B------:R-:W-:Y:S01]  /*18c0*/  IMAD R38, R6, R15, R38 ;  /* 0x0000000f06267224 */ /* 0x000fe200078e0226 */
[----:B------:R-:W-:Y:S01]  /*18d0*/  STL [R1+0x7b8], R18 ;  /* 0x0007b81201007387 */ /* 0x000fe20000100800 */
[----:B------:R-:W-:Y:S01]  /*18e0*/  VIADD R17, R68, 0x2a ;  /* 0x0000002a44117836 */ /* 0x000fe20000000000 */
[----:B------:R-:W-:Y:S01]  /*18f0*/  IABS R29, R18 ;  /* 0x00000012001d7213 */ /* 0x000fe20000000000 */
[----:B------:R-:W-:-:S03]  /*1900*/  IMAD.HI.U32 R9, R7, R32, RZ ;  /* 0x0000002007097227 */ /* 0x000fc600078e00ff */
[----:B------:R-:W-:Y:S01]  /*1910*/  STL [R1+0x7b4], R17 ;  /* 0x0007b41101007387 */ /* 0x000fe20000100800 */
[----:B------:R-:W-:Y:S01]  /*1920*/  VIADD R15, R68, 0x2b ;  /* 0x0000002b440f7836 */ /* 0x000fe20000000000 */
[----:B------:R-:W-:Y:S01]  /*1930*/  IABS R28, R17 ;  /* 0x00000011001c7213 */ /* 0x000fe20000000000 */
[----:B------:R-:W-:Y:S02]  /*1940*/  IMAD.MOV R11, RZ, RZ, -R11 ;  /* 0x000000ffff0b7224 */ /* 0x000fe400078e0a0b */
[----:B------:R-:W-:Y:S01]  /*1950*/  IMAD.HI.U32 R5, R7, R26, RZ ;  /* 0x0000001a07057227 */ /* 0x000fe200078e00ff */
[----:B------:R1:W-:Y:S01]  /*1960*/  STL [R1+0x7a0], R15 ;  /* 0x0007a00f01007387 */ /* 0x0003e20000100800 */
[----:B------:R-:W-:Y:S02]  /*1970*/  IABS R27, R15 ;  /* 0x0000000f001b7213 */ /* 0x000fe40000000000 */
[----:B------:R-:W-:Y:S01]  /*1980*/  IMAD.MOV R9, RZ, RZ, -R9 ;  /* 0x000000ffff097224 */ /* 0x000fe200078e0a09 */
[----:B------:R4:W-:Y:S01]  /*1990*/  STL [R1+0x79c], R13 ;  /* 0x00079c0d01007387 */ /* 0x0009e20000100800 */
[----:B------:R-:W-:-:S02]  /*19a0*/  IMAD R42, R6, R11, R42 ;  /* 0x0000000b062a7224 */ /* 0x000fc400078e022a */
[----:B------:R-:W-:-:S04]  /*19b0*/  IMAD.HI.U32 R8, R7, R31, RZ ;  /* 0x0000001f07087227 */ /* 0x000fc800078e00ff */
[----:B------:R-:W-:Y:S01]  /*19c0*/  @!P0 IMAD.IADD R0, R0, 0x1, -R4 ;  /* 0x0000000100008824 */ /* 0x000fe200078e0a04 */
[----:B------:R-:W-:Y:S01]  /*19d0*/  ISETP.NE.AND P0, PT, R2, RZ, PT ;  /* 0x000000ff0200720c */ /* 0x000fe20003f05270 */
[----:B------:R-:W-:-:S04]  /*19e0*/  IMAD.HI.U32 R11, R7, R37, RZ ;  /* 0x00000025070b7227 */ /* 0x000fc800078e00ff */
[----:B------:R-:W-:Y:S02]  /*19f0*/  IMAD.MOV R5, RZ, RZ, -R5 ;  /* 0x000000ffff057224 */ /* 0x000fe400078e0a05 */
[----:B0-----:R-:W-:Y:S02]  /*1a00*/  VIADD R4, R14, 0xfffffff7 ;  /* 0xfffffff70e047836 */ /* 0x001fe40000000000 */
[C---:B-1----:R-:W-:Y:S02]  /*1a10*/  VIADD R15, R68.reuse, 0x2d ;  /* 0x0000002d440f7836 */ /* 0x042fe40000000000 */
[----:B----4-:R-:W-:Y:S01]  /*1a20*/  VIADD R13, R68, 0x2e ;  /* 0x0000002e440d7836 */ /* 0x010fe20000000000 */
[----:B------:R-:W-:Y:S01]  /*1a30*/  ISETP.GE.U32.AND P1, PT, R4, 0x7fffff78, PT ;  /* 0x7fffff780400780c */ /* 0x000fe20003f26070 */
[----:B------:R-:W-:Y:S01]  /*1a40*/  IMAD R32, R6, R9, R32 ;  /* 0x0000000906207224 */ /* 0x000fe200078e0220 */
[----:B------:R0:W-:Y:S01]  /*1a50*/  STL [R1+0x788], R15 ;  /* 0x0007880f01007387 */ /* 0x0001e20000100800 */
[----:B------:R-:W-:Y:S01]  /*1a60*/  IMAD.HI.U32 R10, R7, R33, RZ ;  /* 0x00000021070a7227 */ /* 0x000fe200078e00ff */
[----:B------:R-:W-:-:S02]  /*1a70*/  IABS R24, R13 ;  /* 0x0000000d00187213 */ /* 0x000fc40000000000 */
[----:B------:R0:W-:Y:S01]  /*1a80*/  STL [R1+0x784], R13 ;  /* 0x0007840d01007387 */ /* 0x0001e20000100800 */
[----:B------:R-:W-:Y:S01]  /*1a90*/  IMAD.MOV R8, RZ, RZ, -R8 ;  /* 0x000000ffff087224 */ /* 0x000fe200078e0a08 */
[----:B------:R-:W-:Y:S01]  /*1aa0*/  IABS R25, R15 ;  /* 0x0000000f00197213 */ /* 0x000fe20000000000 */
[----:B------:R-:W-:-:S04]  /*1ab0*/  IMAD.HI.U32 R9, R7, R28, RZ ;  /* 0x0000001c07097227 */ /* 0x000fc800078e00ff */
[----:B------:R-:W-:Y:S02]  /*1ac0*/  IMAD.MOV R11, RZ, RZ, -R11 ;  /* 0x000000ffff0b7224 */ /* 0x000fe400078e0a0b */
[C---:B------:R-:W-:Y:S02]  /*1ad0*/  IMAD R26, R6.reuse, R5, R26 ;  /* 0x00000005061a7224 */ /* 0x040fe400078e021a */
[----:B------:R-:W1:Y:S01]  /*1ae0*/  LDC.64 R4, c[0x0][0x3a8] ;  /* 0x0000ea00ff047b82 */ /* 0x000e620000000a00 */
[----:B------:R-:W-:Y:S02]  /*1af0*/  IMAD.MOV R10, RZ, RZ, -R10 ;  /* 0x000000ffff0a7224 */ /* 0x000fe400078e0a0a */
[C---:B------:R-:W-:Y:S02]  /*1b00*/  IMAD R31, R6.reuse, R8, R31 ;  /* 0x00000008061f7224 */ /* 0x040fe400078e021f */
[----:B------:R-:W-:Y:S02]  /*1b10*/  IMAD.MOV R9, RZ, RZ, -R9 ;  /* 0x000000ffff097224 */ /* 0x000fe400078e0a09 */
[----:B------:R-:W-:-:S02]  /*1b20*/  IMAD R37, R6, R11, R37 ;  /* 0x0000000b06257224 */ /* 0x000fc400078e0225 */
[----:B------:R-:W-:-:S04]  /*1b30*/  IMAD.HI.U32 R8, R7, R27, RZ ;  /* 0x0000001b07087227 */ /* 0x000fc800078e00ff */
[----:B------:R-:W-:-:S04]  /*1b40*/  IMAD.HI.U32 R11, R7, R34, RZ ;  /* 0x00000022070b7227 */ /* 0x000fc800078e00ff */
[C---:B------:R-:W-:Y:S02]  /*1b50*/  IMAD R33, R6.reuse, R10, R33 ;  /* 0x0000000a06217224 */ /* 0x040fe400078e0221 */
[----:B------:R-:W-:Y:S02]  /*1b60*/  IMAD R28, R6, R9, R28 ;  /* 0x00000009061c7224 */ /* 0x000fe400078e021c */
[----:B------:R-:W-:-:S04]  /*1b70*/  IMAD.HI.U32 R10, R7, R29, RZ ;  /* 0x0000001d070a7227 */ /* 0x000fc800078e00ff */
[----:B------:R-:W-:Y:S02]  /*1b80*/  IMAD.MOV R8, RZ, RZ, -R8 ;  /* 0x000000ffff087224 */ /* 0x000fe400078e0a08 */
[----:B------:R-:W-:Y:S02]  /*1b90*/  VIADD R9, R14, 0xffffffff ;  /* 0xffffffff0e097836 */ /* 0x000fe40000000000 */
[----:B------:R-:W-:Y:S02]  /*1ba0*/  IMAD.MOV R11, RZ, RZ, -R11 ;  /* 0x000000ffff0b7224 */ /* 0x000fe400078e0a0b */
[----:B------:R-:W-:Y:S01]  /*1bb0*/  IMAD.MOV R10, RZ, RZ, -R10 ;  /* 0x000000ffff0a7224 */ /* 0x000fe200078e0a0a */
[----:B------:R-:W-:Y:S01]  /*1bc0*/  ISETP.GE.U32.AND P5, PT, R9, 0x7fffff80, PT ;  /* 0x7fffff800900780c */ /* 0x000fe20003fa6070 */
[C---:B------:R-:W-:Y:S02]  /*1bd0*/  IMAD R27, R6.reuse, R8, R27 ;  /* 0x00000008061b7224 */ /* 0x040fe400078e021b */
[----:B------:R-:W-:-:S02]  /*1be0*/  IMAD R34, R6, R11, R34 ;  /* 0x0000000b06227224 */ /* 0x000fc400078e0222 */
[----:B------:R-:W-:-:S04]  /*1bf0*/  IMAD.HI.U32 R8, R7, R24, RZ ;  /* 0x0000001807087227 */ /* 0x000fc800078e00ff */
[----:B------:R-:W-:-:S04]  /*1c00*/  IMAD.HI.U32 R11, R7, R30, RZ ;  /* 0x0000001e070b7227 */ /* 0x000fc800078e00ff */
[----:B------:R-:W-:-:S04]  /*1c10*/  IMAD.HI.U32 R9, R7, R25, RZ ;  /* 0x0000001907097227 */ /* 0x000fc800078e00ff */
[----:B------:R-:W-:Y:S02]  /*1c20*/  IMAD R29, R6, R10, R29 ;  /* 0x0000000a061d7224 */ /* 0x000fe400078e021d */
[----:B------:R-:W-:Y:S02]  /*1c30*/  VIADD R10, R14, 0xffffffef ;  /* 0xffffffef0e0a7836 */ /* 0x000fe40000000000 */
[----:B------:R-:W-:Y:S02]  /*1c40*/  IMAD.MOV R8, RZ, RZ, -R8 ;  /* 0x000000ffff087224 */ /* 0x000fe400078e0a08 */
[----:B------:R-:W-:Y:S01]  /*1c50*/  IMAD.MOV R11, RZ, RZ, -R11 ;  /* 0x000000ffff0b7224 */ /* 0x000fe200078e0a0b */
[----:B------:R-:W-:Y:S01]  /*1c60*/  ISETP.GE.U32.AND P4, PT, R10, 0x7fffff70, PT ;  /* 0x7fffff700a00780c */ /* 0x000fe20003f86070 */
[----:B------:R-:W-:Y:S02]  /*1c70*/  IMAD.MOV R9, RZ, RZ, -R9 ;  /* 0x000000ffff097224 */ /* 0x000fe400078e0a09 */
[----:B------:R-:W-:Y:S01]  /*1c80*/  @!P2 IMAD.MOV R0, RZ, RZ, -R0 ;  /* 0x000000ffff00a224 */ /* 0x000fe200078e0a00 */
[----:B------:R-:W-:Y:S01]  /*1c90*/  @!P0 LOP3.LUT R0, RZ, R2, RZ, 0x33, !PT ;  /* 0x00000002ff008212 */ /* 0x000fe200078e33ff */
[----:B------:R-:W-:-:S02]  /*1ca0*/  IMAD R24, R6, R8, R24 ;  /* 0x0000000806187224 */ /* 0x000fc400078e0218 */
[C---:B------:R-:W-:Y:S02]  /*1cb0*/  IMAD R30, R6.reuse, R11, R30 ;  /* 0x0000000b061e7224 */ /* 0x040fe400078e021e */
[----:B------:R-:W-:Y:S02]  /*1cc0*/  IMAD R25, R6, R9, R25 ;  /* 0x0000000906197224 */ /* 0x000fe400078e0219 */
[----:B------:R-:W-:Y:S01]  /*1cd0*/  VIADD R8, R14, 0xffffffe7 ;  /* 0xffffffe70e087836 */ /* 0x000fe20000000000 */
[----:B0123--:R-:W-:Y:S06]  /*1ce0*/  BRA.U UP0, `(.L_x_5) ;  /* 0x0000000100187547 */ /* 0x00ffec000b800000 */
[----:B------:R-:W-:Y:S01]  /*1cf0*/  ELECT P0, URZ, PT ;  /* 0x0000000000ff782f */ /* 0x000fe20003800000 */
[----:B------:R-:W-:Y:S01]  /*1d00*/  IMAD.MOV.U32 R2, RZ, RZ, 0x1 ;  /* 0x00000001ff027424 */ /* 0x000fe200078e00ff */
[----:B------:R-:W-:Y:S01]  /*1d10*/  UMOV UR6, 0x40 ;  /* 0x0000004000067882 */ /* 0x000fe20000000000 */
[----:B------:R-:W-:Y:S01]  /*1d20*/  UVIRTCOUNT.DEALLOC.SMPOOL 0x80 ;  /* 0x000000800000784c */ /* 0x000fe20000000000 */
[----:B------:R-:W-:-:S09]  /*1d30*/  ULEA UR6, UR5, UR6, 0x18 ;  /* 0x0000000605067291 */ /* 0x000fd2000f8ec0ff */
[----:B------:R0:W-:Y:S03]  /*1d40*/  @P0 STS.U8 [UR6], R2 ;  /* 0x00000002ff000988 */ /* 0x0001e60008000006 */
.L_x_5:
[----:B------:R-:W-:Y:S01]  /*1d50*/  UIADD3 UR10, UPT, UPT, UR8, UR4, URZ ;  /* 0x00000004080a7290 */ /* 0x000fe2000fffe0ff */
[----:B0-----:R-:W-:Y:S01]  /*1d60*/  IMAD R2, R0, UR16, RZ ;  /* 0x0000001000027c24 */ /* 0x001fe2000f8e02ff */
[----:B------:R-:W-:Y:S01]  /*1d70*/  VOTEU.ALL UP1, P3 ;  /* 0x0000000000ff7886 */ /* 0x000fe20001820000 */
[----:B------:R-:W-:Y:S01]  /*1d80*/  UIADD3 UR6, UPT, UPT, UR9, 0xc000, URZ ;  /* 0x0000c00009067890 */ /* 0x000fe2000fffe0ff */
[----:B------:R-:W-:Y:S01]  /*1d90*/  ISETP.GE.U32.AND P0, PT, R8, 0x7fffff68, PT ;  /* 0x7fffff680800780c */ /* 0x000fe20003f06070 */
[----:B------:R-:W-:Y:S01]  /*1da0*/  VOTEU.ALL UP2, P3 ;  /* 0x0000000000ff7886 */ /* 0x000fe20001840000 */
[----:B------:R-:W-:Y:S01]  /*1db0*/  IADD3 R0, P6, PT, R2, UR12, RZ ;  /* 0x0000000c02007c10 */ /* 0x000fe2000ffde0ff */
[----:B------:R-:W-:Y:S01]  /*1dc0*/  VIADD R8, R14, 0xffffffdf ;  /* 0xffffffdf0e087836 */ /* 0x000fe20000000000 */
[----:B------:R-:W-:-:S04]  /*1dd0*/  @!UP1 UIADD3 UR4, UPT, UPT, -UR7, 0x100000, URZ ;  /* 0x0010000007049890 */ /* 0x000fc8000fffe1ff */
[----:B------:R-:W-:Y:S02]  /*1de0*/  @!UP1 USHF.L.U32 UR5, UR4, 0xb, URZ ;  /* 0x0000000b04059899 */ /* 0x000fe400080006ff */
[----:B------:R-:W-:Y:S01]  /*1df0*/  @!UP1 USHF.L.U32 UR4, UR4, 0x1, URZ ;  /* 0x0000000104049899 */ /* 0x000fe200080006ff */
[----:B------:R-:W-:Y:S01]  /*1e00*/  STTM.x64 tmem[UR10], RZ ;  /* 0x000000ff000079ed */ /* 0x000fe2000834000a */
[----:B------:R-:W0:Y:S02]  /*1e10*/  FENCE.VIEW.ASYNC.T ;  /* 0x00000000000073c6 */ /* 0x000e240000000200 */
[----:B0-----:R-:W-:Y:S01]  /*1e20*/  BAR.SYNC.DEFER_BLOCKING 0x0 ;  /* 0x0000000000007b1d */ /* 0x001fe20000010000 */
[----:B------:R-:W-:Y:S01]  /*1e30*/  LEA.HI.X.SX32 R2, R2, UR13, 0x1, P6 ;  /* 0x0000000d02027c11 */ /* 0x000fe2000b0f0eff */
[----:B------:R-:W-:Y:S01]  /*1e40*/  IMAD.SHL.U32 R10, R4, 0x8, RZ ;  /* 0x00000008040a7824 */ /* 0x000fe200078e00ff */
[----:B------:R-:W-:Y:S01]  /*1e50*/  ISETP.GE.U32.AND P2, PT, R8, 0x7fffff60, PT ;  /* 0x7fffff600800780c */ /* 0x000fe20003f46070 */
[----:B------:R-:W-:-:S02]  /*1e60*/  @!P5 IMAD.MOV.U32 R8, RZ, RZ, R0 ;  /* 0x000000ffff08d224 */ /* 0x000fc400078e0000 */
[----:B------:R-:W-:Y:S01]  /*1e70*/  @!P5 IMAD.MOV.U32 R9, RZ, RZ, R2 ;  /* 0x000000ffff09d224 */ /* 0x000fe200078e0002 */
[----:B------:R0:W-:Y:S01]  /*1e80*/  STL [R1+0x9dc], R91 ;  /* 0x0009dc5b01007387 */ /* 0x0001e20000100800 */
[----:B------:R-:W-:Y:S01]  /*1e90*/  PRMT R12, RZ, 0x7610, R12 ;  /* 0x00007610ff0c7816 */ /* 0x000fe2000000000c */
[----:B------:R-:W-:Y:S01]  /*1ea0*/  VIADD R11, R14, 0xffffffd7 ;  /* 0xffffffd70e0b7836 */ /* 0x000fe20000000000 */
[----:B------:R-:W-:Y:S01]  /*1eb0*/  PRMT R86, RZ, 0x7610, R86 ;  /* 0x00007610ff567816 */ /* 0x000fe20000000056 */
[----:B------:R-:W-:Y:S01]  /*1ec0*/  STL [R1+0x9d8], R89 ;  /* 0x0009d85901007387 */ /* 0x000fe20000100800 */
[----:B------:R-:W-:Y:S01]  /*1ed0*/  PRMT R84, RZ, 0x7610, R84 ;  /* 0x00007610ff547816 */ /* 0x000fe20000000054 */
[----:B------:R-:W1:Y:S02]  /*1ee0*/  LDCU UR13, c[0x0][0x3b0] ;  /* 0x00007600ff0d77ac */ /* 0x000e640008000800 */
[----:B------:R-:W-:Y:S01]  /*1ef0*/  STL [R1+0x9d4], R90 ;  /* 0x0009d45a01007387 */ /* 0x000fe20000100800 */
[----:B0-----:R-:W-:Y:S01]  /*1f00*/  PRMT R91, RZ, 0x7610, R91 ;  /* 0x00007610ff5b7816 */ /* 0x001fe2000000005b */
[----:B------:R-:W0:Y:S02]  /*1f10*/  LDCU UR20, c[0x0][0x3b0] ;  /* 0x00007600ff1477ac */ /* 0x000e240008000800 */
[----:B------:R2:W-:Y:S01]  /*1f20*/  STL [R1+0x9d0], R88 ;  /* 0x0009d05801007387 */ /* 0x0005e20000100800 */
[----:B------:R-:W-:-:S02]  /*1f30*/  PRMT R82, RZ, 0x7610, R82 ;  /* 0x00007610ff527816 */ /* 0x000fc40000000052 */
[----:B------:R-:W-:Y:S01]  /*1f40*/  PRMT R73, RZ, 0x7610, R73 ;  /* 0x00007610ff497816 */ /* 0x000fe20000000049 */
[----:B------:R-:W3:Y:S02]  /*1f50*/  FENCE.VIEW.ASYNC.S ;  /* 0x00000000000073c6 */ /* 0x000ee40000000000 */
[----:B---3--:R3:W4:Y:S02]  /*1f60*/  @!UP2 SYNCS.EXCH.64 URZ, [UR6], UR4 ;  /* 0x0000000406ffa5b2 */ /* 0x0087240008000100 */
[----:B----4-:R-:W-:Y:S01]  /*1f70*/  BAR.SYNC.DEFER_BLOCKING 0x0 ;  /* 0x0000000000007b1d */ /* 0x010fe20000010000 */
[----:B------:R-:W-:Y:S02]  /*1f80*/  PRMT R72, RZ, 0x7610, R72 ;  /* 0x00007610ff487816 */ /* 0x000fe40000000048 */
[----:B------:R-:W-:Y:S02]  /*1f90*/  PRMT R23, RZ, 0x7610, R23 ;  /* 0x00007610ff177816 */ /* 0x000fe40000000017 */
[----:B------:R-:W-:Y:S01]  /*1fa0*/  PRMT R22, RZ, 0x7610, R22 ;  /* 0x00007610ff167816 */ /* 0x000fe20000000016 */
[----:B------:R-:W4:Y:S01]  /*1fb0*/  LDCU UR23, c[0x0][0x3b0] ;  /* 0x00007600ff1777ac */ /* 0x000f220008000800 */
[----:B------:R-:W-:Y:S01]  /*1fc0*/  STL [R1+0x9cc], R87 ;  /* 0x0009cc5701007387 */ /* 0x000fe20000100800 */
[----:B------:R-:W-:Y:S01]  /*1fd0*/  PRMT R21, RZ, 0x7610, R21 ;  /* 0x00007610ff157816 */ /* 0x000fe20000000015 */
[----:B------:R-:W0:Y:S02]  /*1fe0*/  LDCU UR26, c[0x0][0x3b0] ;  /* 0x00007600ff1a77ac */ /* 0x000e240008000800 */
        /* <DEDUP_REMOVED lines=9> */
[----:B------:R0:W3:Y:S01]  /*2080*/  @!P5 LDG.E.U8 R91, desc[UR18][R8.64] ;  /* 0x00000012085bd981 */ /* 0x0000e2000c1e1100 */
        /* <DEDUP_REMOVED lines=18> */
[----:B------:R-:W0:Y:S03]  /*21b0*/  LDCU UR25, c[0x0][0x3b0] ;  /* 0x00007600ff1977ac */ /* 0x000e260008000800 */
        /* <DEDUP_REMOVED lines=64> */
[----:B------:R-:W-:Y:S04]  /*25c0*/  STL [R1+0x924], R41 ;  /* 0x0009242901007387 */ /* 0x000fe80000100800 */
        /* <DEDUP_REMOVED lines=11> */
[----:B------:R-:W-:Y:S01]  /*2680*/  STL [R1+0x8f4], R29 ;  /* 0x0008f41d01007387 */ /* 0x000fe20000100800 */
[----:B0-----:R-:W-:-:S03]  /*2690*/  IADD3 R9, P6, PT, R10, R0, RZ ;  /* 0x000000000a097210 */ /* 0x001fc60007fde0ff */
[----:B------:R-:W-:Y:S04]  /*26a0*/  STL [R1+0x8f0], R28 ;  /* 0x0008f01c01007387 */ /* 0x000fe80000100800 */
[----:B------:R-:W-:Y:S04]  /*26b0*/  STL [R1+0x8ec], R27 ;  /* 0x0008ec1b01007387 */ /* 0x000fe80000100800 */
[----:B------:R-:W-:Y:S01]  /*26c0*/  STL [R1+0x8e8], R26 ;  /* 0x0008e81a01007387 */ /* 0x000fe20000100800 */
[----:B------:R-:W-:-:S03]  /*26d0*/  IMAD.SHL.U32 R8, R4, 0x10, RZ ;  /* 0x0000001004087824 */ /* 0x000fc600078e00ff */
[----:B------:R-:W-:Y:S04]  /*26e0*/  STL [R1+0x8e4], R25 ;  /* 0x0008e41901007387 */ /* 0x000fe80000100800 */
[----:B------:R-:W-:Y:S04]  /*26f0*/  STL [R1+0x8e0], R24 ;  /* 0x0008e01801007387 */ /* 0x000fe80000100800 */
[----:B------:R-:W-:Y:S04]  /*2700*/  STL [R1+0x8dc], R74 ;  /* 0x0008dc4a01007387 */ /* 0x000fe80000100800 */
[----:B------:R-:W-:Y:S04]  /*2710*/  STL [R1+0x888], R3 ;  /* 0x0008880301007387 */ /* 0x000fe80000100800 */
[----:B------:R-:W-:Y:S04]  /*2720*/  STL [R1+0x884], R5 ;  /* 0x0008840501007387 */ /* 0x000fe80000100800 */
[----:B------:R-:W-:Y:S01]  /*2730*/  STL [R1+0x74], R9 ;  /* 0x0000740901007387 */ /* 0x000fe20000100800 */
[----:B--2---:R-:W-:-:S03]  /*2740*/  PRMT R88, RZ, 0x7610, R88 ;  /* 0x00007610ff587816 */ /* 0x004fc60000000058 */
[----:B---3--:R0:W-:Y:S02]  /*2750*/  STL [R1+0x1a8], R91 ;  /* 0x0001a85b01007387 */ /* 0x0081e40000100800 */
[----:B0-----:R-:W-:Y:S02]  /*2760*/  LEA.HI.X.SX32 R91, R10, R2, 0x1, P6 ;  /* 0x000000020a5b7211 */ /* 0x001fe400030f0eff */
[----:B------:R-:W-:-:S04]  /*2770*/  IADD3 R90, P6, PT, R8, R0, RZ ;  /* 0x00000000085a7210 */ /* 0x000fc80007fde0ff */
[----:B------:R-:W-:Y:S01]  /*2780*/  LEA.HI.X.SX32 R89, R8, R2, 0x1, P6 ;  /* 0x0000000208597211 */ /* 0x000fe200030f0eff */
[----:B------:R-:W-:Y:S02]  /*2790*/  @!P1 IMAD.MOV.U32 R8, RZ, RZ, R9 ;  /* 0x000000ffff089224 */ /* 0x000fe400078e0009 */
[----:B------:R-:W-:-:S05]  /*27a0*/  @!P1 IMAD.MOV.U32 R9, RZ, RZ, R91 ;  /* 0x000000ffff099224 */ /* 0x000fca00078e005b */
[----:B------:R0:W2:Y:S02]  /*27b0*/  @!P1 LDG.E.U8 R12, desc[UR18][R8.64] ;  /* 0x00000012080c9981 */ /* 0x0000a4000c1e1100 */
[----:B0-----:R-:W-:Y:S02]  /*27c0*/  @!P4 IMAD.MOV.U32 R8, RZ, RZ, R90 ;  /* 0x000000ffff08c224 */ /* 0x001fe400078e005a */
[----:B------:R-:W-:-:S05]  /*27d0*/  @!P4 IMAD.MOV.U32 R9, RZ, RZ, R89 ;  /* 0x000000ffff09c224 */ /* 0x000fca00078e0059 */
[----:B------:R0:W3:Y:S01]  /*27e0*/  @!P4 LDG.E.U8 R88, desc[UR18][R8.64] ;  /* 0x000000120858c981 */ /* 0x0000e2000c1e1100 */
[----:B------:R-:W-:Y:S01]  /*27f0*/  ISETP.GE.U32.AND P5, PT, R11, 0x7fffff58, PT ;  /* 0x7fffff580b00780c */ /* 0x000fe20003fa6070 */
[----:B------:R-:W-:Y:S02]  /*2800*/  IMAD R11, R4, 0x18, RZ ;  /* 0x00000018040b7824 */ /* 0x000fe400078e02ff */
[----:B------:R0:W-:Y:S04]  /*2810*/  STL [R1+0x64], R91 ;  /* 0x0000645b01007387 */ /* 0x0001e80000100800 */
[----:B------:R-:W-:Y:S04]  /*2820*/  STL [R1+0x108], R90 ;  /* 0x0001085a01007387 */ /* 0x000fe80000100800 */
[----:B0-----:R-:W4:Y:S04]  /*2830*/  LDL.LU R91, [R1+0x9dc] ;  /* 0x0009dc00015b7983 */ /* 0x001f280000300800 */
[----:B------:R0:W-:Y:S01]  /*2840*/  STL [R1+0x104], R89 ;  /* 0x0001045901007387 */ /* 0x0001e20000100800 */
[----:B------:R-:W-:-:S05]  /*2850*/  VIADD R8, R14, 0xffffffc7 ;  /* 0xffffffc70e087836 */ /* 0x000fca0000000000 */
[----:B------:R-:W-:Y:S01]  /*2860*/  ISETP.GE.U32.AND P4, PT, R8, 0x7fffff48, PT ;  /* 0x7fffff480800780c */ /* 0x000fe20003f86070 */
[----:B------:R-:W-:Y:S01]  /*2870*/  VIADD R10, R14, 0xffffffcf ;  /* 0xffffffcf0e0a7836 */ /* 0x000fe20000000000 */
[----:B------:R-:W-:-:S04]  /*2880*/  PRMT R83, RZ, 0x7610, R83 ;  /* 0x00007610ff537816 */ /* 0x000fc80000000053 */
[----:B------:R-:W-:Y:S01]  /*2890*/  ISETP.GE.U32.AND P1, PT, R10, 0x7fffff50, PT ;  /* 0x7fffff500a00780c */ /* 0x000fe20003f26070 */
[----:B------:R-:W-:Y:S01]  /*28a0*/  IMAD.SHL.U32 R10, R4, 0x20, RZ ;  /* 0x00000020040a7824 */ /* 0x000fe200078e00ff */
[----:B------:R-:W-:Y:S01]  /*28b0*/  PRMT R85, RZ, 0x7610, R85 ;  /* 0x00007610ff557816 */ /* 0x000fe20000000055 */
[----:B--2---:R2:W-:Y:S04]  /*28c0*/  STL [R1+0x280], R12 ;  /* 0x0002800c01007387 */ /* 0x0045e80000100800 */
[----:B0-----:R-:W4:Y:S04]  /*28d0*/  LDL.LU R89, [R1+0x9d8] ;  /* 0x0009d80001597983 */ /* 0x001f280000300800 */
[----:B------:R-:W4:Y:S01]  /*28e0*/  LDL.LU R90, [R1+0x9d4] ;  /* 0x0009d400015a7983 */ /* 0x000f220000300800 */
[----:B--2---:R-:W-:-:S04]  /*28f0*/  IADD3 R12, P6, PT, R11, R0, RZ ;  /* 0x000000000b0c7210 */ /* 0x004fc80007fde0ff */
[----:B------:R-:W-:Y:S01]  /*2900*/  LEA.HI.X.SX32 R11, R11, R2, 0x1, P6 ;  /* 0x000000020b0b7211 */ /* 0x000fe200030f0eff */
[----:B------:R-:W-:-:S04]  /*2910*/  IMAD.MOV.U32 R9, RZ, RZ, R12 ;  /* 0x000000ffff097224 */ /* 0x000fc800078e000c */
[----:B------:R-:W-:-:S05]  /*2920*/  IMAD.MOV.U32 R8, RZ, RZ, R11 ;  /* 0x000000ffff087224 */ /* 0x000fca00078e000b */
[-C--:B------:R-:W-:Y:S01]  /*2930*/  @!P0 LOP3.LUT R9, R9, R8.reuse, RZ, 0x3c, !PT ;  /* 0x0000000809098212 */ /* 0x080fe200078e3cff */
[----:B---3--:R0:W-:Y:S03]  /*2940*/  STL [R1+0x1bc], R88 ;  /* 0x0001bc5801007387 */ /* 0x0081e60000100800 */
[----:B------:R-:W-:-:S04]  /*2950*/  @!P0 LOP3.LUT R8, R9, R8, RZ, 0x3c, !PT ;  /* 0x0000000809088212 */ /* 0x000fc800078e3cff */
[----:B------:R-:W-:Y:S01]  /*2960*/  @!P0 LOP3.LUT R9, R9, R8, RZ, 0x3c, !PT ;  /* 0x0000000809098212 */ /* 0x000fe200078e3cff */
[----:B0-----:R-:W2:Y:S04]  /*2970*/  LDL.LU R88, [R1+0x9d0] ;  /* 0x0009d00001587983 */ /* 0x001ea80000300800 */
[----:B------:R0:W-:Y:S04]  /*2980*/  STL [R1+0x3d8], R12 ;  /* 0x0003d80c01007387 */ /* 0x0001e80000100800 */
[----:B------:R3:W2:Y:S01]  /*2990*/  @!P0 LDG.E.U8 R83, desc[UR18][R8.64] ;  /* 0x0000001208538981 */ /* 0x0006a2000c1e1100 */
[----:B0-----:R-:W-:-:S04]  /*29a0*/  IADD3 R12, P6, PT, R10, R0, RZ ;  /* 0x000000000a0c7210 */ /* 0x001fc80007fde0ff */
[----:B---3--:R-:W-:Y:S01]  /*29b0*/  LEA.HI.X.SX32 R8, R10, R2, 0x1, P6 ;  /* 0x000000020a087211 */ /* 0x008fe200030f0eff */
[----:B------:R-:W-:Y:S01]  /*29c0*/  IMAD.MOV.U32 R9, RZ, RZ, R12 ;  /* 0x000000ffff097224 */ /* 0x000fe200078e000c */
[----:B------:R-:W-:Y:S04]  /*29d0*/  STL [R1+0x154], R11 ;  /* 0x0001540b01007387 */ /* 0x000fe80000100800 */
[-C--:B------:R-:W-:Y:S01]  /*29e0*/  @!P2 LOP3.LUT R9, R9, R8.reuse, RZ, 0x3c, !PT ;  /* 0x000000080909a212 */ /* 0x080fe200078e3cff */
[----:B------:R-:W-:Y:S04]  /*29f0*/  STL [R1+0x410], R12 ;  /* 0x0004100c01007387 */ /* 0x000fe80000100800 */
[----:B------:R0:W-:Y:S02]  /*2a00*/  STL [R1+0x40c], R8 ;  /* 0x00040c0801007387 */ /* 0x0001e40000100800 */
[----:B0-----:R-:W-:-:S04]  /*2a10*/  @!P2 LOP3.LUT R8, R9, R8, RZ, 0x3c, !PT ;  /* 0x000000080908a212 */ /* 0x001fc800078e3cff */
[----:B------:R-:W-:-:S05]  /*2a20*/  @!P2 LOP3.LUT R9, R9, R8, RZ, 0x3c, !PT ;  /* 0x000000080909a212 */ /* 0x000fca00078e3cff */
[----:B------:R0:W3:Y:S01]  /*2a30*/  @!P2 LDG.E.U8 R85, desc[UR18][R8.64] ;  /* 0x000000120855a981 */ /* 0x0000e2000c1e1100 */
[----:B------:R-:W-:-:S05]  /*2a40*/  VIADD R11, R14, 0xffffffbf ;  /* 0xffffffbf0e0b7836 */ /* 0x000fca0000000000 */
[----:B------:R-:W-:Y:S01]  /*2a50*/  ISETP.GE.U32.AND P0, PT, R11, 0x7fffff40, PT ;  /* 0x7fffff400b00780c */ /* 0x000fe20003f06070 */
[C---:B------:R-:W-:Y:S02]  /*2a60*/  IMAD R11, R4.reuse, 0x28, RZ ;  /* 0x00000028040b7824 */ /* 0x040fe400078e02ff */
[----:B------:R-:W-:Y:S01]  /*2a70*/  IMAD R10, R4, 0x30, RZ ;  /* 0x00000030040a7824 */ /* 0x000fe200078e02ff */
[----:B------:R-:W-:Y:S02]  /*2a80*/  PRMT R87, RZ, 0x7610, R87 ;  /* 0x00007610ff577816 */ /* 0x000fe40000000057 */
[----:B------:R-:W-:Y:S01]  /*2a90*/  PRMT R81, RZ, 0x7610, R81 ;  /* 0x00007610ff517816 */ /* 0x000fe20000000051 */
[----:B--2---:R2:W-:Y:S02]  /*2aa0*/  STL [R1+0x1b8], R83 ;  /* 0x0001b85301007387 */ /* 0x0045e40000100800 */
[----:B--2---:R-:W-:-:S04]  /*2ab0*/  IADD3 R83, P6, PT, R11, R0, RZ ;  /* 0x000000000b537210 */ /* 0x004fc80007fde0ff */
[----:B0-----:R-:W-:Y:S01]  /*2ac0*/  LEA.HI.X.SX32 R8, R11, R2, 0x1, P6 ;  /* 0x000000020b087211 */ /* 0x001fe200030f0eff */
[----:B------:R-:W-:Y:S01]  /*2ad0*/  IMAD.MOV.U32 R9, RZ, RZ, R83 ;  /* 0x000000ffff097224 */ /* 0x000fe200078e0053 */
[----:B------:R0:W-:Y:S04]  /*2ae0*/  STL [R1+0x448], R83 ;  /* 0x0004485301007387 */ /* 0x0001e80000100800 */
[----:B------:R-:W-:Y:S01]  /*2af0*/  @!P5 LOP3.LUT R9, R9, R8, RZ, 0x3c, !PT ;  /* 0x000000080909d212 */ /* 0x000fe200078e3cff */
[----:B------:R2:W-:Y:S01]  /*2b00*/  STL [R1+0x444], R8 ;  /* 0x0004440801007387 */ /* 0x0005e20000100800 */
[----:B0-----:R-:W-:Y:S02]  /*2b10*/  IADD3 R83, P6, PT, R10, R0, RZ ;  /* 0x000000000a537210 */ /* 0x001fe40007fde0ff */
[----:B--2---:R-:W-:-:S03]  /*2b20*/  @!P5 LOP3.LUT R8, R9, R8, RZ, 0x3c, !PT ;  /* 0x000000080908d212 */ /* 0x004fc600078e3cff */
[----:B------:R-:W-:Y:S01]  /*2b30*/  STL [R1+0x480], R83 ;  /* 0x0004805301007387 */ /* 0x000fe20000100800 */
[----:B------:R-:W-:-:S03]  /*2b40*/  @!P5 LOP3.LUT R9, R9, R8, RZ, 0x3c, !PT ;  /* 0x000000080909d212 */ /* 0x000fc600078e3cff */
[----:B---3--:R0:W-:Y:S04]  /*2b50*/  STL [R1+0x27c], R85 ;  /* 0x00027c5501007387 */ /* 0x0081e80000100800 */
[----:B------:R2:W3:Y:S01]  /*2b60*/  @!P5 LDG.E.U8 R87, desc[UR18][R8.64] ;  /* 0x000000120857d981 */ /* 0x0004e2000c1e1100 */
[----:B0-----:R-:W-:Y:S01]  /*2b70*/  LEA.HI.X.SX32 R85, R10, R2, 0x1, P6 ;  /* 0x000000020a557211 */ /* 0x001fe200030f0eff */
[----:B--2---:R-:W-:-:S04]  /*2b80*/  @!P1 IMAD.MOV.U32 R8, RZ, RZ, R83 ;  /* 0x000000ffff089224 */ /* 0x004fc800078e0053 */
[----:B------:R-:W-:-:S05]  /*2b90*/  @!P1 IMAD.MOV.U32 R9, RZ, RZ, R85 ;  /* 0x000000ffff099224 */ /* 0x000fca00078e0055 */
[----:B------:R0:W2:Y:S01]  /*2ba0*/  @!P1 LDG.E.U8 R81, desc[UR18][R8.64] ;  /* 0x0000001208519981 */ /* 0x0000a2000c1e1100 */
[----:B------:R-:W-:-:S05]  /*2bb0*/  IMAD R11, R4, 0x38, RZ ;  /* 0x00000038040b7824 */ /* 0x000fca00078e02ff */
[----:B------:R-:W-:Y:S01]  /*2bc0*/  IADD3 R10, P6, PT, R11, R0, RZ ;  /* 0x000000000b0a7210 */ /* 0x000fe20007fde0ff */
[----:B0-----:R-:W-:-:S03]  /*2bd0*/  VIADD R8, R14, 0xffffffa7 ;  /* 0xffffffa70e087836 */ /* 0x001fc60000000000 */
[----:B------:R-:W-:Y:S01]  /*2be0*/  LEA.HI.X.SX32 R11, R11, R2, 0x1, P6 ;  /* 0x000000020b0b7211 */ /* 0x000fe200030f0eff */
[----:B------:R-:W-:Y:S01]  /*2bf0*/  IMAD.MOV.U32 R9, RZ, RZ, R10 ;  /* 0x000000ffff097224 */ /* 0x000fe200078e000a */
[----:B------:R-:W-:-:S03]  /*2c00*/  ISETP.GE.U32.AND P1, PT, R8, 0x7fffff28, PT ;  /* 0x7fffff280800780c */ /* 0x000fc60003f26070 */
[----:B------:R-:W-:Y:S02]  /*2c10*/  IMAD.MOV.U32 R8, RZ, RZ, R11 ;  /* 0x000000ffff087224 */ /* 0x000fe400078e000b */
[----:B------:R-:W-:-:S03]  /*2c20*/  VIADD R12, R14, 0xffffffb7 ;  /* 0xffffffb70e0c7836 */ /* 0x000fc60000000000 */
[-C--:B------:R-:W-:Y:S02]  /*2c30*/  @!P4 LOP3.LUT R9, R9, R8.reuse, RZ, 0x3c, !PT ;  /* 0x000000080909c212 */ /* 0x080fe400078e3cff */
[----:B------:R-:W-:Y:S01]  /*2c40*/  ISETP.GE.U32.AND P2, PT, R12, 0x7fffff38, PT ;  /* 0x7fffff380c00780c */ /* 0x000fe20003f46070 */
[----:B------:R-:W-:Y:S01]  /*2c50*/  VIADD R12, R14, 0xffffffaf ;  /* 0xffffffaf0e0c7836 */ /* 0x000fe20000000000 */
[C---:B------:R-:W-:Y:S02]  /*2c60*/  @!P4 LOP3.LUT R8, R9.reuse, R8, RZ, 0x3c, !PT ;  /* 0x000000080908c212 */ /* 0x040fe400078e3cff */
[----:B------:R-:W-:Y:S02]  /*2c70*/  PRMT R78, RZ, 0x7610, R78 ;  /* 0x00007610ff4e7816 */ /* 0x000fe4000000004e */
[----:B------:R-:W-:Y:S02]  /*2c80*/  ISETP.GE.U32.AND P5, PT, R12, 0x7fffff30, PT ;  /* 0x7fffff300c00780c */ /* 0x000fe40003fa6070 */
[----:B------:R-:W-:-:S05]  /*2c90*/  @!P4 LOP3.LUT R9, R9, R8, RZ, 0x3c, !PT ;  /* 0x000000080909c212 */ /* 0x000fca00078e3cff */
[----:B------:R0:W4:Y:S01]  /*2ca0*/  @!P4 LDG.E.U8 R78, desc[UR18][R8.64] ;  /* 0x00000012084ec981 */ /* 0x000122000c1e1100 */
[----:B------:R-:W-:-:S03]  /*2cb0*/  PRMT R79, RZ, 0x7610, R79 ;  /* 0x00007610ff4f7816 */ /* 0x000fc6000000004f */
[----:B---3--:R3:W-:Y:S04]  /*2cc0*/  STL [R1+0x1cc], R87 ;  /* 0x0001cc5701007387 */ /* 0x0087e80000100800 */
[----:B---3--:R-:W3:Y:S04]  /*2cd0*/  LDL.LU R87, [R1+0x9cc] ;  /* 0x0009cc0001577983 */ /* 0x008ee80000300800 */
[----:B------:R0:W-:Y:S04]  /*2ce0*/  STL [R1+0x47c], R85 ;  /* 0x00047c5501007387 */ /* 0x0001e80000100800 */
[----:B0-----:R-:W3:Y:S04]  /*2cf0*/  LDL.LU R85, [R1+0x9c8] ;  /* 0x0009c80001557983 */ /* 0x001ee80000300800 */
[----:B------:R-:W3:Y:S04]  /*2d00*/  LDL.LU R83, [R1+0x9c4] ;  /* 0x0009c40001537983 */ /* 0x000ee80000300800 */
[----:B--2---:R0:W-:Y:S04]  /*2d10*/  STL [R1+0x1c8], R81 ;  /* 0x0001c85101007387 */ /* 0x0041e80000100800 */
[----:B0-----:R-:W2:Y:S04]  /*2d20*/  LDL.LU R81, [R1+0x9c0] ;  /* 0x0009c00001517983 */ /* 0x001ea80000300800 */
[----:B------:R0:W-:Y:S02]  /*2d30*/  STL [R1+0x4c0], R10 ;  /* 0x0004c00a01007387 */ /* 0x0001e40000100800 */
[----:B0-----:R-:W-:-:S05]  /*2d40*/  IMAD.SHL.U32 R10, R4, 0x40, RZ ;  /* 0x00000040040a7824 */ /* 0x001fca00078e00ff */
[----:B------:R-:W-:-:S04]  /*2d50*/  IADD3 R12, P6, PT, R10, R0, RZ ;  /* 0x000000000a0c7210 */ /* 0x000fc80007fde0ff */
[----:B------:R-:W-:Y:S01]  /*2d60*/  LEA.HI.X.SX32 R8, R10, R2, 0x1, P6 ;  /* 0x000000020a087211 */ /* 0x000fe200030f0eff */
[----:B------:R-:W-:Y:S01]  /*2d70*/  IMAD.MOV.U32 R9, RZ, RZ, R12 ;  /* 0x000000ffff097224 */ /* 0x000fe200078e000c */
[----:B------:R-:W-:Y:S04]  /*2d80*/  STL [R1+0x4bc], R11 ;  /* 0x0004bc0b01007387 */ /* 0x000fe80000100800 */
[-C--:B------:R-:W-:Y:S01]  /*2d90*/  @!P0 LOP3.LUT R9, R9, R8.reuse, RZ, 0x3c, !PT ;  /* 0x0000000809098212 */ /* 0x080fe200078e3cff */
[----:B------:R-:W-:Y:S04]  /*2da0*/  STL [R1+0x4f8], R12 ;  /* 0x0004f80c01007387 */ /* 0x000fe80000100800 */
[----:B------:R0:W-:Y:S02]  /*2db0*/  STL [R1+0x4f4], R8 ;  /* 0x0004f40801007387 */ /* 0x0001e40000100800 */
[----:B0-----:R-:W-:-:S04]  /*2dc0*/  @!P0 LOP3.LUT R8, R9, R8, RZ, 0x3c, !PT ;  /* 0x0000000809088212 */ /* 0x001fc800078e3cff */
[----:B------:R-:W-:-:S05]  /*2dd0*/  @!P0 LOP3.LUT R9, R9, R8, RZ, 0x3c, !PT ;  /* 0x0000000809098212 */ /* 0x000fca00078e3cff */
[----:B------:R0:W2:Y:S01]  /*2de0*/  @!P0 LDG.E.U8 R79, desc[UR18][R8.64] ;  /* 0x00000012084f8981 */ /* 0x0000a2000c1e1100 */
[----:B------:R-:W-:-:S05]  /*2df0*/  VIADD R11, R14, 0xffffff9f ;  /* 0xffffff9f0e0b7836 */ /* 0x000fca0000000000 */
[----:B------:R-:W-:Y:S01]  /*2e00*/  ISETP.GE.U32.AND P4, PT, R11, 0x7fffff20, PT ;  /* 0x7fffff200b00780c */ /* 0x000fe20003f86070 */
[C---:B------:R-:W-:Y:S01]  /*2e10*/  IMAD R11, R4.reuse, 0x48, RZ ;  /* 0x00000048040b7824 */ /* 0x040fe200078e02ff */
[----:B----4-:R4:W-:Y:S01]  /*2e20*/  STL [R1+0x274], R78 ;  /* 0x0002744e01007387 */ /* 0x0109e20000100800 */
[----:B------:R-:W-:-:S03]  /*2e30*/  IMAD R10, R4, 0x50, RZ ;  /* 0x00000050040a7824 */ /* 0x000fc600078e02ff */
[----:B----4-:R-:W-:-:S04]  /*2e40*/  IADD3 R78, P6, PT, R11, R0, RZ ;  /* 0x000000000b4e7210 */ /* 0x010fc80007fde0ff */
[----:B0-----:R-:W-:Y:S01]  /*2e50*/  LEA.HI.X.SX32 R8, R11, R2, 0x1, P6 ;  /* 0x000000020b087211 */ /* 0x001fe200030f0eff */
[----:B------:R-:W-:Y:S01]  /*2e60*/  IMAD.MOV.U32 R9, RZ, RZ, R78 ;  /* 0x000000ffff097224 */ /* 0x000fe200078e004e */
[----:B------:R0:W-:Y:S04]  /*2e70*/  STL [R1+0x530], R78 ;  /* 0x0005304e01007387 */ /* 0x0001e80000100800 */
[----:B------:R-:W-:Y:S01]  /*2e80*/  @!P2 LOP3.LUT R9, R9, R8, RZ, 0x3c, !PT ;  /* 0x000000080909a212 */ /* 0x000fe200078e3cff */
[----:B------:R4:W-:Y:S01]  /*2e90*/  STL [R1+0x52c], R8 ;  /* 0x00052c0801007387 */ /* 0x0009e20000100800 */
[----:B0-----:R-:W-:Y:S02]  /*2ea0*/  IADD3 R78, P6, PT, R10, R0, RZ ;  /* 0x000000000a4e7210 */ /* 0x001fe40007fde0ff */
[----:B------:R-:W-:-:S02]  /*2eb0*/  PRMT R80, RZ, 0x7610, R80 ;  /* 0x00007610ff507816 */ /* 0x000fc40000000050 */
[C---:B----4-:R-:W-:Y:S01]  /*2ec0*/  @!P2 LOP3.LUT R8, R9.reuse, R8, RZ, 0x3c, !PT ;  /* 0x000000080908a212 */ /* 0x050fe200078e3cff */
[----:B------:R-:W-:Y:S03]  /*2ed0*/  STL [R1+0x568], R78 ;  /* 0x0005684e01007387 */ /* 0x000fe60000100800 */
[----:B------:R-:W-:Y:S02]  /*2ee0*/  @!P2 LOP3.LUT R9, R9, R8, RZ, 0x3c, !PT ;  /* 0x000000080909a212 */ /* 0x000fe400078e3cff */
[----:B------:R-:W-:-:S03]  /*2ef0*/  PRMT R77, RZ, 0x7610, R77 ;  /* 0x00007610ff4d7816 */ /* 0x000fc6000000004d */
[----:B------:R0:W4:Y:S02]  /*2f00*/  @!P2 LDG.E.U8 R80, desc[UR18][R8.64] ;  /* 0x000000120850a981 */ /* 0x000124000c1e1100 */
[----:B0-----:R-:W-:Y:S02]  /*2f10*/  @!P5 IMAD.MOV.U32 R8, RZ, RZ, R78 ;  /* 0x000000ffff08d224 */ /* 0x001fe400078e004e */
[----:B--2---:R0:W-:Y:S02]  /*2f20*/  STL [R1+0x60], R79 ;  /* 0x0000604f01007387 */ /* 0x0041e40000100800 */
[----:B0-----:R-:W-:-:S05]  /*2f30*/  LEA.HI.X.SX32 R79, R10, R2, 0x1, P6 ;  /* 0x000000020a4f7211 */ /* 0x001fca00030f0eff */
        /* <DEDUP_REMOVED lines=10> */
[-C--:B------:R-:W-:Y:S01]  /*2fe0*/  @!P1 LOP3.LUT R9, R9, R8.reuse, RZ, 0x3c, !PT ;  /* 0x0000000809099212 */ /* 0x080fe200078e3cff */
[----:B----4-:R0:W-:Y:S01]  /*2ff0*/  STL [R1+0x58], R80 ;  /* 0x0000585001007387 */ /* 0x0101e20000100800 */
[----:B------:R-:W-:Y:S01]  /*3000*/  ISETP.GE.U32.AND P0, PT, R12, 0x7fffff18, PT ;  /* 0x7fffff180c00780c */ /* 0x000fe20003f06070 */
[----:B------:R-:W-:Y:S01]  /*3010*/  VIADD R12, R14, 0xffffff8f ;  /* 0xffffff8f0e0c7836 */ /* 0x000fe20000000000 */
[----:B------:R-:W-:Y:S01]  /*3020*/  @!P1 LOP3.LUT R8, R9, R8, RZ, 0x3c, !PT ;  /* 0x0000000809089212 */ /* 0x000fe200078e3cff */
[----:B0-----:R-:W4:Y:S04]  /*3030*/  LDL.LU R80, [R1+0x9bc] ;  /* 0x0009bc0001507983 */ /* 0x001f280000300800 */
[----:B------:R0:W-:Y:S01]  /*3040*/  STL [R1+0x564], R79 ;  /* 0x0005644f01007387 */ /* 0x0001e20000100800 */
[----:B------:R-:W-:-:S03]  /*3050*/  PRMT R68, RZ, 0x7610, R68 ;  /* 0x00007610ff447816 */ /* 0x000fc60000000044 */
[----:B0-----:R-:W3:Y:S04]  /*3060*/  LDL.LU R79, [R1+0x9b8] ;  /* 0x0009b800014f7983 */ /* 0x001ee80000300800 */
[----:B------:R-:W3:Y:S01]  /*3070*/  LDL.LU R78, [R1+0x9b4] ;  /* 0x0009b400014e7983 */ /* 0x000ee20000300800 */
[----:B------:R-:W-:Y:S02]  /*3080*/  ISETP.GE.U32.AND P2, PT, R12, 0x7fffff10, PT ;  /* 0x7fffff100c00780c */ /* 0x000fe40003f46070 */
[----:B------:R-:W-:-:S05]  /*3090*/  @!P1 LOP3.LUT R9, R9, R8, RZ, 0x3c, !PT ;  /* 0x0000000809099212 */ /* 0x000fca00078e3cff */
[----:B------:R0:W3:Y:S01]  /*30a0*/  @!P1 LDG.E.U8 R68, desc[UR18][R8.64] ;  /* 0x0000001208449981 */ /* 0x0000e2000c1e1100 */
[----:B------:R-:W-:-:S03]  /*30b0*/  PRMT R75, RZ, 0x7610, R75 ;  /* 0x00007610ff4b7816 */ /* 0x000fc6000000004b */
[----:B--2---:R2:W-:Y:S04]  /*30c0*/  STL [R1+0x278], R77 ;  /* 0x0002784d01007387 */ /* 0x0045e80000100800 */
[----:B--2---:R-:W2:Y:S04]  /*30d0*/  LDL.LU R77, [R1+0x9b0] ;  /* 0x0009b000014d7983 */ /* 0x004ea80000300800 */
[----:B------:R0:W-:Y:S02]  /*30e0*/  STL [R1+0x5a0], R10 ;  /* 0x0005a00a01007387 */ /* 0x0001e40000100800 */
[----:B0-----:R-:W-:-:S05]  /*30f0*/  IMAD R10, R4, 0x60, RZ ;  /* 0x00000060040a7824 */ /* 0x001fca00078e02ff */
        /* <DEDUP_REMOVED lines=12> */
[----:B------:R-:W-:Y:S01]  /*31c0*/  IMAD R11, R4, 0x68, RZ ;  /* 0x00000068040b7824 */ /* 0x000fe200078e02ff */
[----:B---3--:R3:W-:Y:S04]  /*31d0*/  STL [R1+0xf0], R68 ;  /* 0x0000f04401007387 */ /* 0x0087e80000100800 */
[----:B---3--:R-:W-:-:S04]  /*31e0*/  IADD3 R68, P6, PT, R11, R0, RZ ;  /* 0x000000000b447210 */ /* 0x008fc80007fde0ff */
[----:B0-----:R-:W-:Y:S01]  /*31f0*/  LEA.HI.X.SX32 R8, R11, R2, 0x1, P6 ;  /* 0x000000020b087211 */ /* 0x001fe200030f0eff */
[----:B------:R-:W-:Y:S01]  /*3200*/  IMAD.MOV.U32 R9, RZ, RZ, R68 ;  /* 0x000000ffff097224 */ /* 0x000fe200078e0044 */
[----:B------:R-:W-:Y:S01]  /*3210*/  STL [R1+0x608], R68 ;  /* 0x0006084401007387 */ /* 0x000fe20000100800 */
[----:B------:R-:W-:-:S03]  /*3220*/  IMAD R10, R4, 0x70, RZ ;  /* 0x00000070040a7824 */ /* 0x000fc600078e02ff */
[----:B------:R-:W-:Y:S02]  /*3230*/  @!P0 LOP3.LUT R9, R9, R8, RZ, 0x3c, !PT ;  /* 0x0000000809098212 */ /* 0x000fe400078e3cff */
[----:B------:R-:W-:Y:S02]  /*3240*/  PRMT R76, RZ, 0x7610, R76 ;  /* 0x00007610ff4c7816 */ /* 0x000fe4000000004c */
[----:B------:R-:W-:Y:S01]  /*3250*/  PRMT R7, RZ, 0x7610, R7 ;  /* 0x00007610ff077816 */ /* 0x000fe20000000007 */
[----:B--2---:R0:W-:Y:S04]  /*3260*/  STL [R1+0xec], R75 ;  /* 0x0000ec4b01007387 */ /* 0x0041e80000100800 */
[----:B------:R2:W-:Y:S01]  /*3270*/  STL [R1+0x604], R8 ;  /* 0x0006040801007387 */ /* 0x0005e20000100800 */
[----:B0-----:R-:W-:-:S02]  /*3280*/  IADD3 R75, P6, PT, R10, R0, RZ ;  /* 0x000000000a4b7210 */ /* 0x001fc40007fde0ff */
[C---:B--2---:R-:W-:Y:S02]  /*3290*/  @!P0 LOP3.LUT R8, R9.reuse, R8, RZ, 0x3c, !PT ;  /* 0x0000000809088212 */ /* 0x044fe400078e3cff */
[----:B------:R-:W-:Y:S02]  /*32a0*/  LEA.HI.X.SX32 R68, R10, R2, 0x1, P6 ;  /* 0x000000020a447211 */ /* 0x000fe400030f0eff */
[----:B------:R-:W-:-:S05]  /*32b0*/  @!P0 LOP3.LUT R9, R9, R8, RZ, 0x3c, !PT ;  /* 0x0000000809098212 */ /* 0x000fca00078e3cff */
[----:B------:R0:W2:Y:S02]  /*32c0*/  @!P0 LDG.E.U8 R76, desc[UR18][R8.64] ;  /* 0x00000012084c8981 */ /* 0x0000a4000c1e1100 */
[----:B0-----:R-:W-:Y:S02]  /*32d0*/  @!P2 IMAD.MOV.U32 R8, RZ, RZ, R75 ;  /* 0x000000ffff08a224 */ /* 0x001fe400078e004b */
[----:B------:R-:W-:-:S05]  /*32e0*/  @!P2 IMAD.MOV.U32 R9, RZ, RZ, R68 ;  /* 0x000000ffff09a224 */ /* 0x000fca00078e0044 */
[----:B------:R0:W3:Y:S01]  /*32f0*/  @!P2 LDG.E.U8 R7, desc[UR18][R8.64] ;  /* 0x000000120807a981 */ /* 0x0000e2000c1e1100 */
[----:B------:R-:W-:-:S05]  /*3300*/  IMAD R11, R4, 0x78, RZ ;  /* 0x00000078040b7824 */ /* 0x000fca00078e02ff */
[----:B------:R-:W-:Y:S01]  /*3310*/  IADD3 R10, P6, PT, R11, R0, RZ ;  /* 0x000000000b0a7210 */ /* 0x000fe20007fde0ff */
[----:B0-----:R-:W-:-:S03]  /*3320*/  VIADD R8, R14, 0xffffffde ;  /* 0xffffffde0e087836 */ /* 0x001fc60000000000 */
[----:B------:R-:W-:Y:S01]  /*3330*/  LEA.HI.X.SX32 R11, R11, R2, 0x1, P6 ;  /* 0x000000020b0b7211 */ /* 0x000fe200030f0eff */
[----:B------:R-:W-:Y:S01]  /*3340*/  STL [R1+0x638], R75 ;  /* 0x0006384b01007387 */ /* 0x000fe20000100800 */
[----:B------:R-:W-:Y:S01]  /*3350*/  IMAD.MOV.U32 R9, RZ, RZ, R10 ;  /* 0x000000ffff097224 */ /* 0x000fe200078e000a */
[----:B------:R-:W-:Y:S02]  /*3360*/  ISETP.GE.U32.AND P2, PT, R8, 0x7fffff5f, PT ;  /* 0x7fffff5f0800780c */ /* 0x000fe40003f46070 */
        /* <DEDUP_REMOVED lines=11> */
[----:B--2---:R2:W-:Y:S04]  /*3420*/  STL [R1+0x270], R76 ;  /* 0x0002704c01007387 */ /* 0x0045e80000100800 */
[----:B--2---:R-:W2:Y:S04]  /*3430*/  LDL.LU R76, [R1+0x9ac] ;  /* 0x0009ac00014c7983 */ /* 0x004ea80000300800 */
[----:B------:R0:W-:Y:S04]  /*3440*/  STL [R1+0x634], R68 ;  /* 0x0006344401007387 */ /* 0x0001e80000100800 */
[----:B0-----:R-:W2:Y:S04]  /*3450*/  LDL.LU R68, [R1+0x9a8] ;  /* 0x0009a80001447983 */ /* 0x001ea80000300800 */
[----:B------:R-:W2:Y:S04]  /*3460*/  LDL.LU R75, [R1+0x9a4] ;  /* 0x0009a400014b7983 */ /* 0x000ea80000300800 */
[----:B---3--:R0:W-:Y:S04]  /*3470*/  STL [R1+0x26c], R7 ;  /* 0x00026c0701007387 */ /* 0x0081e80000100800 */
[----:B0-----:R-:W3:Y:S04]  /*3480*/  LDL.LU R7, [R1+0x9a0] ;  /* 0x0009a00001077983 */ /* 0x001ee80000300800 */
        /* <DEDUP_REMOVED lines=51> */
[----:B0-----:R-:W4:Y:S04]  /*37c0*/  LDL.LU R71, [R1+0x998] ;  /* 0x0009980001477983 */ /* 0x001f280000300800 */
        /* <DEDUP_REMOVED lines=22> */
[----:B---3--:R3:W-:Y:S01]  /*3930*/  STL [R1+0x158], R65 ;  /* 0x0001584101007387 */ /* 0x0087e20000100800 */
[----:B------:R-:W-:-:S03]  /*3940*/  IMAD R10, R4, 0x39, RZ ;  /* 0x00000039040a7824 */ /* 0x000fc600078e02ff */
[----:B---3--:R-:W-:-:S04]  /*3950*/  IADD3 R65, P6, PT, R11, R0, RZ ;  /* 0x000000000b417210 */ /* 0x008fc80007fde0ff */
[----:B0-----:R-:W-:Y:S01]  /*3960*/  LEA.HI.X.SX32 R8, R11, R2, 0x1, P6 ;  /* 0x000000020b087211 */ /* 0x001fe200030f0eff */
[----:B------:R-:W-:Y:S01]  /*3970*/  IMAD.MOV.U32 R9, RZ, RZ, R65 ;  /* 0x000000ffff097224 */ /* 0x000fe200078e0041 */
[----:B------:R0:W-:Y:S04]  /*3980*/  STL [R1+0x490], R65 ;  /* 0x0004904101007387 */ /* 0x0001e80000100800 */
[----:B------:R-:W-:Y:S01]  /*3990*/  @!P1 LOP3.LUT R9, R9, R8, RZ, 0x3c, !PT ;  /* 0x0000000809099212 */ /* 0x000fe200078e3cff */
[----:B------:R3:W-:Y:S01]  /*39a0*/  STL [R1+0x48c], R8 ;  /* 0x00048c0801007387 */ /* 0x0007e20000100800 */
[----:B0-----:R-:W-:Y:S02]  /*39b0*/  IADD3 R65, P6, PT, R10, R0, RZ ;  /* 0x000000000a417210 */ /* 0x001fe40007fde0ff */
[----:B------:R-:W-:-:S02]  /*39c0*/  PRMT R67, RZ, 0x7610, R67 ;  /* 0x00007610ff437816 */ /* 0x000fc40000000043 */
[C---:B---3--:R-:W-:Y:S01]  /*39d0*/  @!P1 LOP3.LUT R8, R9.reuse, R8, RZ, 0x3c, !PT ;  /* 0x0000000809089212 */ /* 0x048fe200078e3cff */
[----:B------:R-:W-:Y:S03]  /*39e0*/  STL [R1+0x4c8], R65 ;  /* 0x0004c84101007387 */ /* 0x000fe60000100800 */
[----:B------:R-:W-:Y:S02]  /*39f0*/  @!P1 LOP3.LUT R9, R9, R8, RZ, 0x3c, !PT ;  /* 0x0000000809099212 */ /* 0x000fe400078e3cff */
[----:B------:R-:W-:-:S03]  /*3a00*/  PRMT R64, RZ, 0x7610, R64 ;  /* 0x00007610ff407816 */ /* 0x000fc60000000040 */
[----:B------:R0:W3:Y:S01]  /*3a10*/  @!P1 LDG.E.U8 R67, desc[UR18][R8.64] ;  /* 0x0000001208439981 */ /* 0x0000e2000c1e1100 */
[----:B------:R-:W-:Y:S02]  /*3a20*/  IMAD R11, R4, 0x41, RZ ;  /* 0x00000041040b7824 */ /* 0x000fe400078e02ff */
[----:B0-----:R-:W-:Y:S01]  /*3a30*/  @!P4 IMAD.MOV.U32 R8, RZ, RZ, R65 ;  /* 0x000000ffff08c224 */ /* 0x001fe200078e0041 */
[----:B------:R-:W-:Y:S01]  /*3a40*/  PRMT R63, RZ, 0x7610, R63 ;  /* 0x00007610ff3f7816 */ /* 0x000fe2000000003f */
[----:B--2---:R0:W-:Y:S02]  /*3a50*/  STL [R1+0x264], R66 ;  /* 0x0002644201007387 */ /* 0x0041e40000100800 */
[----:B0-----:R-:W-:-:S05]  /*3a60*/  LEA.HI.X.SX32 R66, R10, R2, 0x1, P6 ;  /* 0x000000020a427211 */ /* 0x001fca00030f0eff */
[----:B------:R-:W-:-:S05]  /*3a70*/  @!P4 IMAD.MOV.U32 R9, RZ, RZ, R66 ;  /* 0x000000ffff09c224 */ /* 0x000fca00078e0042 */
[----:B------:R0:W2:Y:S01]  /*3a80*/  @!P4 LDG.E.U8 R64, desc[UR18][R8.64] ;  /* 0x000000120840c981 */ /* 0x0000a2000c1e1100 */
[----:B------:R-:W-:-:S04]  /*3a90*/  IADD3 R10, P6, PT, R11, R0, RZ ;  /* 0x000000000b0a7210 */ /* 0x000fc80007fde0ff */
[----:B------:R-:W-:Y:S01]  /*3aa0*/  LEA.HI.X.SX32 R11, R11, R2, 0x1, P6 ;  /* 0x000000020b0b7211 */ /* 0x000fe200030f0eff */
[----:B0-----:R-:W-:Y:S02]  /*3ab0*/  VIADD R8, R14, 0xffffff9e ;  /* 0xffffff9e0e087836 */ /* 0x001fe40000000000 */
[----:B------:R-:W-:-:S03]  /*3ac0*/  IMAD.MOV.U32 R9, RZ, RZ, R10 ;  /* 0x000000ffff097224 */ /* 0x000fc600078e000a */
[----:B------:R-:W-:Y:S01]  /*3ad0*/  ISETP.GE.U32.AND P4, PT, R8, 0x7fffff1f, PT ;  /* 0x7fffff1f0800780c */ /* 0x000fe20003f86070 */
[----:B------:R-:W-:-:S05]  /*3ae0*/  IMAD.MOV.U32 R8, RZ, RZ, R11 ;  /* 0x000000ffff087224 */ /* 0x000fca00078e000b */
[----:B------:R-:W-:-:S04]  /*3af0*/  @!P0 LOP3.LUT R9, R9, R8, RZ, 0x3c, !PT ;  /* 0x0000000809098212 */ /* 0x000fc800078e3cff */
[----:B------:R-:W-:-:S04]  /*3b00*/  @!P0 LOP3.LUT R8, R9, R8, RZ, 0x3c, !PT ;  /* 0x0000000809088212 */ /* 0x000fc800078e3cff */
[----:B------:R-:W-:-:S05]  /*3b10*/  @!P0 LOP3.LUT R9, R9, R8, RZ, 0x3c, !PT ;  /* 0x0000000809098212 */ /* 0x000fca00078e3cff */
[----:B------:R0:W4:Y:S01]  /*3b20*/  @!P0 LDG.E.U8 R63, desc[UR18][R8.64] ;  /* 0x00000012083f8981 */ /* 0x000122000c1e1100 */
[----:B------:R-:W-:-:S03]  /*3b30*/  VIADD R12, R14, 0xffffffae ;  /* 0xffffffae0e0c7836 */ /* 0x000fc60000000000 */
[----:B---3--:R3:W-:Y:S02]  /*3b40*/  STL [R1+0x164], R67 ;  /* 0x0001644301007387 */ /* 0x0087e40000100800 */
[----:B------:R-:W-:Y:S01]  /*3b50*/  ISETP.GE.U32.AND P5, PT, R12, 0x7fffff2f, PT ;  /* 0x7fffff2f0c00780c */ /* 0x000fe20003fa6070 */
[----:B------:R-:W-:Y:S01]  /*3b60*/  VIADD R12, R14, 0xffffffa6 ;  /* 0xffffffa60e0c7836 */ /* 0x000fe20000000000 */
[----:B---3--:R-:W3:Y:S04]  /*3b70*/  LDL.LU R67, [R1+0x98c] ;  /* 0x00098c0001437983 */ /* 0x008ee80000300800 */
[----:B------:R0:W-:Y:S01]  /*3b80*/  STL [R1+0x4c4], R66 ;  /* 0x0004c44201007387 */ /* 0x0001e20000100800 */
[----:B------:R-:W-:-:S03]  /*3b90*/  ISETP.GE.U32.AND P1, PT, R12, 0x7fffff27, PT ;  /* 0x7fffff270c00780c */ /* 0x000fc60003f26070 */
[----:B0-----:R-:W3:Y:S04]  /*3ba0*/  LDL.LU R66, [R1+0x988] ;  /* 0x0009880001427983 */ /* 0x001ee80000300800 */
[----:B------:R-:W3:Y:S01]  /*3bb0*/  LDL.LU R65, [R1+0x984] ;  /* 0x0009840001417983 */ /* 0x000ee20000300800 */
[----:B------:R-:W-:-:S03]  /*3bc0*/  PRMT R62, RZ, 0x7610, R62 ;  /* 0x00007610ff3e7816 */ /* 0x000fc6000000003e */
[----:B--2---:R0:W-:Y:S04]  /*3bd0*/  STL [R1+0x160], R64 ;  /* 0x0001604001007387 */ /* 0x0041e80000100800 */
[----:B0-----:R-:W2:Y:S04]  /*3be0*/  LDL.LU R64, [R1+0x980] ;  /* 0x0009800001407983 */ /* 0x001ea80000300800 */
[----:B------:R0:W-:Y:S02]  /*3bf0*/  STL [R1+0x500], R10 ;  /* 0x0005000a01007387 */ /* 0x0001e40000100800 */
[----:B0-----:R-:W-:-:S05]  /*3c00*/  IMAD R10, R4, 0x49, RZ ;  /* 0x00000049040a7824 */ /* 0x001fca00078e02ff */
[----:B------:R-:W-:-:S04]  /*3c10*/  IADD3 R12, P6, PT, R10, R0, RZ ;  /* 0x000000000a0c7210 */ /* 0x000fc80007fde0ff */
[----:B------:R-:W-:Y:S01]  /*3c20*/  LEA.HI.X.SX32 R8, R10, R2, 0x1, P6 ;  /* 0x000000020a087211 */ /* 0x000fe200030f0eff */
[----:B------:R-:W-:Y:S01]  /*3c30*/  IMAD.MOV.U32 R9, RZ, RZ, R12 ;  /* 0x000000ffff097224 */ /* 0x000fe200078e000c */
[----:B------:R0:W-:Y:S04]  /*3c40*/  STL [R1+0x4fc], R11 ;  /* 0x0004fc0b01007387 */ /* 0x0001e80000100800 */
[-C--:B------:R-:W-:Y:S01]  /*3c50*/  @!P2 LOP3.LUT R9, R9, R8.reuse, RZ, 0x3c, !PT ;  /* 0x000000080909a212 */ /* 0x080fe200078e3cff */
[----:B------:R-:W-:Y:S04]  /*3c60*/  STL [R1+0x538], R12 ;  /* 0x0005380c01007387 */ /* 0x000fe80000100800 */
[----:B------:R1:W-:Y:S01]  /*3c70*/  STL [R1+0x534], R8 ;  /* 0x0005340801007387 */ /* 0x0003e20000100800 */
[----:B0-----:R-:W-:Y:S01]  /*3c80*/  VIADD R11, R14, 0xffffff96 ;  /* 0xffffff960e0b7836 */ /* 0x001fe20000000000 */
[----:B-1----:R-:W-:-:S04]  /*3c90*/  @!P2 LOP3.LUT R8, R9, R8, RZ, 0x3c, !PT ;  /* 0x000000080908a212 */ /* 0x002fc800078e3cff */
[----:B------:R-:W-:Y:S02]  /*3ca0*/  ISETP.GE.U32.AND P0, PT, R11, 0x7fffff17, PT ;  /* 0x7fffff170b00780c */ /* 0x000fe40003f06070 */
[----:B------:R-:W-:Y:S01]  /*3cb0*/  @!P2 LOP3.LUT R9, R9, R8, RZ, 0x3c, !PT ;  /* 0x000000080909a212 */ /* 0x000fe200078e3cff */
[----:B------:R-:W-:Y:S01]  /*3cc0*/  IMAD R11, R4, 0x51, RZ ;  /* 0x00000051040b7824 */ /* 0x000fe200078e02ff */
[----:B----4-:R0:W-:Y:S04]  /*3cd0*/  STL [R1+0x260], R63 ;  /* 0x0002603f01007387 */ /* 0x0101e80000100800 */
[----:B------:R1:W4:Y:S01]  /*3ce0*/  @!P2 LDG.E.U8 R62, desc[UR18][R8.64] ;  /* 0x00000012083ea981 */ /* 0x000322000c1e1100 */
[----:B0-----:R-:W-:-:S04]  /*3cf0*/  IADD3 R63, P6, PT, R11, R0, RZ ;  /* 0x000000000b3f7210 */ /* 0x001fc80007fde0ff */
[----:B-1----:R-:W-:Y:S01]  /*3d00*/  LEA.HI.X.SX32 R9, R11, R2, 0x1, P6 ;  /* 0x000000020b097211 */ /* 0x002fe200030f0eff */
[----:B------:R-:W-:-:S05]  /*3d10*/  @!P5 IMAD.MOV.U32 R8, RZ, RZ, R63 ;  /* 0x000000ffff08d224 */ /* 0x000fca00078e003f */
[----:B------:R0:W2:Y:S01]  /*3d20*/  @!P5 LDG.E.U8 R86, desc[UR18][R8.64] ;  /* 0x000000120856d981 */ /* 0x0000a2000c1e1100 */
[----:B------:R-:W-:-:S03]  /*3d30*/  IMAD R10, R4, 0x59, RZ ;  /* 0x00000059040a7824 */ /* 0x000fc600078e02ff */
[----:B------:R-:W-:Y:S01]  /*3d40*/  STL [R1+0x570], R63 ;  /* 0x0005703f01007387 */ /* 0x000fe20000100800 */
[----:B------:R-:W-:-:S03]  /*3d50*/  IMAD R11, R4, 0x61, RZ ;  /* 0x00000061040b7824 */ /* 0x000fc600078e02ff */
[----:B----4-:R1:W-:Y:S02]  /*3d60*/  STL [R1+0x16c], R62 ;  /* 0x00016c3e01007387 */ /* 0x0103e40000100800 */
[C---:B-1----:R-:W-:Y:S02]  /*3d70*/  IADD3 R62, P6, PT, R10.reuse, R0, RZ ;  /* 0x000000000a3e7210 */ /* 0x042fe40007fde0ff */
[----:B------:R1:W-:Y:S02]  /*3d80*/  STL [R1+0x56c], R9 ;  /* 0x00056c0901007387 */ /* 0x0003e40000100800 */
[----:B------:R-:W-:Y:S02]  /*3d90*/  LEA.HI.X.SX32 R10, R10, R2, 0x1, P6 ;  /* 0x000000020a0a7211 */ /* 0x000fe400030f0eff */
[----:B------:R-:W-:Y:S01]  /*3da0*/  STL [R1+0x5a8], R62 ;  /* 0x0005a83e01007387 */ /* 0x000fe20000100800 */
[----:B0-----:R-:W-:-:S03]  /*3db0*/  @!P1 IMAD.MOV.U32 R8, RZ, RZ, R62 ;  /* 0x000000ffff089224 */ /* 0x001fc600078e003e */
[----:B------:R-:W4:Y:S01]  /*3dc0*/  LDL.LU R63, [R1+0x97c] ;  /* 0x00097c00013f7983 */ /* 0x000f220000300800 */
[----:B-1----:R-:W-:-:S03]  /*3dd0*/  @!P1 IMAD.MOV.U32 R9, RZ, RZ, R10 ;  /* 0x000000ffff099224 */ /* 0x002fc600078e000a */
[----:B------:R0:W-:Y:S04]  /*3de0*/  STL [R1+0x5a4], R10 ;  /* 0x0005a40a01007387 */ /* 0x0001e80000100800 */
[----:B--2---:R1:W-:Y:S04]  /*3df0*/  STL [R1+0x168], R86 ;  /* 0x0001685601007387 */ /* 0x0043e80000100800 */
[----:B------:R2:W3:Y:S01]  /*3e00*/  @!P1 LDG.E.U8 R84, desc[UR18][R8.64] ;  /* 0x0000001208549981 */ /* 0x0004e2000c1e1100 */
[----:B0-----:R-:W-:-:S03]  /*3e10*/  IMAD R10, R4, 0x69, RZ ;  /* 0x00000069040a7824 */ /* 0x001fc600078e02ff */
[----:B------:R-:W4:Y:S01]  /*3e20*/  LDL.LU R62, [R1+0x978] ;  /* 0x00097800013e7983 */ /* 0x000f220000300800 */
[----:B-1----:R-:W-:Y:S01]  /*3e30*/  IADD3 R86, P6, PT, R11, R0, RZ ;  /* 0x000000000b567210 */ /* 0x002fe20007fde0ff */
[----:B--2---:R-:W-:-:S03]  /*3e40*/  VIADD R8, R14, 0xfffffffe ;  /* 0xfffffffe0e087836 */ /* 0x004fc60000000000 */
[----:B------:R-:W-:Y:S02]  /*3e50*/  LEA.HI.X.SX32 R11, R11, R2, 0x1, P6 ;  /* 0x000000020b0b7211 */ /* 0x000fe400030f0eff */
[----:B------:R-:W-:Y:S01]  /*3e60*/  ISETP.GE.U32.AND P1, PT, R8, 0x7fffff7f, PT ;  /* 0x7fffff7f0800780c */ /* 0x000fe20003f26070 */
[----:B------:R-:W-:Y:S02]  /*3e70*/  @!P4 IMAD.MOV.U32 R8, RZ, RZ, R86 ;  /* 0x000000ffff08c224 */ /* 0x000fe400078e0056 */
[----:B------:R-:W-:-:S05]  /*3e80*/  @!P4 IMAD.MOV.U32 R9, RZ, RZ, R11 ;  /* 0x000000ffff09c224 */ /* 0x000fca00078e000b */
[----:B------:R0:W2:Y:S01]  /*3e90*/  @!P4 LDG.E.U8 R82, desc[UR18][R8.64] ;  /* 0x000000120852c981 */ /* 0x0000a2000c1e1100 */
[----:B------:R-:W-:-:S03]  /*3ea0*/  VIADD R12, R14, 0xffffff8e ;  /* 0xffffff8e0e0c7836 */ /* 0x000fc60000000000 */
[----:B------:R-:W-:Y:S04]  /*3eb0*/  STL [R1+0x5e0], R86 ;  /* 0x0005e05601007387 */ /* 0x000fe80000100800 */
[----:B------:R1:W-:Y:S01]  /*3ec0*/  STL [R1+0x5dc], R11 ;  /* 0x0005dc0b01007387 */ /* 0x0003e20000100800 */
[----:B------:R-:W-:Y:S02]  /*3ed0*/  ISETP.GE.U32.AND P2, PT, R12, 0x7fffff0f, PT ;  /* 0x7fffff0f0c00780c */ /* 0x000fe40003f46070 */
[----:B------:R-:W-:Y:S01]  /*3ee0*/  PRMT R59, RZ, 0x7610, R59 ;  /* 0x00007610ff3b7816 */ /* 0x000fe2000000003b */
[----:B-1----:R-:W-:Y:S01]  /*3ef0*/  IMAD R11, R4, 0x71, RZ ;  /* 0x00000071040b7824 */ /* 0x002fe200078e02ff */
[----:B------:R-:W-:Y:S01]  /*3f00*/  PRMT R61, RZ, 0x7610, R61 ;  /* 0x00007610ff3d7816 */ /* 0x000fe2000000003d */
[----:B---3--:R1:W-:Y:S02]  /*3f10*/  STL [R1+0x25c], R84 ;  /* 0x00025c5401007387 */ /* 0x0083e40000100800 */
[----:B-1----:R-:W-:-:S04]  /*3f20*/  IADD3 R84, P6, PT, R10, R0, RZ ;  /* 0x000000000a547210 */ /* 0x002fc80007fde0ff */
[----:B------:R-:W-:Y:S01]  /*3f30*/  LEA.HI.X.SX32 R86, R10, R2, 0x1, P6 ;  /* 0x000000020a567211 */ /* 0x000fe200030f0eff */
[----:B------:R-:W-:Y:S01]  /*3f40*/  STL [R1+0x610], R84 ;  /* 0x0006105401007387 */ /* 0x000fe20000100800 */
[----:B0-----:R-:W-:-:S03]  /*3f50*/  @!P0 IMAD.MOV.U32 R8, RZ, RZ, R84 ;  /* 0x000000ffff088224 */ /* 0x001fc600078e0054 */
[----:B------:R-:W-:Y:S01]  /*3f60*/  @!P0 IMAD.MOV.U32 R9, RZ, RZ, R86 ;  /* 0x000000ffff098224 */ /* 0x000fe200078e0056 */
[----:B--2---:R0:W-:Y:S04]  /*3f70*/  STL [R1+0x174], R82 ;  /* 0x0001745201007387 */ /* 0x0041e80000100800 */
[----:B------:R1:W2:Y:S01]  /*3f80*/  @!P0 LDG.E.U8 R59, desc[UR18][R8.64] ;  /* 0x00000012083b8981 */ /* 0x0002a2000c1e1100 */
[----:B0-----:R-:W-:-:S04]  /*3f90*/  IADD3 R82, P6, PT, R11, R0, RZ ;  /* 0x000000000b527210 */ /* 0x001fc80007fde0ff */
[----:B------:R-:W-:Y:S01]  /*3fa0*/  LEA.HI.X.SX32 R84, R11, R2, 0x1, P6 ;  /* 0x000000020b547211 */ /* 0x000fe200030f0eff */
[----:B-1----:R-:W-:-:S04]  /*3fb0*/  @!P2 IMAD.MOV.U32 R8, RZ, RZ, R82 ;  /* 0x000000ffff08a224 */ /* 0x002fc800078e0052 */
[----:B------:R-:W-:-:S05]  /*3fc0*/  @!P2 IMAD.MOV.U32 R9, RZ, RZ, R84 ;  /* 0x000000ffff09a224 */ /* 0x000fca00078e0054 */
[----:B------:R-:W3:Y:S01]  /*3fd0*/  @!P2 LDG.E.U8 R61, desc[UR18][R8.64] ;  /* 0x00000012083da981 */ /* 0x000ee2000c1e1100 */
[----:B------:R-:W-:Y:S02]  /*3fe0*/  VIADD R12, R14, 0xffffff86 ;  /* 0xffffff860e0c7836 */ /* 0x000fe40000000000 */
[----:B------:R-:W-:Y:S01]  /*3ff0*/  IMAD R10, R4, 0x79, RZ ;  /* 0x00000079040a7824 */ /* 0x000fe200078e02ff */
[----:B------:R-:W-:Y:S02]  /*4000*/  STL [R1+0x60c], R86 ;  /* 0x00060c5601007387 */ /* 0x000fe40000100800 */
[----:B------:R-:W-:Y:S02]  /*4010*/  ISETP.GE.U32.AND P5, PT, R12, 0x7fffff07, PT ;  /* 0x7fffff070c00780c */ /* 0x000fe40003fa6070 */
[----:B------:R-:W-:Y:S01]  /*4020*/  STL [R1+0x640], R82 ;  /* 0x0006405201007387 */ /* 0x000fe20000100800 */
[----:B------:R-:W-:-:S03]  /*4030*/  PRMT R58, RZ, 0x7610, R58 ;  /* 0x00007610ff3a7816 */ /* 0x000fc6000000003a */
[----:B--2---:R0:W-:Y:S04]  /*4040*/  STL [R1+0x170], R59 ;  /* 0x0001703b01007387 */ /* 0x0041e80000100800 */
[----:B------:R-:W-:Y:S01]  /*4050*/  STL [R1+0x63c], R84 ;  /* 0x00063c5401007387 */ /* 0x000fe20000100800 */
[----:B0-----:R-:W-:-:S05]  /*4060*/  IADD3 R59, P6, PT, R10, R0, RZ ;  /* 0x000000000a3b7210 */ /* 0x001fca0007fde0ff */
[----:B------:R-:W-:Y:S04]  /*4070*/  STL [R1+0x670], R59 ;  /* 0x0006703b01007387 */ /* 0x000fe80000100800 */
[----:B---3--:R0:W-:Y:S01]  /*4080*/  STL [R1+0x258], R61 ;  /* 0x0002583d01007387 */ /* 0x0081e20000100800 */
[----:B------:R-:W-:Y:S01]  /*4090*/  @!P5 IMAD.MOV.U32 R8, RZ, RZ, R59 ;  /* 0x000000ffff08d224 */ /* 0x000fe200078e003b */
[----:B0-----:R-:W-:-:S05]  /*40a0*/  LEA.HI.X.SX32 R61, R10, R2, 0x1, P6 ;  /* 0x000000020a3d7211 */ /* 0x001fca00030f0eff */
[----:B------:R-:W-:-:S05]  /*40b0*/  @!P5 IMAD.MOV.U32 R9, RZ, RZ, R61 ;  /* 0x000000ffff09d224 */ /* 0x000fca00078e003d */
[----:B------:R0:W2:Y:S01]  /*40c0*/  @!P5 LDG.E.U8 R58, desc[UR18][R8.64] ;  /* 0x00000012083ad981 */ /* 0x0000a2000c1e1100 */
[----:B------:R-:W-:Y:S01]  /*40d0*/  VIADD R12, R14, 0xfffffffd ;  /* 0xfffffffd0e0c7836 */ /* 0x000fe20000000000 */
[----:B------:R-:W-:Y:S01]  /*40e0*/  IADD3 R84, P6, PT, R0, R4, RZ ;  /* 0x0000000400547210 */ /* 0x000fe20007fde0ff */
[----:B------:R-:W-:Y:S02]  /*40f0*/  IMAD.SHL.U32 R86, R4, 0x2, RZ ;  /* 0x0000000204567824 */ /* 0x000fe400078e00ff */
[----:B------:R-:W-:Y:S01]  /*4100*/  VIADD R10, R14, 0xffffffe5 ;  /* 0xffffffe50e0a7836 */ /* 0x000fe20000000000 */
[----:B------:R-:W-:Y:S01]  /*4110*/  ISETP.GE.U32.AND P4, PT, R12, 0x7fffff7e, PT ;  /* 0x7fffff7e0c00780c */ /* 0x000fe20003f86070 */
[----:B------:R-:W-:Y:S01]  /*4120*/  VIADD R12, R14, 0xfffffff5 ;  /* 0xfffffff50e0c7836 */ /* 0x000fe20000000000 */
[----:B------:R1:W-:Y:S01]  /*4130*/  STL [R1+0x66c], R61 ;  /* 0x00066c3d01007387 */ /* 0x0003e20000100800 */
[----:B------:R-:W-:Y:S02]  /*4140*/  LEA.HI.X.SX32 R82, R4, R2, 0x1, P6 ;  /* 0x0000000204527211 */ /* 0x000fe400030f0eff */
[----:B------:R-:W-:Y:S01]  /*4150*/  ISETP.GE.U32.AND P5, PT, R10, 0x7fffff66, PT ;  /* 0x7fffff660a00780c */ /* 0x000fe20003fa6070 */
[----:B------:R-:W-:Y:S01]  /*4160*/  IMAD R10, R4, 0xa, RZ ;  /* 0x0000000a040a7824 */ /* 0x000fe200078e02ff */
[----:B------:R-:W-:Y:S01]  /*4170*/  ISETP.GE.U32.AND P0, PT, R12, 0x7fffff76, PT ;  /* 0x7fffff760c00780c */ /* 0x000fe20003f06070 */
[----:B------:R-:W-:Y:S01]  /*4180*/  STL [R1+0x7fc], R84 ;  /* 0x0007fc5401007387 */ /* 0x000fe20000100800 */
[----:B------:R-:W-:-:S02]  /*4190*/  PRMT R12, RZ, 0x7610, R12 ;  /* 0x00007610ff0c7816 */ /* 0x000fc4000000000c */
[C---:B-1----:R-:W-:Y:S01]  /*41a0*/  IADD3 R61, P6, PT, R86.reuse, R0, RZ ;  /* 0x00000000563d7210 */ /* 0x042fe20007fde0ff */
[----:B0-----:R-:W-:Y:S01]  /*41b0*/  @!P1 IMAD.MOV.U32 R8, RZ, RZ, R84 ;  /* 0x000000ffff089224 */ /* 0x001fe200078e0054 */
[----:B------:R-:W-:Y:S01]  /*41c0*/  STL [R1+0x7f8], R82 ;  /* 0x0007f85201007387 */ /* 0x000fe20000100800 */
[----:B------:R-:W-:Y:S01]  /*41d0*/  @!P1 IMAD.MOV.U32 R9, RZ, RZ, R82 ;  /* 0x000000ffff099224 */ /* 0x000fe200078e0052 */
[----:B------:R-:W-:Y:S02]  /*41e0*/  LEA.HI.X.SX32 R86, R86, R2, 0x1, P6 ;  /* 0x0000000256567211 */ /* 0x000fe400030f0eff */
[----:B------:R-:W-:Y:S01]  /*41f0*/  STL [R1], R61 ;  /* 0x0000003d01007387 */ /* 0x000fe20000100800 */
[----:B------:R-:W-:-:S03]  /*4200*/  PRMT R60, RZ, 0x7610, R60 ;  /* 0x00007610ff3c7816 */ /* 0x000fc6000000003c */
[----:B------:R0:W3:Y:S01]  /*4210*/  @!P1 LDG.E.U8 R12, desc[UR18][R8.64] ;  /* 0x00000012080c9981 */ /* 0x0000e2000c1e1100 */
[----:B------:R-:W-:Y:S01]  /*4220*/  PRMT R57, RZ, 0x7610, R57 ;  /* 0x00007610ff397816 */ /* 0x000fe20000000039 */
[----:B0-----:R-:W-:Y:S02]  /*4230*/  @!P4 IMAD.MOV.U32 R8, RZ, RZ, R61 ;  /* 0x000000ffff08c224 */ /* 0x001fe400078e003d */
[----:B------:R-:W-:-:S05]  /*4240*/  @!P4 IMAD.MOV.U32 R9, RZ, RZ, R86 ;  /* 0x000000ffff09c224 */ /* 0x000fca00078e0056 */
[----:B------:R0:W4:Y:S04]  /*4250*/  @!P4 LDG.E.U8 R60, desc[UR18][R8.64] ;  /* 0x00000012083cc981 */ /* 0x000128000c1e1100 */
[----:B--2---:R1:W-:Y:S02]  /*4260*/  STL [R1+0x250], R58 ;  /* 0x0002503a01007387 */ /* 0x0043e40000100800 */
[----:B-1----:R-:W-:-:S04]  /*4270*/  IADD3 R58, P6, PT, R10, R0, RZ ;  /* 0x000000000a3a7210 */ /* 0x002fc80007fde0ff */
[----:B------:R-:W-:Y:S01]  /*4280*/  LEA.HI.X.SX32 R59, R10, R2, 0x1, P6 ;  /* 0x000000020a3b7211 */ /* 0x000fe200030f0eff */
[----:B0-----:R-:W-:-:S04]  /*4290*/  @!P0 IMAD.MOV.U32 R8, RZ, RZ, R58 ;  /* 0x000000ffff088224 */ /* 0x001fc800078e003a */
[----:B------:R-:W-:-:S05]  /*42a0*/  @!P0 IMAD.MOV.U32 R9, RZ, RZ, R59 ;  /* 0x000000ffff098224 */ /* 0x000fca00078e003b */
[----:B------:R0:W2:Y:S01]  /*42b0*/  @!P0 LDG.E.U8 R57, desc[UR18][R8.64] ;  /* 0x0000001208398981 */ /* 0x0000a2000c1e1100 */
[----:B------:R-:W-:-:S05]  /*42c0*/  VIADD R11, R14, 0xffffffed ;  /* 0xffffffed0e0b7836 */ /* 0x000fca0000000000 */
[----:B------:R-:W-:Y:S01]  /*42d0*/  ISETP.GE.U32.AND P2, PT, R11, 0x7fffff6e, PT ;  /* 0x7fffff6e0b00780c */ /* 0x000fe20003f46070 */
[----:B------:R-:W-:-:S05]  /*42e0*/  VIADD R11, R14, 0xffffffdd ;  /* 0xffffffdd0e0b7836 */ /* 0x000fca0000000000 */
[----:B------:R-:W-:Y:S01]  /*42f0*/  ISETP.GE.U32.AND P1, PT, R11, 0x7fffff5e, PT ;  /* 0x7fffff5e0b00780c */ /* 0x000fe20003f26070 */
[----:B------:R-:W-:Y:S02]  /*4300*/  IMAD R11, R4, 0x12, RZ ;  /* 0x00000012040b7824 */ /* 0x000fe400078e02ff */
[----:B0-----:R-:W-:-:S03]  /*4310*/  VIADD R8, R14, 0xffffffcd ;  /* 0xffffffcd0e087836 */ /* 0x001fc60000000000 */
[C---:B------:R-:W-:Y:S01]  /*4320*/  IADD3 R10, P6, PT, R11.reuse, R0, RZ ;  /* 0x000000000b0a7210 */ /* 0x040fe20007fde0ff */
[----:B---3--:R0:W-:Y:S03]  /*4330*/  STL [R1+0x17c], R12 ;  /* 0x00017c0c01007387 */ /* 0x0081e60000100800 */
[----:B------:R-:W-:Y:S01]  /*4340*/  LEA.HI.X.SX32 R11, R11, R2, 0x1, P6 ;  /* 0x000000020b0b7211 */ /* 0x000fe200030f0eff */
[----:B------:R-:W-:Y:S01]  /*4350*/  STL [R1+0x98], R58 ;  /* 0x0000983a01007387 */ /* 0x000fe20000100800 */
[----:B------:R-:W-:Y:S01]  /*4360*/  ISETP.GE.U32.AND P0, PT, R8, 0x7fffff4e, PT ;  /* 0x7fffff4e0800780c */ /* 0x000fe20003f06070 */
[----:B------:R-:W-:Y:S02]  /*4370*/  IMAD.MOV.U32 R9, RZ, RZ, R10 ;  /* 0x000000ffff097224 */ /* 0x000fe400078e000a */
[----:B------:R-:W3:Y:S01]  /*4380*/  LDL.LU R61, [R1+0x974] ;  /* 0x00097400013d7983 */ /* 0x000ee20000300800 */
[----:B------:R-:W-:-:S03]  /*4390*/  IMAD.MOV.U32 R8, RZ, RZ, R11 ;  /* 0x000000ffff087224 */ /* 0x000fc600078e000b */
[----:B------:R-:W-:Y:S04]  /*43a0*/  STL [R1+0x800], R86 ;  /* 0x0008005601007387 */ /* 0x000fe80000100800 */
[----:B----4-:R1:W-:Y:S01]  /*43b0*/  STL [R1+0x178], R60 ;  /* 0x0001783c01007387 */ /* 0x0103e20000100800 */
[-C--:B------:R-:W-:Y:S01]  /*43c0*/  @!P2 LOP3.LUT R9, R9, R8.reuse, RZ, 0x3c, !PT ;  /* 0x000000080909a212 */ /* 0x080fe200078e3cff */
[----:B0-----:R-:W-:Y:S02]  /*43d0*/  VIADD R12, R14, 0xffffffd5 ;  /* 0xffffffd50e0c7836 */ /* 0x001fe40000000000 */
[----:B-1----:R-:W4:Y:S04]  /*43e0*/  LDL.LU R60, [R1+0x970] ;  /* 0x00097000013c7983 */ /* 0x002f280000300800 */
[----:B------:R0:W-:Y:S01]  /*43f0*/  STL [R1+0x94], R59 ;  /* 0x0000943b01007387 */ /* 0x0001e20000100800 */
[----:B------:R-:W-:-:S03]  /*4400*/  @!P2 LOP3.LUT R8, R9, R8, RZ, 0x3c, !PT ;  /* 0x000000080908a212 */ /* 0x000fc600078e3cff */
[----:B0-----:R-:W3:Y:S04]  /*4410*/  LDL.LU R59, [R1+0x96c] ;  /* 0x00096c00013b7983 */ /* 0x001ee80000300800 */
[----:B------:R-:W3:Y:S01]  /*4420*/  LDL.LU R58, [R1+0x968] ;  /* 0x00096800013a7983 */ /* 0x000ee20000300800 */
[----:B------:R-:W-:Y:S02]  /*4430*/  PRMT R54, RZ, 0x7610, R54 ;  /* 0x00007610ff367816 */ /* 0x000fe40000000036 */
[----:B------:R-:W-:Y:S02]  /*4440*/  ISETP.GE.U32.AND P4, PT, R12, 0x7fffff56, PT ;  /* 0x7fffff560c00780c */ /* 0x000fe40003f86070 */
[----:B------:R-:W-:-:S05]  /*4450*/  @!P2 LOP3.LUT R9, R9, R8, RZ, 0x3c, !PT ;  /* 0x000000080909a212 */ /* 0x000fca00078e3cff */
[----:B------:R0:W3:Y:S01]  /*4460*/  @!P2 LDG.E.U8 R54, desc[UR18][R8.64] ;  /* 0x000000120836a981 */ /* 0x0000e2000c1e1100 */
[----:B------:R-:W-:-:S03]  /*4470*/  PRMT R55, RZ, 0x7610, R55 ;  /* 0x00007610ff377816 */ /* 0x000fc60000000037 */
[----:B--2---:R1:W-:Y:S04]  /*4480*/  STL [R1+0x254], R57 ;  /* 0x0002543901007387 */ /* 0x0043e80000100800 */
[----:B-1----:R-:W2:Y:S04]  /*4490*/  LDL.LU R57, [R1+0x964] ;  /* 0x0009640001397983 */ /* 0x002ea80000300800 */
[----:B------:R1:W-:Y:S02]  /*44a0*/  STL [R1+0x128], R10 ;  /* 0x0001280a01007387 */ /* 0x0003e40000100800 */
[----:B-1----:R-:W-:-:S05]  /*44b0*/  IMAD R10, R4, 0x1a, RZ ;  /* 0x0000001a040a7824 */ /* 0x002fca00078e02ff */
[----:B------:R-:W-:-:S04]  /*44c0*/  IADD3 R12, P6, PT, R10, R0, RZ ;  /* 0x000000000a0c7210 */ /* 0x000fc80007fde0ff */
[----:B0-----:R-:W-:Y:S01]  /*44d0*/  LEA.HI.X.SX32 R8, R10, R2, 0x1, P6 ;  /* 0x000000020a087211 */ /* 0x001fe200030f0eff */
        /* <DEDUP_REMOVED lines=13> */
[----:B-1----:R-:W-:-:S04]  /*45b0*/  IADD3 R54, P6, PT, R11, R0, RZ ;  /* 0x000000000b367210 */ /* 0x002fc80007fde0ff */
[----:B0-----:R-:W-:Y:S01]  /*45c0*/  LEA.HI.X.SX32 R8, R11, R2, 0x1, P6 ;  /* 0x000000020b087211 */ /* 0x001fe200030f0eff */
[----:B------:R-:W-:Y:S01]  /*45d0*/  IMAD.MOV.U32 R9, RZ, RZ, R54 ;  /* 0x000000ffff097224 */ /* 0x000fe200078e0036 */
[----:B------:R0:W-:Y:S04]  /*45e0*/  STL [R1+0x420], R54 ;  /* 0x0004203601007387 */ /* 0x0001e80000100800 */
[----:B------:R-:W-:Y:S01]  /*45f0*/  @!P1 LOP3.LUT R9, R9, R8, RZ, 0x3c, !PT ;  /* 0x0000000809099212 */ /* 0x000fe200078e3cff */
[----:B------:R1:W-:Y:S01]  /*4600*/  STL [R1+0x41c], R8 ;  /* 0x00041c0801007387 */ /* 0x0003e20000100800 */
[----:B0-----:R-:W-:Y:S02]  /*4610*/  IADD3 R54, P6, PT, R10, R0, RZ ;  /* 0x000000000a367210 */ /* 0x001fe40007fde0ff */
[----:B------:R-:W-:-:S02]  /*4620*/  PRMT R56, RZ, 0x7610, R56 ;  /* 0x00007610ff387816 */ /* 0x000fc40000000038 */
[C---:B-1----:R-:W-:Y:S01]  /*4630*/  @!P1 LOP3.LUT R8, R9.reuse, R8, RZ, 0x3c, !PT ;  /* 0x0000000809089212 */ /* 0x042fe200078e3cff */
[----:B------:R-:W-:Y:S03]  /*4640*/  STL [R1+0x458], R54 ;  /* 0x0004583601007387 */ /* 0x000fe60000100800 */
[----:B------:R-:W-:Y:S02]  /*4650*/  @!P1 LOP3.LUT R9, R9, R8, RZ, 0x3c, !PT ;  /* 0x0000000809099212 */ /* 0x000fe400078e3cff */
[----:B------:R-:W-:-:S03]  /*4660*/  PRMT R53, RZ, 0x7610, R53 ;  /* 0x00007610ff357816 */ /* 0x000fc60000000035 */
[----:B------:R0:W3:Y:S02]  /*4670*/  @!P1 LDG.E.U8 R56, desc[UR18][R8.64] ;  /* 0x0000001208389981 */ /* 0x0000e4000c1e1100 */
        /* <DEDUP_REMOVED lines=15> */
[----:B---3--:R0:W-:Y:S01]  /*4770*/  STL [R1+0x24c], R56 ;  /* 0x00024c3801007387 */ /* 0x0081e20000100800 */
[----:B------:R-:W-:Y:S01]  /*4780*/  VIADD R12, R14, 0xffffffb5 ;  /* 0xffffffb50e0c7836 */ /* 0x000fe20000000000 */
[----:B------:R-:W-:Y:S02]  /*4790*/  @!P0 LOP3.LUT R8, R9, R8, RZ, 0x3c, !PT ;  /* 0x0000000809088212 */ /* 0x000fe400078e3cff */
[----:B0-----:R-:W3:Y:S04]  /*47a0*/  LDL.LU R56, [R1+0x960] ;  /* 0x0009600001387983 */ /* 0x001ee80000300800 */
        /* <DEDUP_REMOVED lines=54> */
[----:B---3--:R0:W-:Y:S01]  /*4b10*/  STL [R1+0x194], R52 ;  /* 0x0001943401007387 */ /* 0x0081e20000100800 */
[----:B------:R-:W-:Y:S01]  /*4b20*/  ISETP.GE.U32.AND P2, PT, R12, 0x7fffff1e, PT ;  /* 0x7fffff1e0c00780c */ /* 0x000fe20003f46070 */
[----:B------:R-:W-:Y:S01]  /*4b30*/  VIADD R12, R14, 0xffffff95 ;  /* 0xffffff950e0c7836 */ /* 0x000fe20000000000 */
[----:B------:R-:W-:Y:S01]  /*4b40*/  @!P4 LOP3.LUT R8, R9, R8, RZ, 0x3c, !PT ;  /* 0x000000080908c212 */ /* 0x000fe200078e3cff */
        /* <DEDUP_REMOVED lines=263> */
[----:B------:R-:W-:Y:S01]  /*5bc0*/  IMAD R10, R4, 0x6b, RZ ;  /* 0x0000006b040a7824 */ /* 0x000fe200078e02ff */
[----:B------:R-:W-:Y:S02]  /*5bd0*/  PRMT R29, RZ, 0x7610, R29 ;  /* 0x00007610ff1d7816 */ /* 0x000fe4000000001d */
[----:B-1----:R-:W-:-:S04]  /*5be0*/  IADD3 R32, P6, PT, R11, R0, RZ ;  /* 0x000000000b207210 */ /* 0x002fc80007fde0ff */
[----:B0-----:R-:W-:Y:S01]  /*5bf0*/  LEA.HI.X.SX32 R9, R11, R2, 0x1, P6 ;  /* 0x000000020b097211 */ /* 0x001fe200030f0eff */
[----:B------:R-:W-:Y:S01]  /*5c00*/  STL [R1+0x5f0], R32 ;  /* 0x0005f02001007387 */ /* 0x000fe20000100800 */
[----:B------:R-:W-:Y:S01]  /*5c10*/  @!P5 IMAD.MOV.U32 R8, RZ, RZ, R32 ;  /* 0x000000ffff08d224 */ /* 0x000fe200078e0020 */
[----:B------:R-:W-:-:S04]  /*5c20*/  PRMT R30, RZ, 0x7610, R30 ;  /* 0x00007610ff1e7816 */ /* 0x000fc8000000001e */
[----:B------:R0:W3:Y:S04]  /*5c30*/  @!P5 LDG.E.U8 R29, desc[UR18][R8.64] ;  /* 0x00000012081dd981 */ /* 0x0000e8000c1e1100 */
[----:B--2---:R1:W-:Y:S02]  /*5c40*/  STL [R1+0x228], R31 ;  /* 0x0002281f01007387 */ /* 0x0043e40000100800 */
[----:B-1----:R-:W-:-:S04]  /*5c50*/  IADD3 R31, P6, PT, R10, R0, RZ ;  /* 0x000000000a1f7210 */ /* 0x002fc80007fde0ff */
[----:B------:R-:W-:Y:S01]  /*5c60*/  LEA.HI.X.SX32 R10, R10, R2, 0x1, P6 ;  /* 0x000000020a0a7211 */ /* 0x000fe200030f0eff */
[----:B------:R1:W-:Y:S01]  /*5c70*/  STL [R1+0x5ec], R9 ;  /* 0x0005ec0901007387 */ /* 0x0003e20000100800 */
[----:B0-----:R-:W-:-:S03]  /*5c80*/  @!P1 IMAD.MOV.U32 R8, RZ, RZ, R31 ;  /* 0x000000ffff089224 */ /* 0x001fc600078e001f */
[----:B-1----:R-:W-:-:S05]  /*5c90*/  @!P1 IMAD.MOV.U32 R9, RZ, RZ, R10 ;  /* 0x000000ffff099224 */ /* 0x002fca00078e000a */
[----:B------:R0:W2:Y:S01]  /*5ca0*/  @!P1 LDG.E.U8 R30, desc[UR18][R8.64] ;  /* 0x00000012081e9981 */ /* 0x0000a2000c1e1100 */
[----:B------:R-:W-:-:S03]  /*5cb0*/  IMAD R11, R4, 0x73, RZ ;  /* 0x00000073040b7824 */ /* 0x000fc600078e02ff */
[----:B------:R1:W-:Y:S04]  /*5cc0*/  STL [R1+0x620], R31 ;  /* 0x0006201f01007387 */ /* 0x0003e80000100800 */
[----:B------:R-:W4:Y:S04]  /*5cd0*/  LDL.LU R32, [R1+0x900] ;  /* 0x0009000001207983 */ /* 0x000f280000300800 */
[----:B------:R-:W-:Y:S04]  /*5ce0*/  STL [R1+0x61c], R10 ;  /* 0x00061c0a01007387 */ /* 0x000fe80000100800 */
[----:B---3--:R3:W-:Y:S01]  /*5cf0*/  STL [R1+0x220], R29 ;  /* 0x0002201d01007387 */ /* 0x0087e20000100800 */
[----:B0-----:R-:W-:-:S03]  /*5d00*/  VIADD R8, R14, 0xffffffeb ;  /* 0xffffffeb0e087836 */ /* 0x001fc60000000000 */
[----:B-1----:R-:W4:Y:S01]  /*5d10*/  LDL.LU R31, [R1+0x8fc] ;  /* 0x0008fc00011f7983 */ /* 0x002f220000300800 */
[----:B---3--:R-:W-:-:S05]  /*5d20*/  IADD3 R29, P6, PT, R11, R0, RZ ;  /* 0x000000000b1d7210 */ /* 0x008fca0007fde0ff */
[----:B------:R-:W-:Y:S01]  /*5d30*/  STL [R1+0x650], R29 ;  /* 0x0006501d01007387 */ /* 0x000fe20000100800 */
[----:B------:R-:W-:Y:S02]  /*5d40*/  PRMT R28, RZ, 0x7610, R28 ;  /* 0x00007610ff1c7816 */ /* 0x000fe4000000001c */
[----:B------:R-:W-:Y:S01]  /*5d50*/  ISETP.GE.U32.AND P1, PT, R8, 0x7fffff6c, PT ;  /* 0x7fffff6c0800780c */ /* 0x000fe20003f26070 */
[----:B------:R-:W-:Y:S01]  /*5d60*/  @!P4 IMAD.MOV.U32 R8, RZ, RZ, R29 ;  /* 0x000000ffff08c224 */ /* 0x000fe200078e001d */
[----:B--2---:R0:W-:Y:S02]  /*5d70*/  STL [R1+0x218], R30 ;  /* 0x0002181e01007387 */ /* 0x0041e40000100800 */
[----:B0-----:R-:W-:-:S05]  /*5d80*/  LEA.HI.X.SX32 R30, R11, R2, 0x1, P6 ;  /* 0x000000020b1e7211 */ /* 0x001fca00030f0eff */
[----:B------:R-:W-:-:S05]  /*5d90*/  @!P4 IMAD.MOV.U32 R9, RZ, RZ, R30 ;  /* 0x000000ffff09c224 */ /* 0x000fca00078e001e */
[----:B------:R0:W2:Y:S01]  /*5da0*/  @!P4 LDG.E.U8 R28, desc[UR18][R8.64] ;  /* 0x00000012081cc981 */ /* 0x0000a2000c1e1100 */
[----:B------:R-:W-:Y:S02]  /*5db0*/  IMAD R10, R4, 0x7b, RZ ;  /* 0x0000007b040a7824 */ /* 0x000fe400078e02ff */
[----:B------:R-:W-:Y:S01]  /*5dc0*/  VIADD R12, R14, 0xfffffffb ;  /* 0xfffffffb0e0c7836 */ /* 0x000fe20000000000 */
[----:B------:R1:W-:Y:S02]  /*5dd0*/  STL [R1+0x64c], R30 ;  /* 0x00064c1e01007387 */ /* 0x0003e40000100800 */
[----:B0-----:R-:W-:Y:S01]  /*5de0*/  IADD3 R9, P6, PT, R10, R0, RZ ;  /* 0x000000000a097210 */ /* 0x001fe20007fde0ff */
[----:B------:R-:W-:Y:S01]  /*5df0*/  IMAD.SHL.U32 R8, R4, 0x4, RZ ;  /* 0x0000000404087824 */ /* 0x000fe200078e00ff */
[----:B------:R-:W-:Y:S01]  /*5e00*/  ISETP.GE.U32.AND P2, PT, R12, 0x7fffff7c, PT ;  /* 0x7fffff7c0c00780c */ /* 0x000fe20003f46070 */
[----:B------:R-:W-:Y:S01]  /*5e10*/  VIADD R12, R14, 0xfffffff3 ;  /* 0xfffffff30e0c7836 */ /* 0x000fe20000000000 */
[----:B-1----:R-:W-:Y:S01]  /*5e20*/  LEA.HI.X.SX32 R30, R10, R2, 0x1, P6 ;  /* 0x000000020a1e7211 */ /* 0x002fe200030f0eff */
[----:B------:R-:W-:Y:S03]  /*5e30*/  STL [R1+0x680], R9 ;  /* 0x0006800901007387 */ /* 0x000fe60000100800 */
[----:B------:R-:W-:-:S02]  /*5e40*/  ISETP.GE.U32.AND P5, PT, R12, 0x7fffff74, PT ;  /* 0x7fffff740c00780c */ /* 0x000fc40003fa6070 */
[----:B------:R-:W-:Y:S02]  /*5e50*/  PRMT R12, RZ, 0x7610, R12 ;  /* 0x00007610ff0c7816 */ /* 0x000fe4000000000c */
[----:B------:R-:W-:Y:S01]  /*5e60*/  PRMT R27, RZ, 0x7610, R27 ;  /* 0x00007610ff1b7816 */ /* 0x000fe2000000001b */
[----:B--2---:R0:W-:Y:S02]  /*5e70*/  STL [R1+0x1f4], R28 ;  /* 0x0001f41c01007387 */ /* 0x0041e40000100800 */
[----:B0-----:R-:W-:-:S04]  /*5e80*/  IADD3 R28, P6, PT, R8, R0, RZ ;  /* 0x00000000081c7210 */ /* 0x001fc80007fde0ff */
[----:B------:R-:W-:Y:S01]  /*5e90*/  LEA.HI.X.SX32 R29, R8, R2, 0x1, P6 ;  /* 0x00000002081d7211 */ /* 0x000fe200030f0eff */
[----:B------:R-:W-:Y:S02]  /*5ea0*/  @!P0 IMAD.MOV.U32 R8, RZ, RZ, R9 ;  /* 0x000000ffff088224 */ /* 0x000fe400078e0009 */
[----:B------:R-:W-:-:S05]  /*5eb0*/  @!P0 IMAD.MOV.U32 R9, RZ, RZ, R30 ;  /* 0x000000ffff098224 */ /* 0x000fca00078e001e */
[----:B------:R0:W2:Y:S02]  /*5ec0*/  @!P0 LDG.E.U8 R12, desc[UR18][R8.64] ;  /* 0x00000012080c8981 */ /* 0x0000a4000c1e1100 */
[----:B0-----:R-:W-:Y:S02]  /*5ed0*/  @!P2 IMAD.MOV.U32 R8, RZ, RZ, R28 ;  /* 0x000000ffff08a224 */ /* 0x001fe400078e001c */
[----:B------:R-:W-:-:S05]  /*5ee0*/  @!P2 IMAD.MOV.U32 R9, RZ, RZ, R29 ;  /* 0x000000ffff09a224 */ /* 0x000fca00078e001d */
[----:B------:R0:W3:Y:S01]  /*5ef0*/  @!P2 LDG.E.U8 R27, desc[UR18][R8.64] ;  /* 0x00000012081ba981 */ /* 0x0000e2000c1e1100 */
[----:B------:R-:W-:-:S03]  /*5f00*/  VIADD R11, R14, 0xffffffe3 ;  /* 0xffffffe30e0b7836 */ /* 0x000fc60000000000 */
[----:B------:R1:W-:Y:S02]  /*5f10*/  STL [R1+0x67c], R30 ;  /* 0x00067c1e01007387 */ /* 0x0003e40000100800 */
[----:B------:R-:W-:Y:S01]  /*5f20*/  ISETP.GE.U32.AND P4, PT, R11, 0x7fffff64, PT ;  /* 0x7fffff640b00780c */ /* 0x000fe20003f86070 */
[----:B------:R-:W-:Y:S01]  /*5f30*/  IMAD R11, R4, 0xc, RZ ;  /* 0x0000000c040b7824 */ /* 0x000fe200078e02ff */
[----:B------:R-:W-:Y:S04]  /*5f40*/  STL [R1+0x24], R28 ;  /* 0x0000241c01007387 */ /* 0x000fe80000100800 */
[----:B-1----:R-:W4:Y:S04]  /*5f50*/  LDL.LU R30, [R1+0x8f8] ;  /* 0x0008f800011e7983 */ /* 0x002f280000300800 */
[----:B------:R1:W-:Y:S01]  /*5f60*/  STL [R1+0x1c], R29 ;  /* 0x00001c1d01007387 */ /* 0x0003e20000100800 */
[----:B0-----:R-:W-:-:S05]  /*5f70*/  VIADD R8, R14, 0xffffffd3 ;  /* 0xffffffd30e087836 */ /* 0x001fca0000000000 */
[----:B------:R-:W-:Y:S01]  /*5f80*/  ISETP.GE.U32.AND P2, PT, R8, 0x7fffff54, PT ;  /* 0x7fffff540800780c */ /* 0x000fe20003f46070 */
[----:B------:R-:W-:Y:S01]  /*5f90*/  VIADD R10, R14, 0xffffffdb ;  /* 0xffffffdb0e0a7836 */ /* 0x000fe20000000000 */
[----:B------:R-:W-:-:S04]  /*5fa0*/  PRMT R24, RZ, 0x7610, R24 ;  /* 0x00007610ff187816 */ /* 0x000fc80000000018 */
[----:B------:R-:W-:Y:S01]  /*5fb0*/  ISETP.GE.U32.AND P0, PT, R10, 0x7fffff5c, PT ;  /* 0x7fffff5c0a00780c */ /* 0x000fe20003f06070 */
[----:B------:R-:W-:Y:S01]  /*5fc0*/  IMAD R10, R4, 0x14, RZ ;  /* 0x00000014040a7824 */ /* 0x000fe200078e02ff */
[----:B------:R-:W-:Y:S01]  /*5fd0*/  PRMT R25, RZ, 0x7610, R25 ;  /* 0x00007610ff197816 */ /* 0x000fe20000000019 */
[----:B--2---:R0:W-:Y:S04]  /*5fe0*/  STL [R1+0x1dc], R12 ;  /* 0x0001dc0c01007387 */ /* 0x0041e80000100800 */
[----:B-1----:R-:W2:Y:S04]  /*5ff0*/  LDL.LU R29, [R1+0x8f4] ;  /* 0x0008f400011d7983 */ /* 0x002ea80000300800 */
[----:B------:R-:W2:Y:S01]  /*6000*/  LDL.LU R28, [R1+0x8f0] ;  /* 0x0008f000011c7983 */ /* 0x000ea20000300800 */
[----:B0-----:R-:W-:-:S04]  /*6010*/  IADD3 R12, P6, PT, R11, R0, RZ ;  /* 0x000000000b0c7210 */ /* 0x001fc80007fde0ff */
[----:B------:R-:W-:Y:S01]  /*6020*/  LEA.HI.X.SX32 R11, R11, R2, 0x1, P6 ;  /* 0x000000020b0b7211 */ /* 0x000fe200030f0eff */
[----:B------:R-:W-:-:S04]  /*6030*/  IMAD.MOV.U32 R9, RZ, RZ, R12 ;  /* 0x000000ffff097224 */ /* 0x000fc800078e000c */
[----:B------:R-:W-:-:S05]  /*6040*/  IMAD.MOV.U32 R8, RZ, RZ, R11 ;  /* 0x000000ffff087224 */ /* 0x000fca00078e000b */
[-C--:B------:R-:W-:Y:S01]  /*6050*/  @!P5 LOP3.LUT R9, R9, R8.reuse, RZ, 0x3c, !PT ;  /* 0x000000080909d212 */ /* 0x080fe200078e3cff */
[----:B---3--:R0:W-:Y:S03]  /*6060*/  STL [R1+0x1e4], R27 ;  /* 0x0001e41b01007387 */ /* 0x0081e60000100800 */
[----:B------:R-:W-:-:S04]  /*6070*/  @!P5 LOP3.LUT R8, R9, R8, RZ, 0x3c, !PT ;  /* 0x000000080908d212 */ /* 0x000fc800078e3cff */
[----:B------:R-:W-:Y:S01]  /*6080*/  @!P5 LOP3.LUT R9, R9, R8, RZ, 0x3c, !PT ;  /* 0x000000080909d212 */ /* 0x000fe200078e3cff */
[----:B0-----:R-:W3:Y:S04]  /*6090*/  LDL.LU R27, [R1+0x8ec] ;  /* 0x0008ec00011b7983 */ /* 0x001ee80000300800 */
[----:B------:R0:W-:Y:S04]  /*60a0*/  STL [R1+0xb8], R12 ;  /* 0x0000b80c01007387 */ /* 0x0001e80000100800 */
[----:B------:R1:W2:Y:S01]  /*60b0*/  @!P5 LDG.E.U8 R24, desc[UR18][R8.64] ;  /* 0x000000120818d981 */ /* 0x0002a2000c1e1100 */
[----:B0-----:R-:W-:-:S04]  /*60c0*/  IADD3 R12, P6, PT, R10, R0, RZ ;  /* 0x000000000a0c7210 */ /* 0x001fc80007fde0ff */
[----:B-1----:R-:W-:Y:S01]  /*60d0*/  LEA.HI.X.SX32 R8, R10, R2, 0x1, P6 ;  /* 0x000000020a087211 */ /* 0x002fe200030f0eff */
        /* <DEDUP_REMOVED lines=13> */
[----:B------:R-:W-:Y:S02]  /*61b0*/  PRMT R74, RZ, 0x7610, R74 ;  /* 0x00007610ff4a7816 */ /* 0x000fe4000000004a */
[----:B------:R-:W-:Y:S01]  /*61c0*/  PRMT R84, RZ, 0x7610, R84 ;  /* 0x00007610ff547816 */ /* 0x000fe20000000054 */
[----:B--2---:R1:W-:Y:S02]  /*61d0*/  STL [R1+0xe4], R24 ;  /* 0x0000e41801007387 */ /* 0x0043e40000100800 */
[----:B-1----:R-:W-:-:S04]  /*61e0*/  IADD3 R24, P6, PT, R11, R0, RZ ;  /* 0x000000000b187210 */ /* 0x002fc80007fde0ff */
[----:B0-----:R-:W-:Y:S01]  /*61f0*/  LEA.HI.X.SX32 R8, R11, R2, 0x1, P6 ;  /* 0x000000020b087211 */ /* 0x001fe200030f0eff */
[----:B------:R-:W-:Y:S01]  /*6200*/  IMAD.MOV.U32 R9, RZ, RZ, R24 ;  /* 0x000000ffff097224 */ /* 0x000fe200078e0018 */
[----:B------:R0:W-:Y:S04]  /*6210*/  STL [R1+0x3f8], R24 ;  /* 0x0003f81801007387 */ /* 0x0001e80000100800 */
[----:B------:R-:W-:Y:S01]  /*6220*/  @!P4 LOP3.LUT R9, R9, R8, RZ, 0x3c, !PT ;  /* 0x000000080909c212 */ /* 0x000fe200078e3cff */
[----:B------:R1:W-:Y:S01]  /*6230*/  STL [R1+0x3f4], R8 ;  /* 0x0003f40801007387 */ /* 0x0003e20000100800 */
[----:B0-----:R-:W-:Y:S02]  /*6240*/  IADD3 R24, P6, PT, R10, R0, RZ ;  /* 0x000000000a187210 */ /* 0x001fe40007fde0ff */
[----:B-1----:R-:W-:-:S03]  /*6250*/  @!P4 LOP3.LUT R8, R9, R8, RZ, 0x3c, !PT ;  /* 0x000000080908c212 */ /* 0x002fc600078e3cff */
[----:B------:R-:W-:Y:S01]  /*6260*/  STL [R1+0x430], R24 ;  /* 0x0004301801007387 */ /* 0x000fe20000100800 */
[----:B------:R-:W-:-:S03]  /*6270*/  @!P4 LOP3.LUT R9, R9, R8, RZ, 0x3c, !PT ;  /* 0x000000080909c212 */ /* 0x000fc600078e3cff */
[----:B---3--:R0:W-:Y:S04]  /*6280*/  STL [R1+0xbc], R25 ;  /* 0x0000bc1901007387 */ /* 0x0081e80000100800 */
[----:B------:R1:W2:Y:S01]  /*6290*/  @!P4 LDG.E.U8 R26, desc[UR18][R8.64] ;  /* 0x00000012081ac981 */ /* 0x0002a2000c1e1100 */
[----:B0-----:R-:W-:Y:S01]  /*62a0*/  LEA.HI.X.SX32 R25, R10, R2, 0x1, P6 ;  /* 0x000000020a197211 */ /* 0x001fe200030f0eff */
[----:B-1----:R-:W-:-:S04]  /*62b0*/  @!P0 IMAD.MOV.U32 R8, RZ, RZ, R24 ;  /* 0x000000ffff088224 */ /* 0x002fc800078e0018 */
[----:B------:R-:W-:-:S05]  /*62c0*/  @!P0 IMAD.MOV.U32 R9, RZ, RZ, R25 ;  /* 0x000000ffff098224 */ /* 0x000fca00078e0019 */
[----:B------:R0:W3:Y:S01]  /*62d0*/  @!P0 LDG.E.U8 R74, desc[UR18][R8.64] ;  /* 0x00000012084a8981 */ /* 0x0000e2000c1e1100 */
[----:B------:R-:W-:-:S05]  /*62e0*/  IMAD R11, R4, 0x2c, RZ ;  /* 0x0000002c040b7824 */ /* 0x000fca00078e02ff */
[----:B------:R-:W-:Y:S01]  /*62f0*/  IADD3 R10, P6, PT, R11, R0, RZ ;  /* 0x000000000b0a7210 */ /* 0x000fe20007fde0ff */
[----:B0-----:R-:W-:-:S03]  /*6300*/  VIADD R8, R14, 0xffffffb3 ;  /* 0xffffffb30e087836 */ /* 0x001fc60000000000 */
[----:B------:R-:W-:Y:S01]  /*6310*/  LEA.HI.X.SX32 R11, R11, R2, 0x1, P6 ;  /* 0x000000020b0b7211 */ /* 0x000fe200030f0eff */
[----:B------:R-:W-:Y:S01]  /*6320*/  IMAD.MOV.U32 R9, RZ, RZ, R10 ;  /* 0x000000ffff097224 */ /* 0x000fe200078e000a */
[----:B------:R-:W-:-:S03]  /*6330*/  ISETP.GE.U32.AND P0, PT, R8, 0x7fffff34, PT ;  /* 0x7fffff340800780c */ /* 0x000fc60003f06070 */
[----:B------:R-:W-:-:S05]  /*6340*/  IMAD.MOV.U32 R8, RZ, RZ, R11 ;  /* 0x000000ffff087224 */ /* 0x000fca00078e000b */
[----:B------:R-:W-:-:S04]  /*6350*/  @!P2 LOP3.LUT R9, R9, R8, RZ, 0x3c, !PT ;  /* 0x000000080909a212 */ /* 0x000fc800078e3cff */
[----:B------:R-:W-:-:S04]  /*6360*/  @!P2 LOP3.LUT R8, R9, R8, RZ, 0x3c, !PT ;  /* 0x000000080908a212 */ /* 0x000fc800078e3cff */
[----:B------:R-:W-:-:S05]  /*6370*/  @!P2 LOP3.LUT R9, R9, R8, RZ, 0x3c, !PT ;  /* 0x000000080909a212 */ /* 0x000fca00078e3cff */
[----:B------:R0:W4:Y:S01]  /*6380*/  @!P2 LDG.E.U8 R84, desc[UR18][R8.64] ;  /* 0x000000120854a981 */ /* 0x000122000c1e1100 */
[----:B------:R-:W-:-:S05]  /*6390*/  VIADD R12, R14, 0xffffffc3 ;  /* 0xffffffc30e0c7836 */ /* 0x000fca0000000000 */
[----:B------:R-:W-:Y:S01]  /*63a0*/  ISETP.GE.U32.AND P1, PT, R12, 0x7fffff44, PT ;  /* 0x7fffff440c00780c */ /* 0x000fe20003f26070 */
[----:B------:R-:W-:-:S05]  /*63b0*/  VIADD R12, R14, 0xffffffbb ;  /* 0xffffffbb0e0c7836 */ /* 0x000fca0000000000 */
[----:B------:R-:W-:Y:S02]  /*63c0*/  ISETP.GE.U32.AND P4, PT, R12, 0x7fffff3c, PT ;  /* 0x7fffff3c0c00780c */ /* 0x000fe40003f86070 */
[----:B------:R-:W-:Y:S02]  /*63d0*/  PRMT R86, RZ, 0x7610, R86 ;  /* 0x00007610ff567816 */ /* 0x000fe40000000056 */
[----:B------:R-:W-:Y:S01]  /*63e0*/  PRMT R82, RZ, 0x7610, R82 ;  /* 0x00007610ff527816 */ /* 0x000fe20000000052 */
[----:B--2---:R1:W-:Y:S04]  /*63f0*/  STL [R1+0xa8], R26 ;  /* 0x0000a81a01007387 */ /* 0x0043e80000100800 */
[----:B-1----:R-:W2:Y:S04]  /*6400*/  LDL.LU R26, [R1+0x8e8] ;  /* 0x0008e800011a7983 */ /* 0x002ea80000300800 */
[----:B------:R1:W-:Y:S04]  /*6410*/  STL [R1+0x42c], R25 ;  /* 0x00042c1901007387 */ /* 0x0003e80000100800 */
[----:B-1----:R-:W2:Y:S04]  /*6420*/  LDL.LU R25, [R1+0x8e4] ;  /* 0x0008e40001197983 */ /* 0x002ea80000300800 */
[----:B------:R-:W2:Y:S04]  /*6430*/  LDL.LU R24, [R1+0x8e0] ;  /* 0x0008e00001187983 */ /* 0x000ea80000300800 */
[----:B---3--:R1:W-:Y:S04]  /*6440*/  STL [R1+0xa4], R74 ;  /* 0x0000a44a01007387 */ /* 0x0083e80000100800 */
[----:B-1----:R-:W3:Y:S04]  /*6450*/  LDL.LU R74, [R1+0x8dc] ;  /* 0x0008dc00014a7983 */ /* 0x002ee80000300800 */
[----:B------:R1:W-:Y:S02]  /*6460*/  STL [R1+0x468], R10 ;  /* 0x0004680a01007387 */ /* 0x0003e40000100800 */
[----:B-1----:R-:W-:-:S05]  /*6470*/  IMAD R10, R4, 0x34, RZ ;  /* 0x00000034040a7824 */ /* 0x002fca00078e02ff */
[----:B------:R-:W-:-:S04]  /*6480*/  IADD3 R12, P6, PT, R10, R0, RZ ;  /* 0x000000000a0c7210 */ /* 0x000fc80007fde0ff */
[----:B0-----:R-:W-:Y:S01]  /*6490*/  LEA.HI.X.SX32 R8, R10, R2, 0x1, P6 ;  /* 0x000000020a087211 */ /* 0x001fe200030f0eff */
[----:B------:R-:W-:Y:S01]  /*64a0*/  IMAD.MOV.U32 R9, RZ, RZ, R12 ;  /* 0x000000ffff097224 */ /* 0x000fe200078e000c */
[----:B------:R0:W-:Y:S04]  /*64b0*/  STL [R1+0x464], R11 ;  /* 0x0004640b01007387 */ /* 0x0001e80000100800 */
[-C--:B------:R-:W-:Y:S01]  /*64c0*/  @!P5 LOP3.LUT R9, R9, R8.reuse, RZ, 0x3c, !PT ;  /* 0x000000080909d212 */ /* 0x080fe200078e3cff */
[----:B------:R-:W-:Y:S04]  /*64d0*/  STL [R1+0x4a8], R12 ;  /* 0x0004a80c01007387 */ /* 0x000fe80000100800 */
[----:B------:R1:W-:Y:S01]  /*64e0*/  STL [R1+0x4a4], R8 ;  /* 0x0004a40801007387 */ /* 0x0003e20000100800 */
[----:B0-----:R-:W-:Y:S01]  /*64f0*/  VIADD R11, R14, 0xffffffab ;  /* 0xffffffab0e0b7836 */ /* 0x001fe20000000000 */
[----:B-1----:R-:W-:-:S04]  /*6500*/  @!P5 LOP3.LUT R8, R9, R8, RZ, 0x3c, !PT ;  /* 0x000000080908d212 */ /* 0x002fc800078e3cff */
[----:B------:R-:W-:Y:S02]  /*6510*/  @!P5 LOP3.LUT R9, R9, R8, RZ, 0x3c, !PT ;  /* 0x000000080909d212 */ /* 0x000fe400078e3cff */
[----:B------:R-:W-:-:S03]  /*6520*/  ISETP.GE.U32.AND P2, PT, R11, 0x7fffff2c, PT ;  /* 0x7fffff2c0b00780c */ /* 0x000fc60003f46070 */
[----:B------:R0:W2:Y:S01]  /*6530*/  @!P5 LDG.E.U8 R86, desc[UR18][R8.64] ;  /* 0x000000120856d981 */ /* 0x0000a2000c1e1100 */
[----:B------:R-:W-:-:S03]  /*6540*/  IMAD R11, R4, 0x3c, RZ ;  /* 0x0000003c040b7824 */ /* 0x000fc600078e02ff */
[----:B----4-:R1:W-:Y:S02]  /*6550*/  STL [R1+0x9c], R84 ;  /* 0x00009c5401007387 */ /* 0x0103e40000100800 */
[----:B-1----:R-:W-:-:S04]  /*6560*/  IADD3 R84, P6, PT, R11, R0, RZ ;  /* 0x000000000b547210 */ /* 0x002fc80007fde0ff */
[----:B0-----:R-:W-:Y:S01]  /*6570*/  LEA.HI.X.SX32 R8, R11, R2, 0x1, P6 ;  /* 0x000000020b087211 */ /* 0x001fe200030f0eff */
[----:B------:R-:W-:Y:S01]  /*6580*/  IMAD.MOV.U32 R9, RZ, RZ, R84 ;  /* 0x000000ffff097224 */ /* 0x000fe200078e0054 */
[----:B------:R-:W-:Y:S04]  /*6590*/  STL [R1+0x4e0], R84 ;  /* 0x0004e05401007387 */ /* 0x000fe80000100800 */
[-C--:B------:R-:W-:Y:S01]  /*65a0*/  @!P1 LOP3.LUT R9, R9, R8.reuse, RZ, 0x3c, !PT ;  /* 0x0000000809099212 */ /* 0x080fe200078e3cff */
[----:B------:R0:W-:Y:S03]  /*65b0*/  STL [R1+0x4dc], R8 ;  /* 0x0004dc0801007387 */ /* 0x0001e60000100800 */
[----:B0-----:R-:W-:-:S04]  /*65c0*/  @!P1 LOP3.LUT R8, R9, R8, RZ, 0x3c, !PT ;  /* 0x0000000809089212 */ /* 0x001fc800078e3cff */
[----:B------:R-:W-:-:S05]  /*65d0*/  @!P1 LOP3.LUT R9, R9, R8, RZ, 0x3c, !PT ;  /* 0x0000000809099212 */ /* 0x000fca00078e3cff */
[----:B------:R0:W4:Y:S01]  /*65e0*/  @!P1 LDG.E.U8 R82, desc[UR18][R8.64] ;  /* 0x0000001208529981 */ /* 0x000122000c1e1100 */
[----:B------:R-:W-:-:S05]  /*65f0*/  IMAD R10, R4, 0x44, RZ ;  /* 0x00000044040a7824 */ /* 0x000fca00078e02ff */
[----:B------:R-:W-:-:S05]  /*6600*/  IADD3 R84, P6, PT, R10, R0, RZ ;  /* 0x000000000a547210 */ /* 0x000fca0007fde0ff */
[----:B------:R-:W-:Y:S01]  /*6610*/  STL [R1+0x518], R84 ;  /* 0x0005185401007387 */ /* 0x000fe20000100800 */
[----:B0-----:R-:W-:Y:S02]  /*6620*/  @!P4 IMAD.MOV.U32 R8, RZ, RZ, R84 ;  /* 0x000000ffff08c224 */ /* 0x001fe400078e0054 */
[----:B------:R-:W-:Y:S02]  /*6630*/  IMAD R11, R4, 0x4c, RZ ;  /* 0x0000004c040b7824 */ /* 0x000fe400078e02ff */
[----:B------:R-:W-:-:S05]  /*6640*/  VIADD R12, R14, 0xffffffa3 ;  /* 0xffffffa30e0c7836 */ /* 0x000fca0000000000 */
[----:B------:R-:W-:Y:S01]  /*6650*/  ISETP.GE.U32.AND P5, PT, R12, 0x7fffff24, PT ;  /* 0x7fffff240c00780c */ /* 0x000fe20003fa6070 */
[----:B------:R-:W-:-:S05]  /*6660*/  VIADD R12, R14, 0xffffff9b ;  /* 0xffffff9b0e0c7836 */ /* 0x000fca0000000000 */
[----:B------:R-:W-:Y:S02]  /*6670*/  ISETP.GE.U32.AND P1, PT, R12, 0x7fffff1c, PT ;  /* 0x7fffff1c0c00780c */ /* 0x000fe40003f26070 */
[----:B------:R-:W-:Y:S01]  /*6680*/  PRMT R12, RZ, 0x7610, R12 ;  /* 0x00007610ff0c7816 */ /* 0x000fe2000000000c */
[----:B--2---:R0:W-:Y:S02]  /*6690*/  STL [R1+0x90], R86 ;  /* 0x0000905601007387 */ /* 0x0041e40000100800 */
[----:B0-----:R-:W-:-:S05]  /*66a0*/  LEA.HI.X.SX32 R86, R10, R2, 0x1, P6 ;  /* 0x000000020a567211 */ /* 0x001fca00030f0eff */
[----:B------:R-:W-:-:S05]  /*66b0*/  @!P4 IMAD.MOV.U32 R9, RZ, RZ, R86 ;  /* 0x000000ffff09c224 */ /* 0x000fca00078e0056 */
[----:B------:R0:W2:Y:S04]  /*66c0*/  @!P4 LDG.E.U8 R73, desc[UR18][R8.64] ;  /* 0x000000120849c981 */ /* 0x0000a8000c1e1100 */
[----:B------:R-:W-:Y:S01]  /*66d0*/  STL [R1+0x514], R86 ;  /* 0x0005145601007387 */ /* 0x000fe20000100800 */
[----:B0-----:R-:W-:-:S05]  /*66e0*/  VIADD R8, R14, 0xffffff93 ;  /* 0xffffff930e087836 */ /* 0x001fca0000000000 */
[----:B------:R-:W-:Y:S01]  /*66f0*/  ISETP.GE.U32.AND P4, PT, R8, 0x7fffff14, PT ;  /* 0x7fffff140800780c */ /* 0x000fe20003f86070 */
[----:B----4-:R0:W-:Y:S02]  /*6700*/  STL [R1+0x8c], R82 ;  /* 0x00008c5201007387 */ /* 0x0101e40000100800 */
[----:B0-----:R-:W-:-:S04]  /*6710*/  IADD3 R82, P6, PT, R11, R0, RZ ;  /* 0x000000000b527210 */ /* 0x001fc80007fde0ff */
[----:B------:R-:W-:Y:S01]  /*6720*/  LEA.HI.X.SX32 R84, R11, R2, 0x1, P6 ;  /* 0x000000020b547211 */ /* 0x000fe200030f0eff */
[----:B------:R-:W-:-:S04]  /*6730*/  @!P0 IMAD.MOV.U32 R8, RZ, RZ, R82 ;  /* 0x000000ffff088224 */ /* 0x000fc800078e0052 */
[----:B------:R-:W-:-:S05]  /*6740*/  @!P0 IMAD.MOV.U32 R9, RZ, RZ, R84 ;  /* 0x000000ffff098224 */ /* 0x000fca00078e0054 */
[----:B------:R0:W4:Y:S01]  /*6750*/  @!P0 LDG.E.U8 R12, desc[UR18][R8.64] ;  /* 0x00000012080c8981 */ /* 0x000122000c1e1100 */
[----:B------:R-:W-:-:S03]  /*6760*/  IMAD R10, R4, 0x54, RZ ;  /* 0x00000054040a7824 */ /* 0x000fc600078e02ff */
[----:B------:R-:W-:Y:S04]  /*6770*/  STL [R1+0x550], R82 ;  /* 0x0005505201007387 */ /* 0x000fe80000100800 */
[----:B------:R-:W-:Y:S01]  /*6780*/  STL [R1+0x54c], R84 ;  /* 0x00054c5401007387 */ /* 0x000fe20000100800 */
[----:B------:R-:W-:-:S05]  /*6790*/  VIADD R11, R14, 0xffffff8b ;  /* 0xffffff8b0e0b7836 */ /* 0x000fca0000000000 */
[----:B------:R-:W-:Y:S01]  /*67a0*/  ISETP.GE.U32.AND P0, PT, R11, 0x7fffff0c, PT ;  /* 0x7fffff0c0b00780c */ /* 0x000fe20003f06070 */
[----:B------:R-:W-:Y:S01]  /*67b0*/  IMAD R11, R4, 0x5c, RZ ;  /* 0x0000005c040b7824 */ /* 0x000fe200078e02ff */
[----:B--2---:R1:W-:Y:S02]  /*67c0*/  STL [R1+0x84], R73 ;  /* 0x0000844901007387 */ /* 0x0043e40000100800 */
[----:B-1----:R-:W-:-:S04]  /*67d0*/  IADD3 R73, P6, PT, R10, R0, RZ ;  /* 0x000000000a497210 */ /* 0x002fc80007fde0ff */
[----:B------:R-:W-:Y:S01]  /*67e0*/  LEA.HI.X.SX32 R84, R10, R2, 0x1, P6 ;  /* 0x000000020a547211 */ /* 0x000fe200030f0eff */
[----:B0-----:R-:W-:-:S04]  /*67f0*/  @!P2 IMAD.MOV.U32 R8, RZ, RZ, R73 ;  /* 0x000000ffff08a224 */ /* 0x001fc800078e0049 */
[----:B------:R-:W-:-:S05]  /*6800*/  @!P2 IMAD.MOV.U32 R9, RZ, RZ, R84 ;  /* 0x000000ffff09a224 */ /* 0x000fca00078e0054 */
[----:B------:R0:W2:Y:S01]  /*6810*/  @!P2 LDG.E.U8 R72, desc[UR18][R8.64] ;  /* 0x000000120848a981 */ /* 0x0000a2000c1e1100 */
[----:B------:R-:W-:-:S03]  /*6820*/  IADD3 R82, P6, PT, R11, R0, RZ ;  /* 0x000000000b527210 */ /* 0x000fc60007fde0ff */
[----:B------:R-:W-:Y:S02]  /*6830*/  STL [R1+0x588], R73 ;  /* 0x0005884901007387 */ /* 0x000fe40000100800 */
[----:B0-----:R-:W-:Y:S02]  /*6840*/  @!P5 IMAD.MOV.U32 R8, RZ, RZ, R82 ;  /* 0x000000ffff08d224 */ /* 0x001fe400078e0052 */
[----:B----4-:R-:W-:Y:S04]  /*6850*/  STL [R1+0x80], R12 ;  /* 0x0000800c01007387 */ /* 0x010fe80000100800 */
[----:B------:R0:W-:Y:S02]  /*6860*/  STL [R1+0x584], R84 ;  /* 0x0005845401007387 */ /* 0x0001e40000100800 */
[----:B0-----:R-:W-:-:S05]  /*6870*/  LEA.HI.X.SX32 R84, R11, R2, 0x1, P6 ;  /* 0x000000020b547211 */ /* 0x001fca00030f0eff */
[----:B------:R-:W-:-:S05]  /*6880*/  @!P5 IMAD.MOV.U32 R9, RZ, RZ, R84 ;  /* 0x000000ffff09d224 */ /* 0x000fca00078e0054 */
[----:B------:R0:W4:Y:S01]  /*6890*/  @!P5 LDG.E.U8 R23, desc[UR18][R8.64] ;  /* 0x000000120817d981 */ /* 0x000122000c1e1100 */
[----:B------:R-:W-:-:S03]  /*68a0*/  IMAD R10, R4, 0x64, RZ ;  /* 0x00000064040a7824 */ /* 0x000fc600078e02ff */
[----:B------:R-:W-:Y:S01]  /*68b0*/  STL [R1+0x5c0], R82 ;  /* 0x0005c05201007387 */ /* 0x000fe20000100800 */
[----:B------:R-:W-:Y:S02]  /*68c0*/  IMAD R11, R4, 0x6c, RZ ;  /* 0x0000006c040b7824 */ /* 0x000fe400078e02ff */
[----:B------:R-:W-:-:S05]  /*68d0*/  VIADD R12, R14, 0xffffff83 ;  /* 0xffffff830e0c7836 */ /* 0x000fca0000000000 */
[----:B------:R-:W-:Y:S01]  /*68e0*/  ISETP.GE.U32.AND P2, PT, R12, 0x7fffff04, PT ;  /* 0x7fffff040c00780c */ /* 0x000fe20003f46070 */
[----:B------:R-:W-:-:S05]  /*68f0*/  VIADD R12, R14, 0xfffffffa ;  /* 0xfffffffa0e0c7836 */ /* 0x000fca0000000000 */
[----:B------:R-:W-:Y:S02]  /*6900*/  ISETP.GE.U32.AND P5, PT, R12, 0x7fffff7b, PT ;  /* 0x7fffff7b0c00780c */ /* 0x000fe40003fa6070 */
[----:B------:R-:W-:Y:S01]  /*6910*/  PRMT R12, RZ, 0x7610, R12 ;  /* 0x00007610ff0c7816 */ /* 0x000fe2000000000c */
[----:B--2---:R1:W-:Y:S02]  /*6920*/  STL [R1+0x7c], R72 ;  /* 0x00007c4801007387 */ /* 0x0043e40000100800 */
[----:B-1----:R-:W-:-:S04]  /*6930*/  IADD3 R72, P6, PT, R10, R0, RZ ;  /* 0x000000000a487210 */ /* 0x002fc80007fde0ff */
[----:B------:R-:W-:Y:S01]  /*6940*/  LEA.HI.X.SX32 R73, R10, R2, 0x1, P6 ;  /* 0x000000020a497211 */ /* 0x000fe200030f0eff */
[----:B0-----:R-:W-:-:S04]  /*6950*/  @!P1 IMAD.MOV.U32 R8, RZ, RZ, R72 ;  /* 0x000000ffff089224 */ /* 0x001fc800078e0048 */
[----:B------:R-:W-:-:S05]  /*6960*/  @!P1 IMAD.MOV.U32 R9, RZ, RZ, R73 ;  /* 0x000000ffff099224 */ /* 0x000fca00078e0049 */
[----:B------:R0:W2:Y:S04]  /*6970*/  @!P1 LDG.E.U8 R22, desc[UR18][R8.64] ;  /* 0x0000001208169981 */ /* 0x0000a8000c1e1100 */
[----:B------:R-:W-:Y:S04]  /*6980*/  STL [R1+0x5bc], R84 ;  /* 0x0005bc5401007387 */ /* 0x000fe80000100800 */
[----:B------:R-:W-:Y:S04]  /*6990*/  STL [R1+0x5f8], R72 ;  /* 0x0005f84801007387 */ /* 0x000fe80000100800 */
[----:B------:R-:W-:Y:S01]  /*69a0*/  STL [R1+0x5f4], R73 ;  /* 0x0005f44901007387 */ /* 0x000fe20000100800 */
[----:B0-----:R-:W-:-:S03]  /*69b0*/  VIADD R8, R14, 0xfffffff2 ;  /* 0xfffffff20e087836 */ /* 0x001fc60000000000 */
[----:B----4-:R0:W-:Y:S02]  /*69c0*/  STL [R1+0x70], R23 ;  /* 0x0000701701007387 */ /* 0x0101e40000100800 */
[----:B------:R-:W-:Y:S02]  /*69d0*/  ISETP.GE.U32.AND P1, PT, R8, 0x7fffff73, PT ;  /* 0x7fffff730800780c */ /* 0x000fe40003f26070 */
        /* <DEDUP_REMOVED lines=50> */
[----:B------:R-:W-:Y:S02]  /*6d00*/  IMAD R10, R4, 0x15, RZ ;  /* 0x00000015040a7824 */ /* 0x000fe400078e02ff */
[----:B------:R-:W-:Y:S01]  /*6d10*/  VIADD R11, R14, 0xffffffca ;  /* 0xffffffca0e0b7836 */ /* 0x000fe20000000000 */
[----:B------:R-:W-:Y:S04]  /*6d20*/  STL [R1+0xd0], R20 ;  /* 0x0000d01401007387 */ /* 0x000fe80000100800 */
[----:B------:R-:W-:Y:S01]  /*6d30*/  STL [R1+0xcc], R21 ;  /* 0x0000cc1501007387 */ /* 0x000fe20000100800 */
[----:B------:R-:W-:Y:S01]  /*6d40*/  ISETP.GE.U32.AND P1, PT, R11, 0x7fffff4b, PT ;  /* 0x7fffff4b0b00780c */ /* 0x000fe20003f26070 */
[----:B------:R-:W-:Y:S01]  /*6d50*/  IMAD R11, R4, 0x1d, RZ ;  /* 0x0000001d040b7824 */ /* 0x000fe200078e02ff */
[----:B------:R-:W-:Y:S01]  /*6d60*/  PRMT R5, RZ, 0x7610, R5 ;  /* 0x00007610ff057816 */ /* 0x000fe20000000005 */
[----:B--2---:R1:W-:Y:S02]  /*6d70*/  STL [R1+0x54], R19 ;  /* 0x0000541301007387 */ /* 0x0043e40000100800 */
[----:B-1----:R-:W-:-:S04]  /*6d80*/  IADD3 R19, P6, PT, R10, R0, RZ ;  /* 0x000000000a137210 */ /* 0x002fc80007fde0ff */
[----:B------:R-:W-:Y:S02]  /*6d90*/  LEA.HI.X.SX32 R20, R10, R2, 0x1, P6 ;  /* 0x000000020a147211 */ /* 0x000fe400030f0eff */
[C---:B------:R-:W-:Y:S01]  /*6da0*/  IADD3 R21, P6, PT, R11.reuse, R0, RZ ;  /* 0x000000000b157210 */ /* 0x040fe20007fde0ff */
[----:B0-----:R-:W-:Y:S02]  /*6db0*/  @!P4 IMAD.MOV.U32 R8, RZ, RZ, R19 ;  /* 0x000000ffff08c224 */ /* 0x001fe400078e0013 */
[----:B------:R-:W-:Y:S01]  /*6dc0*/  @!P4 IMAD.MOV.U32 R9, RZ, RZ, R20 ;  /* 0x000000ffff09c224 */ /* 0x000fe200078e0014 */
[----:B------:R-:W-:-:S04]  /*6dd0*/  LEA.HI.X.SX32 R22, R11, R2, 0x1, P6 ;  /* 0x000000020b167211 */ /* 0x000fc800030f0eff */
[----:B------:R0:W2:Y:S01]  /*6de0*/  @!P4 LDG.E.U8 R5, desc[UR18][R8.64] ;  /* 0x000000120805c981 */ /* 0x0000a2000c1e1100 */
[----:B------:R-:W-:Y:S02]  /*6df0*/  IMAD R10, R4, 0x25, RZ ;  /* 0x00000025040a7824 */ /* 0x000fe400078e02ff */
[----:B0-----:R-:W-:Y:S02]  /*6e00*/  @!P0 IMAD.MOV.U32 R8, RZ, RZ, R21 ;  /* 0x000000ffff088224 */ /* 0x001fe400078e0015 */
[----:B------:R-:W-:-:S05]  /*6e10*/  @!P0 IMAD.MOV.U32 R9, RZ, RZ, R22 ;  /* 0x000000ffff098224 */ /* 0x000fca00078e0016 */
[----:B------:R0:W3:Y:S04]  /*6e20*/  @!P0 LDG.E.U8 R18, desc[UR18][R8.64] ;  /* 0x0000001208128981 */ /* 0x0000e8000c1e1100 */
[----:B------:R1:W-:Y:S04]  /*6e30*/  STL [R1+0x140], R19 ;  /* 0x0001401301007387 */ /* 0x0003e80000100800 */
[----:B----4-:R-:W-:Y:S01]  /*6e40*/  STL [R1+0x4c], R12 ;  /* 0x00004c0c01007387 */ /* 0x010fe20000100800 */
[----:B-1----:R-:W-:-:S03]  /*6e50*/  IADD3 R19, P6, PT, R10, R0, RZ ;  /* 0x000000000a137210 */ /* 0x002fc60007fde0ff */
[----:B------:R1:W-:Y:S02]  /*6e60*/  STL [R1+0x13c], R20 ;  /* 0x00013c1401007387 */ /* 0x0003e40000100800 */
[----:B0-----:R-:W-:Y:S01]  /*6e70*/  @!P2 IMAD.MOV.U32 R8, RZ, RZ, R19 ;  /* 0x000000ffff08a224 */ /* 0x001fe200078e0013 */
[----:B-1----:R-:W-:-:S05]  /*6e80*/  LEA.HI.X.SX32 R20, R10, R2, 0x1, P6 ;  /* 0x000000020a147211 */ /* 0x002fca00030f0eff */
[----:B------:R-:W-:-:S05]  /*6e90*/  @!P2 IMAD.MOV.U32 R9, RZ, RZ, R20 ;  /* 0x000000ffff09a224 */ /* 0x000fca00078e0014 */
[----:B------:R0:W4:Y:S01]  /*6ea0*/  @!P2 LDG.E.U8 R17, desc[UR18][R8.64] ;  /* 0x000000120811a981 */ /* 0x000122000c1e1100 */
[----:B------:R-:W-:Y:S02]  /*6eb0*/  IMAD R11, R4, 0x2d, RZ ;  /* 0x0000002d040b7824 */ /* 0x000fe400078e02ff */
[----:B------:R-:W-:-:S05]  /*6ec0*/  VIADD R12, R14, 0xffffffc2 ;  /* 0xffffffc20e0c7836 */ /* 0x000fca0000000000 */
[----:B------:R-:W-:Y:S01]  /*6ed0*/  ISETP.GE.U32.AND P4, PT, R12, 0x7fffff43, PT ;  /* 0x7fffff430c00780c */ /* 0x000fe20003f86070 */
[C---:B------:R-:W-:Y:S02]  /*6ee0*/  VIADD R12, R14.reuse, 0xffffffba ;  /* 0xffffffba0e0c7836 */ /* 0x040fe40000000000 */
[----:B0-----:R-:W-:-:S03]  /*6ef0*/  VIADD R8, R14, 0xffffffb2 ;  /* 0xffffffb20e087836 */ /* 0x001fc60000000000 */
[----:B------:R-:W-:Y:S02]  /*6f00*/  ISETP.GE.U32.AND P0, PT, R12, 0x7fffff3b, PT ;  /* 0x7fffff3b0c00780c */ /* 0x000fe40003f06070 */
[----:B------:R-:W-:Y:S02]  /*6f10*/  PRMT R12, RZ, 0x7610, R12 ;  /* 0x00007610ff0c7816 */ /* 0x000fe4000000000c */
[----:B------:R-:W-:Y:S01]  /*6f20*/  ISETP.GE.U32.AND P2, PT, R8, 0x7fffff33, PT ;  /* 0x7fffff330800780c */ /* 0x000fe20003f46070 */
[----:B------:R-:W-:Y:S01]  /*6f30*/  IMAD R10, R4, 0x35, RZ ;  /* 0x00000035040a7824 */ /* 0x000fe200078e02ff */
[----:B--2---:R-:W-:Y:S04]  /*6f40*/  STL [R1+0x88c], R5 ;  /* 0x00088c0501007387 */ /* 0x004fe80000100800 */
[----:B------:R-:W-:Y:S04]  /*6f50*/  STL [R1+0x400], R21 ;  /* 0x0004001501007387 */ /* 0x000fe80000100800 */
[----:B------:R-:W-:Y:S04]  /*6f60*/  STL [R1+0x3fc], R22 ;  /* 0x0003fc1601007387 */ /* 0x000fe80000100800 */
[----:B------:R-:W-:Y:S04]  /*6f70*/  STL [R1+0x438], R19 ;  /* 0x0004381301007387 */ /* 0x000fe80000100800 */
[----:B------:R-:W-:Y:S04]  /*6f80*/  STL [R1+0x434], R20 ;  /* 0x0004341401007387 */ /* 0x000fe80000100800 */
[----:B---3--:R0:W-:Y:S02]  /*6f90*/  STL [R1+0x40], R18 ;  /* 0x0000401201007387 */ /* 0x0081e40000100800 */
[----:B0-----:R-:W-:-:S04]  /*6fa0*/  IADD3 R18, P6, PT, R11, R0, RZ ;  /* 0x000000000b127210 */ /* 0x001fc80007fde0ff */
[----:B------:R-:W-:Y:S01]  /*6fb0*/  LEA.HI.X.SX32 R19, R11, R2, 0x1, P6 ;  /* 0x000000020b137211 */ /* 0x000fe200030f0eff */
[----:B------:R-:W-:-:S04]  /*6fc0*/  @!P5 IMAD.MOV.U32 R8, RZ, RZ, R18 ;  /* 0x000000ffff08d224 */ /* 0x000fc800078e0012 */
[----:B------:R-:W-:Y:S01]  /*6fd0*/  @!P5 IMAD.MOV.U32 R9, RZ, RZ, R19 ;  /* 0x000000ffff09d224 */ /* 0x000fe200078e0013 */
[----:B------:R-:W-:Y:S04]  /*6fe0*/  STL [R1+0x470], R18 ;  /* 0x0004701201007387 */ /* 0x000fe80000100800 */
[----:B------:R0:W2:Y:S04]  /*6ff0*/  @!P5 LDG.E.U8 R12, desc[UR18][R8.64] ;  /* 0x00000012080cd981 */ /* 0x0000a8000c1e1100 */
[----:B------:R-:W-:Y:S04]  /*7000*/  STL [R1+0x46c], R19 ;  /* 0x00046c1301007387 */ /* 0x000fe80000100800 */
[----:B----4-:R1:W-:Y:S02]  /*7010*/  STL [R1+0x34], R17 ;  /* 0x0000341101007387 */ /* 0x0103e40000100800 */
[----:B-1----:R-:W-:-:S04]  /*7020*/  IADD3 R17, P6, PT, R10, R0, RZ ;  /* 0x000000000a117210 */ /* 0x002fc80007fde0ff */
[----:B------:R-:W-:Y:S01]  /*7030*/  LEA.HI.X.SX32 R19, R10, R2, 0x1, P6 ;  /* 0x000000020a137211 */ /* 0x000fe200030f0eff */
[----:B0-----:R-:W-:-:S04]  /*7040*/  @!P1 IMAD.MOV.U32 R8, RZ, RZ, R17 ;  /* 0x000000ffff089224 */ /* 0x001fc800078e0011 */
[----:B------:R-:W-:-:S05]  /*7050*/  @!P1 IMAD.MOV.U32 R9, RZ, RZ, R19 ;  /* 0x000000ffff099224 */ /* 0x000fca00078e0013 */
[----:B------:R0:W3:Y:S01]  /*7060*/  @!P1 LDG.E.U8 R16, desc[UR18][R8.64] ;  /* 0x0000001208109981 */ /* 0x0000e2000c1e1100 */
[----:B------:R-:W-:-:S05]  /*7070*/  VIADD R11, R14, 0xffffffaa ;  /* 0xffffffaa0e0b7836 */ /* 0x000fca0000000000 */
[----:B------:R-:W-:Y:S01]  /*7080*/  ISETP.GE.U32.AND P5, PT, R11, 0x7fffff2b, PT ;  /* 0x7fffff2b0b00780c */ /* 0x000fe20003fa6070 */
[----:B------:R-:W-:Y:S01]  /*7090*/  IMAD R11, R4, 0x3d, RZ ;  /* 0x0000003d040b7824 */ /* 0x000fe200078e02ff */
[----:B------:R-:W-:Y:S04]  /*70a0*/  STL [R1+0x4b0], R17 ;  /* 0x0004b01101007387 */ /* 0x000fe80000100800 */
[----:B------:R-:W-:-:S05]  /*70b0*/  IADD3 R18, P6, PT, R11, R0, RZ ;  /* 0x000000000b127210 */ /* 0x000fca0007fde0ff */
[----:B0-----:R-:W-:Y:S02]  /*70c0*/  @!P4 IMAD.MOV.U32 R8, RZ, RZ, R18 ;  /* 0x000000ffff08c224 */ /* 0x001fe400078e0012 */
[----:B------:R-:W-:Y:S01]  /*70d0*/  IMAD R10, R4, 0x45, RZ ;  /* 0x00000045040a7824 */ /* 0x000fe200078e02ff */
[----:B--2---:R-:W-:Y:S04]  /*70e0*/  STL [R1+0x2c], R12 ;  /* 0x00002c0c01007387 */ /* 0x004fe80000100800 */
[----:B------:R0:W-:Y:S02]  /*70f0*/  STL [R1+0x4ac], R19 ;  /* 0x0004ac1301007387 */ /* 0x0001e40000100800 */
[----:B0-----:R-:W-:-:S05]  /*7100*/  LEA.HI.X.SX32 R19, R11, R2, 0x1, P6 ;  /* 0x000000020b137211 */ /* 0x001fca00030f0eff */
[----:B------:R-:W-:-:S05]  /*7110*/  @!P4 IMAD.MOV.U32 R9, RZ, RZ, R19 ;  /* 0x000000ffff09c224 */ /* 0x000fca00078e0013 */
[----:B------:R0:W2:Y:S04]  /*7120*/  @!P4 LDG.E.U8 R15, desc[UR18][R8.64] ;  /* 0x00000012080fc981 */ /* 0x0000a8000c1e1100 */
[----:B------:R-:W-:Y:S04]  /*7130*/  STL [R1+0x4e8], R18 ;  /* 0x0004e81201007387 */ /* 0x000fe80000100800 */
[----:B---3--:R1:W-:Y:S02]  /*7140*/  STL [R1+0x28], R16 ;  /* 0x0000281001007387 */ /* 0x0083e40000100800 */
[----:B-1----:R-:W-:-:S04]  /*7150*/  IADD3 R16, P6, PT, R10, R0, RZ ;  /* 0x000000000a107210 */ /* 0x002fc80007fde0ff */
[----:B------:R-:W-:Y:S01]  /*7160*/  LEA.HI.X.SX32 R17, R10, R2, 0x1, P6 ;  /* 0x000000020a117211 */ /* 0x000fe200030f0eff */
[----:B0-----:R-:W-:-:S04]  /*7170*/  @!P0 IMAD.MOV.U32 R8, RZ, RZ, R16 ;  /* 0x000000ffff088224 */ /* 0x001fc800078e0010 */
[----:B------:R-:W-:-:S05]  /*7180*/  @!P0 IMAD.MOV.U32 R9, RZ, RZ, R17 ;  /* 0x000000ffff098224 */ /* 0x000fca00078e0011 */
[----:B------:R0:W3:Y:S01]  /*7190*/  @!P0 LDG.E.U8 R13, desc[UR18][R8.64] ;  /* 0x00000012080d8981 */ /* 0x0000e2000c1e1100 */
[----:B------:R-:W-:Y:S02]  /*71a0*/  IMAD R11, R4, 0x4d, RZ ;  /* 0x0000004d040b7824 */ /* 0x000fe400078e02ff */
[----:B------:R-:W-:Y:S01]  /*71b0*/  VIADD R12, R14, 0xffffffa2 ;  /* 0xffffffa20e0c7836 */ /* 0x000fe20000000000 */
[----:B------:R-:W-:Y:S04]  /*71c0*/  STL [R1+0x4e4], R19 ;  /* 0x0004e41301007387 */ /* 0x000fe80000100800 */
[----:B------:R-:W-:Y:S01]  /*71d0*/  STL [R1+0x520], R16 ;  /* 0x0005201001007387 */ /* 0x000fe20000100800 */
[----:B------:R-:W-:-:S03]  /*71e0*/  ISETP.GE.U32.AND P1, PT, R12, 0x7fffff23, PT ;  /* 0x7fffff230c00780c */ /* 0x000fc60003f26070 */
[----:B------:R-:W-:Y:S01]  /*71f0*/  STL [R1+0x51c], R17 ;  /* 0x00051c1101007387 */ /* 0x000fe20000100800 */
[C---:B------:R-:W-:Y:S02]  /*7200*/  VIADD R12, R14.reuse, 0xffffff9a ;  /* 0xffffff9a0e0c7836 */ /* 0x040fe40000000000 */
[----:B0-----:R-:W-:-:S03]  /*7210*/  VIADD R8, R14, 0xffffff92 ;  /* 0xffffff920e087836 */ /* 0x001fc60000000000 */
[----:B------:R-:W-:Y:S02]  /*7220*/  ISETP.GE.U32.AND P4, PT, R12, 0x7fffff1b, PT ;  /* 0x7fffff1b0c00780c */ /* 0x000fe40003f86070 */
[----:B------:R-:W-:Y:S02]  /*7230*/  PRMT R12, RZ, 0x7610, R12 ;  /* 0x00007610ff0c7816 */ /* 0x000fe4000000000c */
[----:B------:R-:W-:Y:S01]  /*7240*/  ISETP.GE.U32.AND P0, PT, R8, 0x7fffff13, PT ;  /* 0x7fffff130800780c */ /* 0x000fe20003f06070 */
[----:B------:R-:W-:Y:S01]  /*7250*/  IMAD R10, R4, 0x55, RZ ;  /* 0x00000055040a7824 */ /* 0x000fe200078e02ff */
[----:B------:R-:W-:Y:S01]  /*7260*/  PRMT R5, RZ, 0x7610, R5 ;  /* 0x00007610ff057816 */ /* 0x000fe20000000005 */
[----:B--2---:R0:W-:Y:S02]  /*7270*/  STL [R1+0x20], R15 ;  /* 0x0000200f01007387 */ /* 0x0041e40000100800 */
[----:B0-----:R-:W-:-:S04]  /*7280*/  IADD3 R15, P6, PT, R11, R0, RZ ;  /* 0x000000000b0f7210 */ /* 0x001fc80007fde0ff */
[----:B------:R-:W-:Y:S01]  /*7290*/  LEA.HI.X.SX32 R16, R11, R2, 0x1, P6 ;  /* 0x000000020b107211 */ /* 0x000fe200030f0eff */
[----:B------:R-:W-:-:S04]  /*72a0*/  @!P2 IMAD.MOV.U32 R8, RZ, RZ, R15 ;  /* 0x000000ffff08a224 */ /* 0x000fc800078e000f */
[----:B------:R-:W-:-:S05]  /*72b0*/  @!P2 IMAD.MOV.U32 R9, RZ, RZ, R16 ;  /* 0x000000ffff09a224 */ /* 0x000fca00078e0010 */
[----:B------:R0:W2:Y:S04]  /*72c0*/  @!P2 LDG.E.U8 R12, desc[UR18][R8.64] ;  /* 0x00000012080ca981 */ /* 0x0000a8000c1e1100 */
[----:B------:R-:W-:Y:S04]  /*72d0*/  STL [R1+0x558], R15 ;  /* 0x0005580f01007387 */ /* 0x000fe80000100800 */
[----:B------:R-:W-:Y:S04]  /*72e0*/  STL [R1+0x554], R16 ;  /* 0x0005541001007387 */ /* 0x000fe80000100800 */
[----:B---3--:R1:W-:Y:S02]  /*72f0*/  STL [R1+0x18], R13 ;  /* 0x0000180d01007387 */ /* 0x0083e40000100800 */
        /* <DEDUP_REMOVED lines=9> */
[----:B------:R-:W-:Y:S02]  /*7390*/  IADD3 R15, P6, PT, R11, R0, RZ ;  /* 0x000000000b0f7210 */ /* 0x000fe40007fde0ff */
[----:B------:R-:W-:-:S03]  /*73a0*/  PRMT R3, RZ, 0x7610, R3 ;  /* 0x00007610ff037816 */ /* 0x000fc60000000003 */
        /* <DEDUP_REMOVED lines=14> */
[----:B------:R-:W-:Y:S02]  /*7490*/  VIADD R12, R14, 0xffffff82 ;  /* 0xffffff820e0c7836 */ /* 0x000fe40000000000 */
[----:B------:R-:W-:Y:S01]  /*74a0*/  IMAD R11, R4, 0x6d, RZ ;  /* 0x0000006d040b7824 */ /* 0x000fe200078e02ff */
[----:B------:R-:W-:Y:S02]  /*74b0*/  STL [R1+0x5c4], R16 ;  /* 0x0005c41001007387 */ /* 0x000fe40000100800 */
[----:B------:R-:W-:Y:S01]  /*74c0*/  ISETP.GE.U32.AND P5, PT, R12, 0x7fffff03, PT ;  /* 0x7fffff030c00780c */ /* 0x000fe20003fa6070 */
[----:B------:R-:W-:Y:S01]  /*74d0*/  VIADD R12, R14, 0xfffffff9 ;  /* 0xfffffff90e0c7836 */ /* 0x000fe20000000000 */
[----:B------:R-:W-:Y:S04]  /*74e0*/  STL [R1+0x600], R5 ;  /* 0x0006000501007387 */ /* 0x000fe80000100800 */
[----:B------:R-:W-:Y:S01]  /*74f0*/  STL [R1+0x5fc], R13 ;  /* 0x0005fc0d01007387 */ /* 0x000fe20000100800 */
[----:B------:R-:W-:Y:S01]  /*7500*/  ISETP.GE.U32.AND P1, PT, R12, 0x7fffff7a, PT ;  /* 0x7fffff7a0c00780c */ /* 0x000fe20003f26070 */
[----:B0-----:R-:W-:-:S02]  /*7510*/  VIADD R8, R14, 0xfffffff1 ;  /* 0xfffffff10e087836 */ /* 0x001fc40000000000 */
[----:B------:R-:W-:-:S03]  /*7520*/  IMAD R10, R4, 0x75, RZ ;  /* 0x00000075040a7824 */ /* 0x000fc600078e02ff */
[----:B------:R-:W-:Y:S02]  /*7530*/  ISETP.GE.U32.AND P4, PT, R8, 0x7fffff72, PT ;  /* 0x7fffff720800780c */ /* 0x000fe40003f86070 */
[----:B------:R-:W-:Y:S02]  /*7540*/  PRMT R91, RZ, 0x7610, R91 ;  /* 0x00007610ff5b7816 */ /* 0x000fe4000000005b */
[----:B------:R-:W-:Y:S01]  /*7550*/  PRMT R89, RZ, 0x7610, R89 ;  /* 0x00007610ff597816 */ /* 0x000fe20000000059 */
[----:B--2---:R0:W-:Y:S02]  /*7560*/  STL [R1+0x4], R3 ;  /* 0x0000040301007387 */ /* 0x0041e40000100800 */
[----:B0-----:R-:W-:-:S04]  /*7570*/  IADD3 R3, P6, PT, R11, R0, RZ ;  /* 0x000000000b037210 */ /* 0x001fc80007fde0ff */
[----:B------:R-:W-:Y:S01]  /*7580*/  LEA.HI.X.SX32 R12, R11, R2, 0x1, P6 ;  /* 0x000000020b0c7211 */ /* 0x000fe200030f0eff */
[----:B------:R-:W-:Y:S01]  /*7590*/  @!P0 IMAD.MOV.U32 R8, RZ, RZ, R3 ;  /* 0x000000ffff088224 */ /* 0x000fe200078e0003 */
[----:B------:R-:W-:-:S03]  /*75a0*/  IADD3 R5, P6, PT, R10, R0, RZ ;  /* 0x000000000a057210 */ /* 0x000fc60007fde0ff */
[----:B------:R-:W-:Y:S01]  /*75b0*/  @!P0 IMAD.MOV.U32 R9, RZ, RZ, R12 ;  /* 0x000000ffff098224 */ /* 0x000fe200078e000c */
[----:B------:R-:W-:Y:S01]  /*75c0*/  LEA.HI.X.SX32 R13, R10, R2, 0x1, P6 ;  /* 0x000000020a0d7211 */ /* 0x000fe200030f0eff */
[----:B------:R-:W-:-:S03]  /*75d0*/  VIADD R11, R14, 0xffffffe9 ;  /* 0xffffffe90e0b7836 */ /* 0x000fc60000000000 */
[----:B------:R0:W2:Y:S02]  /*75e0*/  @!P0 LDG.E.U8 R92, desc[UR18][R8.64] ;  /* 0x00000012085c8981 */ /* 0x0000a4000c1e1100 */
[----:B------:R-:W-:Y:S01]  /*75f0*/  ISETP.GE.U32.AND P0, PT, R11, 0x7fffff6a, PT ;  /* 0x7fffff6a0b00780c */ /* 0x000fe20003f06070 */
[----:B------:R-:W-:Y:S02]  /*7600*/  IMAD R11, R4, 0x7d, RZ ;  /* 0x0000007d040b7824 */ /* 0x000fe400078e02ff */
[----:B0-----:R-:W-:Y:S02]  /*7610*/  @!P2 IMAD.MOV.U32 R8, RZ, RZ, R5 ;  /* 0x000000ffff08a224 */ /* 0x001fe400078e0005 */
[----:B------:R-:W-:Y:S01]  /*7620*/  @!P2 IMAD.MOV.U32 R9, RZ, RZ, R13 ;  /* 0x000000ffff09a224 */ /* 0x000fe200078e000d */
[----:B---3--:R-:W-:Y:S04]  /*7630*/  STL [R1+0x890], R93 ;  /* 0x0008905d01007387 */ /* 0x008fe80000100800 */
[----:B------:R0:W3:Y:S04]  /*7640*/  @!P2 LDG.E.U8 R91, desc[UR18][R8.64] ;  /* 0x00000012085ba981 */ /* 0x0000e8000c1e1100 */
[----:B------:R1:W-:Y:S02]  /*7650*/  STL [R1+0x630], R3 ;  /* 0x0006300301007387 */ /* 0x0003e40000100800 */
[----:B-1----:R-:W-:-:S04]  /*7660*/  IADD3 R3, P6, PT, R11, R0, RZ ;  /* 0x000000000b037210 */ /* 0x002fc80007fde0ff */
[----:B------:R-:W-:Y:S01]  /*7670*/  LEA.HI.X.SX32 R15, R11, R2, 0x1, P6 ;  /* 0x000000020b0f7211 */ /* 0x000fe200030f0eff */
[----:B0-----:R-:W-:-:S04]  /*7680*/  @!P5 IMAD.MOV.U32 R8, RZ, RZ, R3 ;  /* 0x000000ffff08d224 */ /* 0x001fc800078e0003 */
[----:B------:R-:W-:-:S05]  /*7690*/  @!P5 IMAD.MOV.U32 R9, RZ, RZ, R15 ;  /* 0x000000ffff09d224 */ /* 0x000fca00078e000f */
[----:B------:R0:W4:Y:S01]  /*76a0*/  @!P5 LDG.E.U8 R89, desc[UR18][R8.64] ;  /* 0x000000120859d981 */ /* 0x000122000c1e1100 */
[----:B------:R-:W-:-:S03]  /*76b0*/  IMAD R10, R4, 0x6, RZ ;  /* 0x00000006040a7824 */ /* 0x000fc600078e02ff */
[----:B------:R1:W-:Y:S01]  /*76c0*/  STL [R1+0x62c], R12 ;  /* 0x00062c0c01007387 */ /* 0x0003e20000100800 */
[----:B------:R-:W-:Y:S01]  /*76d0*/  IMAD R11, R4, 0xe, RZ ;  /* 0x0000000e040b7824 */ /* 0x000fe200078e02ff */
[----:B------:R-:W-:Y:S01]  /*76e0*/  PRMT R90, RZ, 0x7610, R90 ;  /* 0x00007610ff5a7816 */ /* 0x000fe2000000005a */
[----:B-1----:R-:W-:-:S05]  /*76f0*/  VIADD R12, R14, 0xffffffe1 ;  /* 0xffffffe10e0c7836 */ /* 0x002fca0000000000 */
[----:B------:R-:W-:Y:S01]  /*7700*/  ISETP.GE.U32.AND P2, PT, R12, 0x7fffff62, PT ;  /* 0x7fffff620c00780c */ /* 0x000fe20003f46070 */
[----:B------:R-:W-:-:S05]  /*7710*/  VIADD R12, R14, 0xffffffd9 ;  /* 0xffffffd90e0c7836 */ /* 0x000fca0000000000 */
[----:B------:R-:W-:Y:S02]  /*7720*/  ISETP.GE.U32.AND P5, PT, R12, 0x7fffff5a, PT ;  /* 0x7fffff5a0c00780c */ /* 0x000fe40003fa6070 */
[----:B------:R-:W-:Y:S02]  /*7730*/  PRMT R88, RZ, 0x7610, R88 ;  /* 0x00007610ff587816 */ /* 0x000fe40000000058 */
[----:B------:R-:W-:Y:S01]  /*7740*/  PRMT R87, RZ, 0x7610, R87 ;  /* 0x00007610ff577816 */ /* 0x000fe20000000057 */
[----:B--2---:R-:W-:Y:S04]  /*7750*/  STL [R1+0x894], R92 ;  /* 0x0008945c01007387 */ /* 0x004fe80000100800 */
[----:B------:R1:W-:Y:S04]  /*7760*/  STL [R1+0x660], R5 ;  /* 0x0006600501007387 */ /* 0x0003e80000100800 */
[----:B------:R2:W-:Y:S01]  /*7770*/  STL [R1+0x65c], R13 ;  /* 0x00065c0d01007387 */ /* 0x0005e20000100800 */
[----:B-1----:R-:W-:-:S04]  /*7780*/  IADD3 R5, P6, PT, R10, R0, RZ ;  /* 0x000000000a057210 */ /* 0x002fc80007fde0ff */
[----:B--2---:R-:W-:Y:S01]  /*7790*/  LEA.HI.X.SX32 R13, R10, R2, 0x1, P6 ;  /* 0x000000020a0d7211 */ /* 0x004fe200030f0eff */
[----:B0-----:R-:W-:Y:S01]  /*77a0*/  @!P1 IMAD.MOV.U32 R8, RZ, RZ, R5 ;  /* 0x000000ffff089224 */ /* 0x001fe200078e0005 */
[----:B---3--:R-:W-:Y:S03]  /*77b0*/  STL [R1+0x898], R91 ;  /* 0x0008985b01007387 */ /* 0x008fe60000100800 */
[----:B------:R-:W-:Y:S01]  /*77c0*/  @!P1 IMAD.MOV.U32 R9, RZ, RZ, R13 ;  /* 0x000000ffff099224 */ /* 0x000fe200078e000d */
[----:B------:R0:W-:Y:S04]  /*77d0*/  STL [R1+0x690], R3 ;  /* 0x0006900301007387 */ /* 0x0001e80000100800 */
[----:B------:R1:W2:Y:S01]  /*77e0*/  @!P1 LDG.E.U8 R90, desc[UR18][R8.64] ;  /* 0x00000012085a9981 */ /* 0x0002a2000c1e1100 */
[----:B0-----:R-:W-:Y:S01]  /*77f0*/  IADD3 R3, P6, PT, R11, R0, RZ ;  /* 0x000000000b037210 */ /* 0x001fe20007fde0ff */
[----:B-1----:R-:W-:-:S03]  /*7800*/  VIADD R8, R14, 0xffffffd1 ;  /* 0xffffffd10e087836 */ /* 0x002fc60000000000 */
[----:B------:R-:W-:Y:S01]  /*7810*/  LEA.HI.X.SX32 R12, R11, R2, 0x1, P6 ;  /* 0x000000020b0c7211 */ /* 0x000fe200030f0eff */
[----:B------:R-:W-:Y:S01]  /*7820*/  IMAD R10, R4, 0x16, RZ ;  /* 0x00000016040a7824 */ /* 0x000fe200078e02ff */
[----:B------:R-:W-:Y:S01]  /*7830*/  STL [R1+0x68c], R15 ;  /* 0x00068c0f01007387 */ /* 0x000fe20000100800 */
[----:B------:R-:W-:Y:S01]  /*7840*/  ISETP.GE.U32.AND P1, PT, R8, 0x7fffff52, PT ;  /* 0x7fffff520800780c */ /* 0x000fe20003f26070 */
[----:B------:R-:W-:Y:S02]  /*7850*/  @!P4 IMAD.MOV.U32 R8, RZ, RZ, R3 ;  /* 0x000000ffff08c224 */ /* 0x000fe400078e0003 */
[----:B------:R-:W-:Y:S01]  /*7860*/  @!P4 IMAD.MOV.U32 R9, RZ, RZ, R12 ;  /* 0x000000ffff09c224 */ /* 0x000fe200078e000c */
[----:B------:R0:W-:Y:S04]  /*7870*/  STL [R1+0x48], R5 ;  /* 0x0000480501007387 */ /* 0x0001e80000100800 */
[----:B----4-:R-:W-:Y:S04]  /*7880*/  STL [R1+0x89c], R89 ;  /* 0x00089c5901007387 */ /* 0x010fe80000100800 */
[----:B------:R1:W3:Y:S01]  /*7890*/  @!P4 LDG.E.U8 R88, desc[UR18][R8.64] ;  /* 0x000000120858c981 */ /* 0x0002e2000c1e1100 */
[----:B0-----:R-:W-:-:S03]  /*78a0*/  IADD3 R5, P6, PT, R10, R0, RZ ;  /* 0x000000000a057210 */ /* 0x001fc60007fde0ff */
[----:B------:R0:W-:Y:S02]  /*78b0*/  STL [R1+0x3c], R13 ;  /* 0x00003c0d01007387 */ /* 0x0001e40000100800 */
[----:B0-----:R-:W-:Y:S01]  /*78c0*/  LEA.HI.X.SX32 R13, R10, R2, 0x1, P6 ;  /* 0x000000020a0d7211 */ /* 0x001fe200030f0eff */
[----:B-1----:R-:W-:-:S04]  /*78d0*/  @!P0 IMAD.MOV.U32 R8, RZ, RZ, R5 ;  /* 0x000000ffff088224 */ /* 0x002fc800078e0005 */
[----:B------:R-:W-:-:S05]  /*78e0*/  @!P0 IMAD.MOV.U32 R9, RZ, RZ, R13 ;  /* 0x000000ffff098224 */ /* 0x000fca00078e000d */
[----:B------:R0:W4:Y:S01]  /*78f0*/  @!P0 LDG.E.U8 R87, desc[UR18][R8.64] ;  /* 0x0000001208578981 */ /* 0x000122000c1e1100 */
[----:B------:R-:W-:-:S05]  /*7900*/  VIADD R11, R14, 0xffffffc9 ;  /* 0xffffffc90e0b7836 */ /* 0x000fca0000000000 */
[----:B------:R-:W-:Y:S01]  /*7910*/  ISETP.GE.U32.AND P4, PT, R11, 0x7fffff4a, PT ;  /* 0x7fffff4a0b00780c */ /* 0x000fe20003f86070 */
[C---:B------:R-:W-:Y:S02]  /*7920*/  IMAD R11, R4.reuse, 0x1e, RZ ;  /* 0x0000001e040b7824 */ /* 0x040fe400078e02ff */
[----:B------:R-:W-:Y:S01]  /*7930*/  IMAD R10, R4, 0x26, RZ ;  /* 0x00000026040a7824 */ /* 0x000fe200078e02ff */
[----:B------:R-:W-:Y:S02]  /*7940*/  PRMT R85, RZ, 0x7610, R85 ;  /* 0x00007610ff557816 */ /* 0x000fe40000000055 */
[----:B------:R-:W-:Y:S02]  /*7950*/  PRMT R83, RZ, 0x7610, R83 ;  /* 0x00007610ff537816 */ /* 0x000fe40000000053 */
[----:B------:R-:W-:Y:S01]  /*7960*/  PRMT R81, RZ, 0x7610, R81 ;  /* 0x00007610ff517816 */ /* 0x000fe20000000051 */
[----:B--2---:R-:W-:Y:S04]  /*7970*/  STL [R1+0x8a0], R90 ;  /* 0x0008a05a01007387 */ /* 0x004fe80000100800 */
[----:B------:R1:W-:Y:S04]  /*7980*/  STL [R1+0xe8], R3 ;  /* 0x0000e80301007387 */ /* 0x0003e80000100800 */
[----:B------:R2:W-:Y:S01]  /*7990*/  STL [R1+0xd4], R12 ;  /* 0x0000d40c01007387 */ /* 0x0005e20000100800 */
[----:B-1----:R-:W-:-:S04]  /*79a0*/  IADD3 R3, P6, PT, R11, R0, RZ ;  /* 0x000000000b037210 */ /* 0x002fc80007fde0ff */
[----:B------:R-:W-:Y:S01]  /*79b0*/  LEA.HI.X.SX32 R15, R11, R2, 0x1, P6 ;  /* 0x000000020b0f7211 */ /* 0x000fe200030f0eff */
[----:B0-----:R-:W-:Y:S02]  /*79c0*/  @!P2 IMAD.MOV.U32 R8, RZ, RZ, R3 ;  /* 0x000000ffff08a224 */ /* 0x001fe400078e0003 */
[----:B--2---:R-:W-:Y:S01]  /*79d0*/  VIADD R12, R14, 0xffffffc1 ;  /* 0xffffffc10e0c7836 */ /* 0x004fe20000000000 */
[----:B---3--:R-:W-:Y:S04]  /*79e0*/  STL [R1+0x8a4], R88 ;  /* 0x0008a45801007387 */ /* 0x008fe80000100800 */
[----:B------:R0:W-:Y:S01]  /*79f0*/  STL [R1+0x148], R5 ;  /* 0x0001480501007387 */ /* 0x0001e20000100800 */
[----:B------:R-:W-:-:S03]  /*7a00*/  @!P2 IMAD.MOV.U32 R9, RZ, RZ, R15 ;  /* 0x000000ffff09a224 */ /* 0x000fc600078e000f */
[----:B------:R1:W-:Y:S01]  /*7a10*/  STL [R1+0x144], R13 ;  /* 0x0001440d01007387 */ /* 0x0003e20000100800 */
[----:B------:R-:W-:Y:S01]  /*7a20*/  IMAD R11, R4, 0x2e, RZ ;  /* 0x0000002e040b7824 */ /* 0x000fe200078e02ff */
[----:B------:R-:W-:Y:S02]  /*7a30*/  ISETP.GE.U32.AND P0, PT, R12, 0x7fffff42, PT ;  /* 0x7fffff420c00780c */ /* 0x000fe40003f06070 */
[----:B------:R2:W3:Y:S01]  /*7a40*/  @!P2 LDG.E.U8 R85, desc[UR18][R8.64] ;  /* 0x000000120855a981 */ /* 0x0004e2000c1e1100 */
[----:B0-----:R-:W-:-:S04]  /*7a50*/  IADD3 R5, P6, PT, R10, R0, RZ ;  /* 0x000000000a057210 */ /* 0x001fc80007fde0ff */
[----:B-1----:R-:W-:Y:S01]  /*7a60*/  LEA.HI.X.SX32 R13, R10, R2, 0x1, P6 ;  /* 0x000000020a0d7211 */ /* 0x002fe200030f0eff */
[----:B------:R-:W-:Y:S02]  /*7a70*/  VIADD R12, R14, 0xffffffb9 ;  /* 0xffffffb90e0c7836 */ /* 0x000fe40000000000 */
[----:B--2---:R-:W-:Y:S02]  /*7a80*/  @!P5 IMAD.MOV.U32 R8, RZ, RZ, R5 ;  /* 0x000000ffff08d224 */ /* 0x004fe400078e0005 */
[----:B------:R-:W-:Y:S01]  /*7a90*/  @!P5 IMAD.MOV.U32 R9, RZ, RZ, R13 ;  /* 0x000000ffff09d224 */ /* 0x000fe200078e000d */
[----:B----4-:R-:W-:Y:S04]  /*7aa0*/  STL [R1+0x8a8], R87 ;  /* 0x0008a85701007387 */ /* 0x010fe80000100800 */
[----:B------:R0:W-:Y:S01]  /*7ab0*/  STL [R1+0x408], R3 ;  /* 0x0004080301007387 */ /* 0x0001e20000100800 */
[----:B------:R-:W-:-:S03]  /*7ac0*/  ISETP.GE.U32.AND P2, PT, R12, 0x7fffff3a, PT ;  /* 0x7fffff3a0c00780c */ /* 0x000fc60003f46070 */
[----:B------:R1:W2:Y:S01]  /*7ad0*/  @!P5 LDG.E.U8 R83, desc[UR18][R8.64] ;  /* 0x000000120853d981 */ /* 0x0002a2000c1e1100 */
[----:B0-----:R-:W-:Y:S01]  /*7ae0*/  IADD3 R3, P6, PT, R11, R0, RZ ;  /* 0x000000000b037210 */ /* 0x001fe20007fde0ff */
[----:B-1----:R-:W-:-:S03]  /*7af0*/  VIADD R8, R14, 0xffffffb1 ;  /* 0xffffffb10e087836 */ /* 0x002fc60000000000 */
[----:B------:R-:W-:Y:S02]  /*7b00*/  LEA.HI.X.SX32 R12, R11, R2, 0x1, P6 ;  /* 0x000000020b0c7211 */ /* 0x000fe400030f0eff */
[----:B------:R-:W-:Y:S01]  /*7b10*/  ISETP.GE.U32.AND P5, PT, R8, 0x7fffff32, PT ;  /* 0x7fffff320800780c */ /* 0x000fe20003fa6070 */
[----:B------:R-:W-:Y:S02]  /*7b20*/  @!P1 IMAD.MOV.U32 R8, RZ, RZ, R3 ;  /* 0x000000ffff089224 */ /* 0x000fe400078e0003 */
[----:B------:R-:W-:-:S05]  /*7b30*/  @!P1 IMAD.MOV.U32 R9, RZ, RZ, R12 ;  /* 0x000000ffff099224 */ /* 0x000fca00078e000c */
[----:B------:R0:W4:Y:S01]  /*7b40*/  @!P1 LDG.E.U8 R81, desc[UR18][R8.64] ;  /* 0x0000001208519981 */ /* 0x000122000c1e1100 */
[----:B------:R-:W-:Y:S02]  /*7b50*/  IMAD R10, R4, 0x36, RZ ;  /* 0x00000036040a7824 */ /* 0x000fe400078e02ff */
[----:B------:R-:W-:Y:S01]  /*7b60*/  VIADD R11, R14, 0xffffffa9 ;  /* 0xffffffa90e0b7836 */ /* 0x000fe20000000000 */
[----:B------:R-:W-:Y:S04]  /*7b70*/  STL [R1+0x404], R15 ;  /* 0x0004040f01007387 */ /* 0x000fe80000100800 */
[----:B------:R1:W-:Y:S01]  /*7b80*/  STL [R1+0x440], R5 ;  /* 0x0004400501007387 */ /* 0x0003e20000100800 */
[----:B------:R-:W-:Y:S01]  /*7b90*/  ISETP.GE.U32.AND P1, PT, R11, 0x7fffff2a, PT ;  /* 0x7fffff2a0b00780c */ /* 0x000fe20003f26070 */
[----:B------:R-:W-:Y:S01]  /*7ba0*/  IMAD R11, R4, 0x3e, RZ ;  /* 0x0000003e040b7824 */ /* 0x000fe200078e02ff */
[----:B-1----:R-:W-:-:S02]  /*7bb0*/  IADD3 R5, P6, PT, R10, R0, RZ ;  /* 0x000000000a057210 */ /* 0x002fc40007fde0ff */
[----:B------:R-:W-:-:S03]  /*7bc0*/  PRMT R80, RZ, 0x7610, R80 ;  /* 0x00007610ff507816 */ /* 0x000fc60000000050 */
[----:B0-----:R-:W-:Y:S01]  /*7bd0*/  @!P4 IMAD.MOV.U32 R8, RZ, RZ, R5 ;  /* 0x000000ffff08c224 */ /* 0x001fe200078e0005 */
[----:B------:R-:W-:Y:S02]  /*7be0*/  PRMT R79, RZ, 0x7610, R79 ;  /* 0x00007610ff4f7816 */ /* 0x000fe4000000004f */
[----:B------:R-:W-:Y:S01]  /*7bf0*/  PRMT R78, RZ, 0x7610, R78 ;  /* 0x00007610ff4e7816 */ /* 0x000fe2000000004e */
[----:B---3--:R-:W-:Y:S04]  /*7c00*/  STL [R1+0x8ac], R85 ;  /* 0x0008ac5501007387 */ /* 0x008fe80000100800 */
[----:B------:R0:W-:Y:S02]  /*7c10*/  STL [R1+0x43c], R13 ;  /* 0x00043c0d01007387 */ /* 0x0001e40000100800 */
[----:B0-----:R-:W-:Y:S01]  /*7c20*/  LEA.HI.X.SX32 R13, R10, R2, 0x1, P6 ;  /* 0x000000020a0d7211 */ /* 0x001fe200030f0eff */
[----:B------:R-:W-:Y:S01]  /*7c30*/  IMAD R10, R4, 0x46, RZ ;  /* 0x00000046040a7824 */ /* 0x000fe200078e02ff */
[----:B--2---:R-:W-:Y:S04]  /*7c40*/  STL [R1+0x8b0], R83 ;  /* 0x0008b05301007387 */ /* 0x004fe80000100800 */
[----:B------:R0:W-:Y:S01]  /*7c50*/  STL [R1+0x478], R3 ;  /* 0x0004780301007387 */ /* 0x0001e20000100800 */
[----:B------:R-:W-:-:S03]  /*7c60*/  @!P4 IMAD.MOV.U32 R9, RZ, RZ, R13 ;  /* 0x000000ffff09c224 */ /* 0x000fc600078e000d */
[----:B------:R1:W-:Y:S04]  /*7c70*/  STL [R1+0x474], R12 ;  /* 0x0004740c01007387 */ /* 0x0003e80000100800 */
[----:B------:R2:W3:Y:S01]  /*7c80*/  @!P4 LDG.E.U8 R80, desc[UR18][R8.64] ;  /* 0x000000120850c981 */ /* 0x0004e2000c1e1100 */
[----:B0-----:R-:W-:Y:S01]  /*7c90*/  IADD3 R3, P6, PT, R11, R0, RZ ;  /* 0x000000000b037210 */ /* 0x001fe20007fde0ff */
[----:B-1----:R-:W-:-:S03]  /*7ca0*/  VIADD R12, R14, 0xffffffa1 ;  /* 0xffffffa10e0c7836 */ /* 0x002fc60000000000 */
[----:B------:R-:W-:Y:S01]  /*7cb0*/  LEA.HI.X.SX32 R14, R11, R2, 0x1, P6 ;  /* 0x000000020b0e7211 */ /* 0x000fe200030f0eff */
[----:B----4-:R-:W-:Y:S01]  /*7cc0*/  STL [R1+0x8b4], R81 ;  /* 0x0008b45101007387 */ /* 0x010fe20000100800 */
[----:B--2---:R-:W-:-:S03]  /*7cd0*/  @!P0 IMAD.MOV.U32 R8, RZ, RZ, R3 ;  /* 0x000000ffff088224 */ /* 0x004fc600078e0003 */
[----:B------:R0:W-:Y:S01]  /*7ce0*/  STL [R1+0x4b8], R5 ;  /* 0x0004b80501007387 */ /* 0x0001e20000100800 */
[----:B------:R-:W-:-:S03]  /*7cf0*/  @!P0 IMAD.MOV.U32 R9, RZ, RZ, R14 ;  /* 0x000000ffff098224 */ /* 0x000fc600078e000e */
[----:B------:R1:W-:Y:S04]  /*7d00*/  STL [R1+0x4b4], R13 ;  /* 0x0004b40d01007387 */ /* 0x0003e80000100800 */
[----:B------:R2:W4:Y:S01]  /*7d10*/  @!P0 LDG.E.U8 R79, desc[UR18][R8.64] ;  /* 0x00000012084f8981 */ /* 0x000522000c1e1100 */
[----:B0-----:R-:W-:-:S04]  /*7d20*/  IADD3 R5, P6, PT, R10, R0, RZ ;  /* 0x000000000a057210 */ /* 0x001fc80007fde0ff */
[----:B-1----:R-:W-:Y:S01]  /*7d30*/  LEA.HI.X.SX32 R13, R10, R2, 0x1, P6 ;  /* 0x000000020a0d7211 */ /* 0x002fe200030f0eff */
[----:B--2---:R-:W-:-:S04]  /*7d40*/  @!P2 IMAD.MOV.U32 R8, RZ, RZ, R5 ;  /* 0x000000ffff08a224 */ /* 0x004fc800078e0005 */
[----:B------:R-:W-:-:S05]  /*7d50*/  @!P2 IMAD.MOV.U32 R9, RZ, RZ, R13 ;  /* 0x000000ffff09a224 */ /* 0x000fca00078e000d */
[----:B------:R0:W2:Y:S01]  /*7d60*/  @!P2 LDG.E.U8 R78, desc[UR18][R8.64] ;  /* 0x00000012084ea981 */ /* 0x0000a2000c1e1100 */
[C---:B------:R-:W-:Y:S02]  /*7d70*/  IMAD R11, R4.reuse, 0x4e, RZ ;  /* 0x0000004e040b7824 */ /* 0x040fe400078e02ff */
[----:B------:R-:W-:Y:S01]  /*7d80*/  IMAD R10, R4, 0x56, RZ ;  /* 0x00000056040a7824 */ /* 0x000fe200078e02ff */
[----:B------:R-:W-:Y:S02]  /*7d90*/  ISETP.GE.U32.AND P4, PT, R12, 0x7fffff22, PT ;  /* 0x7fffff220c00780c */ /* 0x000fe40003f86070 */
[----:B------:R-:W-:Y:S02]  /*7da0*/  PRMT R77, RZ, 0x7610, R77 ;  /* 0x00007610ff4d7816 */ /* 0x000fe4000000004d */
[----:B------:R-:W-:Y:S02]  /*7db0*/  PRMT R76, RZ, 0x7610, R76 ;  /* 0x00007610ff4c7816 */ /* 0x000fe4000000004c */
[----:B------:R-:W-:Y:S01]  /*7dc0*/  PRMT R75, RZ, 0x7610, R75 ;  /* 0x00007610ff4b7816 */ /* 0x000fe2000000004b */
[----:B------:R-:W-:-:S05]  /*7dd0*/  VIADD R85, R68, 0x33 ;  /* 0x0000003344557836 */ /* 0x000fca0000000000 */
[----:B------:R-:W-:Y:S01]  /*7de0*/  IABS R19, R85 ;  /* 0x0000005500137213 */ /* 0x000fe20000000000 */
[----:B---3--:R-:W-:Y:S04]  /*7df0*/  STL [R1+0x8b8], R80 ;  /* 0x0008b85001007387 */ /* 0x008fe80000100800 */
[----:B------:R1:W-:Y:S04]  /*7e00*/  STL [R1+0x4f0], R3 ;  /* 0x0004f00301007387 */ /* 0x0003e80000100800 */
[----:B------:R-:W-:Y:S04]  /*7e10*/  STL [R1+0x4ec], R14 ;  /* 0x0004ec0e01007387 */ /* 0x000fe80000100800 */
[----:B------:R3:W-:Y:S01]  /*7e20*/  STL [R1+0x528], R5 ;  /* 0x0005280501007387 */ /* 0x0007e20000100800 */
[----:B-1----:R-:W-:-:S03]  /*7e30*/  IADD3 R3, P0, PT, R11, R0, RZ ;  /* 0x000000000b037210 */ /* 0x002fc60007f1e0ff */
[----:B----4-:R-:W-:Y:S01]  /*7e40*/  STL [R1+0x8bc], R79 ;  /* 0x0008bc4f01007387 */ /* 0x010fe20000100800 */
[----:B---3--:R-:W-:-:S03]  /*7e50*/  IADD3 R5, P2, PT, R10, R0, RZ ;  /* 0x000000000a057210 */ /* 0x008fc60007f5e0ff */
[----:B------:R1:W-:Y:S01]  /*7e60*/  STL [R1+0x524], R13 ;  /* 0x0005240d01007387 */ /* 0x0003e20000100800 */
[----:B0-----:R-:W-:Y:S01]  /*7e70*/  @!P5 IMAD.MOV.U32 R8, RZ, RZ, R3 ;  /* 0x000000ffff08d224 */ /* 0x001fe200078e0003 */
[-C--:B------:R-:W-:Y:S02]  /*7e80*/  LEA.HI.X.SX32 R12, R10, R2.reuse, 0x1, P2 ;  /* 0x000000020a0c7211 */ /* 0x080fe400010f0eff */
[----:B-1----:R-:W-:Y:S01]  /*7e90*/  LEA.HI.X.SX32 R13, R11, R2, 0x1, P0 ;  /* 0x000000020b0d7211 */ /* 0x002fe200000f0eff */
[----:B------:R-:W-:Y:S01]  /*7ea0*/  IMAD R11, R4, 0x5e, RZ ;  /* 0x0000005e040b7824 */ /* 0x000fe200078e02ff */
[----:B--2---:R-:W-:Y:S03]  /*7eb0*/  STL [R1+0x8c0], R78 ;  /* 0x0008c04e01007387 */ /* 0x004fe60000100800 */
[----:B------:R-:W-:Y:S01]  /*7ec0*/  @!P5 IMAD.MOV.U32 R9, RZ, RZ, R13 ;  /* 0x000000ffff09d224 */ /* 0x000fe200078e000d */
[----:B------:R0:W-:Y:S04]  /*7ed0*/  STL [R1+0x560], R3 ;  /* 0x0005600301007387 */ /* 0x0001e80000100800 */
[----:B------:R1:W2:Y:S01]  /*7ee0*/  @!P5 LDG.E.U8 R77, desc[UR18][R8.64] ;  /* 0x00000012084dd981 */ /* 0x0002a2000c1e1100 */
[----:B------:R-:W-:-:S02]  /*7ef0*/  VIADD R80, R68, 0x30 ;  /* 0x0000003044507836 */ /* 0x000fc40000000000 */
[C---:B------:R-:W-:Y:S02]  /*7f00*/  VIADD R90, R68.reuse, 0x36 ;  /* 0x00000036445a7836 */ /* 0x040fe40000000000 */
[C---:B------:R-:W-:Y:S01]  /*7f10*/  VIADD R92, R68.reuse, 0x39 ;  /* 0x00000039445c7836 */ /* 0x040fe20000000000 */
[C---:B0-----:R-:W-:Y:S01]  /*7f20*/  IADD3 R3, P0, PT, R11.reuse, R0, RZ ;  /* 0x000000000b037210 */ /* 0x041fe20007f1e0ff */
[----:B------:R0:W-:Y:S01]  /*7f30*/  STL [R1+0x598], R5 ;  /* 0x0005980501007387 */ /* 0x0001e20000100800 */
[----:B------:R-:W-:Y:S01]  /*7f40*/  VIADD R82, R68, 0x3f ;  /* 0x0000003f44527836 */ /* 0x000fe20000000000 */
[----:B------:R-:W-:Y:S01]  /*7f50*/  ISETP.GT.U32.AND P2, PT, R6, R71, PT ;  /* 0x000000470600720c */ /* 0x000fe20003f44070 */
[----:B-1----:R-:W-:Y:S01]  /*7f60*/  @!P1 IMAD.MOV.U32 R8, RZ, RZ, R5 ;  /* 0x000000ffff089224 */ /* 0x002fe200078e0005 */
[----:B------:R-:W1:Y:S01]  /*7f70*/  LDC R78, c[0x0][0x3a0] ;  /* 0x0000e800ff4e7b82 */ /* 0x000e620000000800 */
[----:B------:R-:W-:Y:S01]  /*7f80*/  @!P1 IMAD.MOV.U32 R9, RZ, RZ, R12 ;  /* 0x000000ffff099224 */ /* 0x000fe200078e000c */
[----:B0-----:R-:W-:-:S04]  /*7f90*/  LEA.HI.X.SX32 R5, R11, R2, 0x1, P0 ;  /* 0x000000020b057211 */ /* 0x001fc800000f0eff */
[----:B------:R0:W3:Y:S02]  /*7fa0*/  @!P1 LDG.E.U8 R76, desc[UR18][R8.64] ;  /* 0x00000012084c9981 */ /* 0x0000e4000c1e1100 */
[----:B0-----:R-:W-:Y:S02]  /*7fb0*/  @!P4 IMAD.MOV.U32 R8, RZ, RZ, R3 ;  /* 0x000000ffff08c224 */ /* 0x001fe400078e0003 */
[----:B------:R-:W-:-:S05]  /*7fc0*/  @!P4 IMAD.MOV.U32 R9, RZ, RZ, R5 ;  /* 0x000000ffff09c224 */ /* 0x000fca00078e0005 */
[----:B------:R0:W4:Y:S01]  /*7fd0*/  @!P4 LDG.E.U8 R75, desc[UR18][R8.64] ;  /* 0x00000012084bc981 */ /* 0x000122000c1e1100 */
[----:B------:R-:W-:-:S05]  /*7fe0*/  IABS R22, R80 ;  /* 0x0000005000167213 */ /* 0x000fca0000000000 */
[----:B0-----:R-:W-:-:S04]  /*7ff0*/  IMAD.HI.U32 R8, R7, R22, RZ ;  /* 0x0000001607087227 */ /* 0x001fc800078e00ff */
[----:B------:R-:W-:-:S04]  /*8000*/  IMAD.MOV R8, RZ, RZ, -R8 ;  /* 0x000000ffff087224 */ /* 0x000fc800078e0a08 */
[----:B------:R-:W-:Y:S02]  /*8010*/  IMAD R22, R6, R8, R22 ;  /* 0x0000000806167224 */ /* 0x000fe400078e0216 */
[----:B------:R-:W-:Y:S01]  /*8020*/  IMAD.HI.U32 R8, R7, R19, RZ ;  /* 0x0000001307087227 */ /* 0x000fe200078e00ff */
[----:B------:R-:W-:-:S03]  /*8030*/  IABS R16, R90 ;  /* 0x0000005a00107213 */ /* 0x000fc60000000000 */
[----:B------:R-:W-:-:S04]  /*8040*/  IMAD.MOV R8, RZ, RZ, -R8 ;  /* 0x000000ffff087224 */ /* 0x000fc800078e0a08 */
[----:B------:R-:W-:Y:S02]  /*8050*/  IMAD R19, R6, R8, R19 ;  /* 0x0000000806137224 */ /* 0x000fe400078e0213 */
[----:B------:R-:W-:Y:S01]  /*8060*/  IMAD.HI.U32 R8, R7, R16, RZ ;  /* 0x0000001007087227 */ /* 0x000fe200078e00ff */
[----:B------:R0:W-:Y:S03]  /*8070*/  STL [R1+0x55c], R13 ;  /* 0x00055c0d01007387 */ /* 0x0001e60000100800 */
[----:B------:R-:W-:Y:S01]  /*8080*/  IMAD.MOV R8, RZ, RZ, -R8 ;  /* 0x000000ffff087224 */ /* 0x000fe200078e0a08 */
[----:B0-----:R-:W-:-:S03]  /*8090*/  IABS R13, R92 ;  /* 0x0000005c000d7213 */ /* 0x001fc60000000000 */
[----:B------:R-:W-:Y:S02]  /*80a0*/  IMAD R16, R6, R8, R16 ;  /* 0x0000000806107224 */ /* 0x000fe400078e0210 */
[----:B------:R-:W-:-:S04]  /*80b0*/  IMAD.HI.U32 R8, R7, R13, RZ ;  /* 0x0000000d07087227 */ /* 0x000fc800078e00ff */
[----:B------:R-:W-:Y:S01]  /*80c0*/  IMAD.MOV R8, RZ, RZ, -R8 ;  /* 0x000000ffff087224 */ /* 0x000fe200078e0a08 */
[----:B------:R-:W-:-:S03]  /*80d0*/  ISETP.GT.U32.AND P0, PT, R6, R69, PT ;  /* 0x000000450600720c */ /* 0x000fc60003f04070 */
[----:B------:R-:W-:Y:S01]  /*80e0*/  IMAD R13, R6, R8, R13 ;  /* 0x00000008060d7224 */ /* 0x000fe200078e020d */
[----:B------:R-:W-:-:S05]  /*80f0*/  IABS R8, R82 ;  /* 0x0000005200087213 */ /* 0x000fca0000000000 */
[----:B------:R-:W-:-:S04]  /*8100*/  IMAD.HI.U32 R72, R7, R8, RZ ;  /* 0x0000000807487227 */ /* 0x000fc800078e00ff */
[----:B------:R-:W-:Y:S02]  /*8110*/  IMAD.MOV R72, RZ, RZ, -R72 ;  /* 0x000000ffff487224 */ /* 0x000fe400078e0a48 */
[----:B------:R-:W-:Y:S01]  /*8120*/  @!P0 IMAD.IADD R69, R69, 0x1, -R6 ;  /* 0x0000000145458824 */ /* 0x000fe200078e0a06 */
[C---:B------:R-:W-:Y:S01]  /*8130*/  ISETP.GT.U32.AND P0, PT, R6.reuse, R63, PT ;  /* 0x0000003f0600720c */ /* 0x040fe20003f04070 */
[C---:B------:R-:W-:Y:S01]  /*8140*/  IMAD R8, R6.reuse, R72, R8 ;  /* 0x0000004806087224 */ /* 0x040fe200078e0208 */
[----:B------:R-:W-:-:S04]  /*8150*/  ISETP.GT.U32.AND P4, PT, R6, R70, PT ;  /* 0x000000460600720c */ /* 0x000fc80003f84070 */
[C---:B------:R-:W-:Y:S02]  /*8160*/  ISETP.GT.U32.AND P5, PT, R6.reuse, R8, PT ;  /* 0x000000080600720c */ /* 0x040fe40003fa4070 */
[----:B------:R-:W-:-:S05]  /*8170*/  ISETP.GT.U32.AND P1, PT, R6, R67, PT ;  /* 0x000000430600720c */ /* 0x000fca0003f24070 */
[--C-:B------:R-:W-:Y:S01]  /*8180*/  @!P0 IMAD.IADD R63, R63, 0x1, -R6.reuse ;  /* 0x000000013f3f8824 */ /* 0x100fe200078e0a06 */
[C---:B------:R-:W-:Y:S01]  /*8190*/  ISETP.GT.U32.AND P0, PT, R6.reuse, R58, PT ;  /* 0x0000003a0600720c */ /* 0x040fe20003f04070 */
[--C-:B------:R-:W-:Y:S01]  /*81a0*/  @!P2 IMAD.IADD R71, R71, 0x1, -R6.reuse ;  /* 0x000000014747a824 */ /* 0x100fe200078e0a06 */
[----:B------:R-:W-:Y:S01]  /*81b0*/  ISETP.GT.U32.AND P2, PT, R6, R66, PT ;  /* 0x000000420600720c */ /* 0x000fe20003f44070 */
[--C-:B------:R-:W-:Y:S01]  /*81c0*/  @!P4 IMAD.IADD R70, R70, 0x1, -R6.reuse ;  /* 0x000000014646c824 */ /* 0x100fe200078e0a06 */
[----:B------:R-:W-:Y:S01]  /*81d0*/  ISETP.GT.U32.AND P4, PT, R6, R64, PT ;  /* 0x000000400600720c */ /* 0x000fe20003f84070 */
[--C-:B------:R-:W-:Y:S01]  /*81e0*/  @!P5 IMAD.IADD R8, R8, 0x1, -R6.reuse ;  /* 0x000000010808d824 */ /* 0x100fe200078e0a06 */
[C---:B------:R-:W-:Y:S01]  /*81f0*/  ISETP.GT.U32.AND P5, PT, R6.reuse, R65, PT ;  /* 0x000000410600720c */ /* 0x040fe20003fa4070 */
[----:B------:R-:W-:Y:S01]  /*8200*/  @!P1 IMAD.IADD R67, R67, 0x1, -R6 ;  /* 0x0000000143439824 */ /* 0x000fe200078e0a06 */
[----:B------:R-:W-:Y:S01]  /*8210*/  ISETP.GT.U32.AND P1, PT, R6, R62, PT ;  /* 0x0000003e0600720c */ /* 0x000fe20003f24070 */
[----:B------:R-:W-:-:S04]  /*8220*/  VIADD R79, R68, 0x2f ;  /* 0x0000002f444f7836 */ /* 0x000fc80000000000 */
[--C-:B------:R-:W-:Y:S01]  /*8230*/  @!P0 IMAD.IADD R58, R58, 0x1, -R6.reuse ;  /* 0x000000013a3a8824 */ /* 0x100fe200078e0a06 */
[----:B------:R-:W-:Y:S01]  /*8240*/  ISETP.GT.U32.AND P0, PT, R6, R53, PT ;  /* 0x000000350600720c */ /* 0x000fe20003f04070 */
[--C-:B------:R-:W-:Y:S01]  /*8250*/  @!P2 IMAD.IADD R66, R66, 0x1, -R6.reuse ;  /* 0x000000014242a824 */ /* 0x100fe200078e0a06 */
[----:B------:R-:W-:Y:S01]  /*8260*/  ISETP.GT.U32.AND P2, PT, R6, R61, PT ;  /* 0x0000003d0600720c */ /* 0x000fe20003f44070 */
[--C-:B------:R-:W-:Y:S01]  /*8270*/  @!P4 IMAD.IADD R64, R64, 0x1, -R6.reuse ;  /* 0x000000014040c824 */ /* 0x100fe200078e0a06 */
[C---:B------:R-:W-:Y:S01]  /*8280*/  ISETP.GT.U32.AND P4, PT, R6.reuse, R59, PT ;  /* 0x0000003b0600720c */ /* 0x040fe20003f84070 */
[--C-:B------:R-:W-:Y:S01]  /*8290*/  @!P5 IMAD.IADD R65, R65, 0x1, -R6.reuse ;  /* 0x000000014141d824 */ /* 0x100fe200078e0a06 */
[----:B------:R-:W-:Y:S01]  /*82a0*/  ISETP.GT.U32.AND P5, PT, R6, R60, PT ;  /* 0x0000003c0600720c */ /* 0x000fe20003fa4070 */
[----:B------:R-:W-:Y:S02]  /*82b0*/  VIADD R81, R68, 0x31 ;  /* 0x0000003144517836 */ /* 0x000fe40000000000 */
[----:B------:R-:W-:Y:S01]  /*82c0*/  @!P1 IMAD.IADD R62, R62, 0x1, -R6 ;  /* 0x000000013e3e9824 */ /* 0x000fe200078e0a06 */
[----:B------:R-:W-:Y:S01]  /*82d0*/  ISETP.GT.U32.AND P1, PT, R6, R57, PT ;  /* 0x000000390600720c */ /* 0x000fe20003f24070 */
[----:B------:R-:W-:-:S02]  /*82e0*/  VIADD R83, R68, 0x32 ;  /* 0x0000003244537836 */ /* 0x000fc40000000000 */
[--C-:B------:R-:W-:Y:S01]  /*82f0*/  @!P0 IMAD.IADD R53, R53, 0x1, -R6.reuse ;  /* 0x0000000135358824 */ /* 0x100fe200078e0a06 */
[----:B------:R-:W-:Y:S01]  /*8300*/  ISETP.GT.U32.AND P0, PT, R6, R48, PT ;  /* 0x000000300600720c */ /* 0x000fe20003f04070 */
[C---:B------:R-:W-:Y:S02]  /*8310*/  VIADD R87, R68.reuse, 0x34 ;  /* 0x0000003444577836 */ /* 0x040fe40000000000 */
[C---:B------:R-:W-:Y:S02]  /*8320*/  VIADD R88, R68.reuse, 0x35 ;  /* 0x0000003544587836 */ /* 0x040fe40000000000 */
[C---:B------:R-:W-:Y:S02]  /*8330*/  VIADD R89, R68.reuse, 0x37 ;  /* 0x0000003744597836 */ /* 0x040fe40000000000 */
[----:B------:R-:W-:Y:S02]  /*8340*/  VIADD R91, R68, 0x38 ;  /* 0x00000038445b7836 */ /* 0x000fe40000000000 */
[--C-:B------:R-:W-:Y:S01]  /*8350*/  @!P2 IMAD.IADD R61, R61, 0x1, -R6.reuse ;  /* 0x000000013d3da824 */ /* 0x100fe200078e0a06 */
[----:B------:R-:W-:Y:S01]  /*8360*/  ISETP.GT.U32.AND P2, PT, R6, R56, PT ;  /* 0x000000380600720c */ /* 0x000fe20003f44070 */
[--C-:B------:R-:W-:Y:S01]  /*8370*/  @!P5 IMAD.IADD R60, R60, 0x1, -R6.reuse ;  /* 0x000000013c3cd824 */ /* 0x100fe200078e0a06 */
[C---:B------:R-:W-:Y:S01]  /*8380*/  ISETP.GT.U32.AND P5, PT, R6.reuse, R55, PT ;  /* 0x000000370600720c */ /* 0x040fe20003fa4070 */
[----:B------:R-:W-:Y:S01]  /*8390*/  @!P4 IMAD.IADD R59, R59, 0x1, -R6 ;  /* 0x000000013b3bc824 */ /* 0x000fe200078e0a06 */
[----:B------:R-:W-:Y:S01]  /*83a0*/  ISETP.GT.U32.AND P4, PT, R6, R54, PT ;  /* 0x000000360600720c */ /* 0x000fe20003f84070 */
[----:B------:R-:W-:-:S02]  /*83b0*/  VIADD R93, R68, 0x3a ;  /* 0x0000003a445d7836 */ /* 0x000fc40000000000 */
[--C-:B------:R-:W-:Y:S01]  /*83c0*/  @!P1 IMAD.IADD R57, R57, 0x1, -R6.reuse ;  /* 0x0000000139399824 */ /* 0x100fe200078e0a06 */
[----:B------:R-:W-:Y:S01]  /*83d0*/  ISETP.GT.U32.AND P1, PT, R6, R52, PT ;  /* 0x000000340600720c */ /* 0x000fe20003f24070 */
[C---:B------:R-:W-:Y:S02]  /*83e0*/  VIADD R86, R68.reuse, 0x3d ;  /* 0x0000003d44567836 */ /* 0x040fe40000000000 */
[----:B------:R-:W-:Y:S02]  /*83f0*/  VIADD R84, R68, 0x3e ;  /* 0x0000003e44547836 */ /* 0x000fe40000000000 */
[--C-:B------:R-:W-:Y:S01]  /*8400*/  @!P0 IMAD.IADD R48, R48, 0x1, -R6.reuse ;  /* 0x0000000130308824 */ /* 0x100fe200078e0a06 */
[----:B------:R-:W-:Y:S01]  /*8410*/  ISETP.GT.U32.AND P0, PT, R6, R43, PT ;  /* 0x0000002b0600720c */ /* 0x000fe20003f04070 */
[--C-:B------:R-:W-:Y:S01]  /*8420*/  @!P2 IMAD.IADD R56, R56, 0x1, -R6.reuse ;  /* 0x000000013838a824 */ /* 0x100fe200078e0a06 */
[C---:B------:R-:W-:Y:S01]  /*8430*/  ISETP.GT.U32.AND P2, PT, R6.reuse, R51, PT ;  /* 0x000000330600720c */ /* 0x040fe20003f44070 */
[--C-:B------:R-:W-:Y:S01]  /*8440*/  @!P5 IMAD.IADD R55, R55, 0x1, -R6.reuse ;  /* 0x000000013737d824 */ /* 0x100fe200078e0a06 */
[----:B------:R-:W-:Y:S01]  /*8450*/  ISETP.GT.U32.AND P5, PT, R6, R50, PT ;  /* 0x000000320600720c */ /* 0x000fe20003fa4070 */
[--C-:B------:R-:W-:Y:S01]  /*8460*/  @!P4 IMAD.IADD R54, R54, 0x1, -R6.reuse ;  /* 0x000000013636c824 */ /* 0x100fe200078e0a06 */
[----:B------:R-:W-:Y:S01]  /*8470*/  ISETP.GT.U32.AND P4, PT, R6, R49, PT ;  /* 0x000000310600720c */ /* 0x000fe20003f84070 */
[----:B------:R-:W-:Y:S01]  /*8480*/  @!P1 IMAD.IADD R52, R52, 0x1, -R6 ;  /* 0x0000000134349824 */ /* 0x000fe200078e0a06 */
[----:B------:R-:W-:-:S02]  /*8490*/  ISETP.GT.U32.AND P1, PT, R6, R47, PT ;  /* 0x0000002f0600720c */ /* 0x000fc40003f24070 */
[----:B------:R-:W-:-:S03]  /*84a0*/  IABS R23, R79 ;  /* 0x0000004f00177213 */ /* 0x000fc60000000000 */
[--C-:B------:R-:W-:Y:S01]  /*84b0*/  @!P0 IMAD.IADD R43, R43, 0x1, -R6.reuse ;  /* 0x000000012b2b8824 */ /* 0x100fe200078e0a06 */
[C---:B------:R-:W-:Y:S01]  /*84c0*/  ISETP.GT.U32.AND P0, PT, R6.reuse, R38, PT ;  /* 0x000000260600720c */ /* 0x040fe20003f04070 */
[--C-:B------:R-:W-:Y:S01]  /*84d0*/  @!P2 IMAD.IADD R51, R51, 0x1, -R6.reuse ;  /* 0x000000013333a824 */ /* 0x100fe200078e0a06 */
[----:B------:R-:W-:Y:S01]  /*84e0*/  ISETP.GT.U32.AND P2, PT, R6, R46, PT ;  /* 0x0000002e0600720c */ /* 0x000fe20003f44070 */
[--C-:B------:R-:W-:Y:S01]  /*84f0*/  @!P5 IMAD.IADD R50, R50, 0x1, -R6.reuse ;  /* 0x000000013232d824 */ /* 0x100fe200078e0a06 */
[C---:B------:R-:W-:Y:S01]  /*8500*/  ISETP.GT.U32.AND P5, PT, R6.reuse, R45, PT ;  /* 0x0000002d0600720c */ /* 0x040fe20003fa4070 */
[--C-:B------:R-:W-:Y:S01]  /*8510*/  @!P4 IMAD.IADD R49, R49, 0x1, -R6.reuse ;  /* 0x000000013131c824 */ /* 0x100fe200078e0a06 */
[C---:B------:R-:W-:Y:S01]  /*8520*/  ISETP.GT.U32.AND P4, PT, R6.reuse, R44, PT ;  /* 0x0000002c0600720c */ /* 0x040fe20003f84070 */
[----:B------:R-:W-:Y:S01]  /*8530*/  @!P1 IMAD.IADD R47, R47, 0x1, -R6 ;  /* 0x000000012f2f9824 */ /* 0x000fe200078e0a06 */
[----:B------:R-:W-:Y:S02]  /*8540*/  ISETP.GT.U32.AND P1, PT, R6, R42, PT ;  /* 0x0000002a0600720c */ /* 0x000fe40003f24070 */
[----:B------:R-:W-:-:S03]  /*8550*/  IABS R21, R81 ;  /* 0x0000005100157213 */ /* 0x000fc60000000000 */
[----:B------:R-:W-:Y:S01]  /*8560*/  @!P0 IMAD.IADD R38, R38, 0x1, -R6 ;  /* 0x0000000126268824 */ /* 0x000fe200078e0a06 */
[----:B------:R-:W-:Y:S01]  /*8570*/  ISETP.GT.U32.AND P0, PT, R6, R33, PT ;  /* 0x000000210600720c */ /* 0x000fe20003f04070 */
[----:B------:R-:W-:Y:S01]  /*8580*/  IMAD.HI.U32 R9, R7, R21, RZ ;  /* 0x0000001507097227 */ /* 0x000fe200078e00ff */
[----:B------:R-:W-:-:S03]  /*8590*/  IABS R18, R87 ;  /* 0x0000005700127213 */ /* 0x000fc60000000000 */
[--C-:B------:R-:W-:Y:S01]  /*85a0*/  @!P2 IMAD.IADD R46, R46, 0x1, -R6.reuse ;  /* 0x000000012e2ea824 */ /* 0x100fe200078e0a06 */
[C---:B------:R-:W-:Y:S01]  /*85b0*/  ISETP.GT.U32.AND P2, PT, R6.reuse, R41, PT ;  /* 0x000000290600720c */ /* 0x040fe20003f44070 */
[--C-:B------:R-:W-:Y:S01]  /*85c0*/  @!P5 IMAD.IADD R45, R45, 0x1, -R6.reuse ;  /* 0x000000012d2dd824 */ /* 0x100fe200078e0a06 */
[----:B------:R-:W-:Y:S01]  /*85d0*/  ISETP.GT.U32.AND P5, PT, R6, R40, PT ;  /* 0x000000280600720c */ /* 0x000fe20003fa4070 */
[----:B------:R-:W-:Y:S01]  /*85e0*/  @!P4 IMAD.IADD R44, R44, 0x1, -R6 ;  /* 0x000000012c2cc824 */ /* 0x000fe200078e0a06 */
[----:B------:R-:W-:Y:S01]  /*85f0*/  ISETP.GT.U32.AND P4, PT, R6, R39, PT ;  /* 0x000000270600720c */ /* 0x000fe20003f84070 */
[----:B------:R-:W-:-:S04]  /*8600*/  IMAD.HI.U32 R10, R7, R23, RZ ;  /* 0x00000017070a7227 */ /* 0x000fc800078e00ff */
[----:B------:R-:W-:Y:S02]  /*8610*/  IMAD.MOV R9, RZ, RZ, -R9 ;  /* 0x000000ffff097224 */ /* 0x000fe400078e0a09 */
[----:B------:R-:W-:Y:S01]  /*8620*/  @!P1 IMAD.IADD R42, R42, 0x1, -R6 ;  /* 0x000000012a2a9824 */ /* 0x000fe200078e0a06 */
[C---:B------:R-:W-:Y:S01]  /*8630*/  ISETP.GT.U32.AND P1, PT, R6.reuse, R37, PT ;  /* 0x000000250600720c */ /* 0x040fe20003f24070 */
[----:B------:R-:W-:Y:S01]  /*8640*/  IMAD.MOV R10, RZ, RZ, -R10 ;  /* 0x000000ffff0a7224 */ /* 0x000fe200078e0a0a */
[----:B------:R-:W-:Y:S01]  /*8650*/  IABS R20, R83 ;  /* 0x0000005300147213 */ /* 0x000fe20000000000 */
[----:B------:R-:W-:Y:S02]  /*8660*/  IMAD R21, R6, R9, R21 ;  /* 0x0000000906157224 */ /* 0x000fe400078e0215 */
[----:B------:R-:W-:Y:S01]  /*8670*/  IMAD.HI.U32 R9, R7, R18, RZ ;  /* 0x0000001207097227 */ /* 0x000fe200078e00ff */
[----:B------:R-:W-:-:S03]  /*8680*/  IABS R15, R89 ;  /* 0x00000059000f7213 */ /* 0x000fc60000000000 */
[----:B------:R-:W-:Y:S01]  /*8690*/  @!P0 IMAD.IADD R33, R33, 0x1, -R6 ;  /* 0x0000000121218824 */ /* 0x000fe200078e0a06 */
[C---:B------:R-:W-:Y:S01]  /*86a0*/  ISETP.GT.U32.AND P0, PT, R6.reuse, R28, PT ;  /* 0x0000001c0600720c */ /* 0x040fe20003f04070 */
[----:B------:R-:W-:Y:S02]  /*86b0*/  IMAD R23, R6, R10, R23 ;  /* 0x0000000a06177224 */ /* 0x000fe400078e0217 */
[----:B------:R-:W-:-:S04]  /*86c0*/  IMAD.HI.U32 R10, R7, R20, RZ ;  /* 0x00000014070a7227 */ /* 0x000fc800078e00ff */
[----:B------:R-:W-:Y:S01]  /*86d0*/  IMAD.MOV R9, RZ, RZ, -R9 ;  /* 0x000000ffff097224 */ /* 0x000fe200078e0a09 */
[----:B--2---:R-:W-:Y:S04]  /*86e0*/  STL [R1+0x8c4], R77 ;  /* 0x0008c44d01007387 */ /* 0x004fe80000100800 */
[----:B------:R-:W-:Y:S04]  /*86f0*/  STL [R1+0x594], R12 ;  /* 0x0005940c01007387 */ /* 0x000fe80000100800 */
[----:B------:R-:W-:Y:S04]  /*8700*/  STL [R1+0x73c], R79 ;  /* 0x00073c4f01007387 */ /* 0x000fe80000100800 */
[----:B------:R-:W-:Y:S04]  /*8710*/  STL [R1+0x8c8], R79 ;  /* 0x0008c84f01007387 */ /* 0x000fe80000100800 */
[----:B---3--:R-:W-:Y:S04]  /*8720*/  STL [R1+0x8cc], R76 ;  /* 0x0008cc4c01007387 */ /* 0x008fe80000100800 */
[----:B------:R-:W-:Y:S04]  /*8730*/  STL [R1+0x5d0], R3 ;  /* 0x0005d00301007387 */ /* 0x000fe80000100800 */
[----:B------:R0:W-:Y:S04]  /*8740*/  STL [R1+0x5cc], R5 ;  /* 0x0005cc0501007387 */ /* 0x0001e80000100800 */
[----:B------:R-:W-:Y:S04]  /*8750*/  STL [R1+0x738], R80 ;  /* 0x0007385001007387 */ /* 0x000fe80000100800 */
[----:B------:R-:W-:Y:S04]  /*8760*/  STL [R1+0x734], R81 ;  /* 0x0007345101007387 */ /* 0x000fe80000100800 */
[----:B----4-:R-:W-:Y:S04]  /*8770*/  STL [R1+0x8d0], R75 ;  /* 0x0008d04b01007387 */ /* 0x010fe80000100800 */
[----:B------:R-:W-:Y:S04]  /*8780*/  STL [R1+0x730], R83 ;  /* 0x0007305301007387 */ /* 0x000fe80000100800 */
[----:B------:R2:W-:Y:S04]  /*8790*/  STL [R1+0x8d4], R80 ;  /* 0x0008d45001007387 */ /* 0x0005e80000100800 */
[----:B------:R-:W-:Y:S01]  /*87a0*/  STL [R1+0x8d8], R81 ;  /* 0x0008d85101007387 */ /* 0x000fe20000100800 */
[----:B0-----:R-:W-:-:S03]  /*87b0*/  VIADD R5, R68, 0x3b ;  /* 0x0000003b44057836 */ /* 0x001fc60000000000 */
[----:B------:R-:W-:Y:S01]  /*87c0*/  STL [R1+0x72c], R85 ;  /* 0x00072c5501007387 */ /* 0x000fe20000100800 */
[----:B------:R-:W-:-:S03]  /*87d0*/  VIADD R3, R68, 0x3c ;  /* 0x0000003c44037836 */ /* 0x000fc60000000000 */
        /* <DEDUP_REMOVED lines=12> */
[----:B--2---:R-:W2:Y:S04]  /*88a0*/  LDL R80, [R1+0x740] ;  /* 0x0007400001507983 */ /* 0x004ea80000100800 */
[----:B------:R-:W3:Y:S04]  /*88b0*/  LDL R75, [R1+0x750] ;  /* 0x00075000014b7983 */ /* 0x000ee80000100800 */
[----:B------:R-:W4:Y:S04]  /*88c0*/  LDL R76, [R1+0x754] ;  /* 0x00075400014c7983 */ /* 0x000f280000100800 */
[----:B------:R-:W2:Y:S01]  /*88d0*/  LDL R79, [R1+0x758] ;  /* 0x00075800014f7983 */ /* 0x000ea20000100800 */
[--C-:B------:R-:W-:Y:S01]  /*88e0*/  @!P2 IMAD.IADD R41, R41, 0x1, -R6.reuse ;  /* 0x000000012929a824 */ /* 0x100fe200078e0a06 */
[----:B------:R-:W-:Y:S01]  /*88f0*/  IABS R17, R88 ;  /* 0x0000005800117213 */ /* 0x000fe20000000000 */
[--C-:B------:R-:W-:Y:S01]  /*8900*/  @!P5 IMAD.IADD R40, R40, 0x1, -R6.reuse ;  /* 0x000000012828d824 */ /* 0x100fe200078e0a06 */
[C---:B------:R-:W-:Y:S01]  /*8910*/  ISETP.GT.U32.AND P2, PT, R6.reuse, R36, PT ;  /* 0x000000240600720c */ /* 0x040fe20003f44070 */
[----:B------:R-:W-:Y:S01]  /*8920*/  @!P4 IMAD.IADD R39, R39, 0x1, -R6 ;  /* 0x000000012727c824 */ /* 0x000fe200078e0a06 */
[C---:B------:R-:W-:Y:S01]  /*8930*/  ISETP.GT.U32.AND P5, PT, R6.reuse, R35, PT ;  /* 0x000000230600720c */ /* 0x040fe20003fa4070 */
[----:B------:R-:W-:Y:S01]  /*8940*/  IMAD.MOV R10, RZ, RZ, -R10 ;  /* 0x000000ffff0a7224 */ /* 0x000fe200078e0a0a */
[C---:B------:R-:W-:Y:S01]  /*8950*/  ISETP.GT.U32.AND P4, PT, R6.reuse, R34, PT ;  /* 0x000000220600720c */ /* 0x040fe20003f84070 */
[----:B------:R-:W-:-:S02]  /*8960*/  IMAD R18, R6, R9, R18 ;  /* 0x0000000906127224 */ /* 0x000fc400078e0212 */
[----:B------:R-:W-:Y:S01]  /*8970*/  IMAD.HI.U32 R9, R7, R15, RZ ;  /* 0x0000000f07097227 */ /* 0x000fe200078e00ff */
[----:B------:R-:W-:-:S03]  /*8980*/  IABS R12, R93 ;  /* 0x0000005d000c7213 */ /* 0x000fc60000000000 */
[----:B------:R-:W-:Y:S01]  /*8990*/  @!P1 IMAD.IADD R37, R37, 0x1, -R6 ;  /* 0x0000000125259824 */ /* 0x000fe200078e0a06 */
[C---:B------:R-:W-:Y:S01]  /*89a0*/  ISETP.GT.U32.AND P1, PT, R6.reuse, R32, PT ;  /* 0x000000200600720c */ /* 0x040fe20003f24070 */
[----:B------:R-:W-:Y:S02]  /*89b0*/  IMAD R20, R6, R10, R20 ;  /* 0x0000000a06147224 */ /* 0x000fe400078e0214 */
[----:B------:R-:W-:-:S04]  /*89c0*/  IMAD.HI.U32 R10, R7, R17, RZ ;  /* 0x00000011070a7227 */ /* 0x000fc800078e00ff */
[----:B------:R-:W-:Y:S01]  /*89d0*/  IMAD.MOV R9, RZ, RZ, -R9 ;  /* 0x000000ffff097224 */ /* 0x000fe200078e0a09 */
[----:B------:R-:W-:Y:S01]  /*89e0*/  IABS R14, R91 ;  /* 0x0000005b000e7213 */ /* 0x000fe20000000000 */
[----:B------:R-:W-:Y:S01]  /*89f0*/  @!P0 IMAD.IADD R28, R28, 0x1, -R6 ;  /* 0x000000011c1c8824 */ /* 0x000fe200078e0a06 */
[C---:B------:R-:W-:Y:S01]  /*8a00*/  ISETP.GT.U32.AND P0, PT, R6.reuse, R23, PT ;  /* 0x000000170600720c */ /* 0x040fe20003f04070 */
[----:B------:R-:W-:Y:S02]  /*8a10*/  IMAD.MOV R10, RZ, RZ, -R10 ;  /* 0x000000ffff0a7224 */ /* 0x000fe400078e0a0a */
[----:B------:R-:W-:Y:S02]  /*8a20*/  IMAD R15, R6, R9, R15 ;  /* 0x00000009060f7224 */ /* 0x000fe400078e020f */
[----:B------:R-:W-:-:S04]  /*8a30*/  IMAD.HI.U32 R9, R7, R12, RZ ;  /* 0x0000000c07097227 */ /* 0x000fc800078e00ff */
[----:B------:R-:W-:Y:S02]  /*8a40*/  IMAD R17, R6, R10, R17 ;  /* 0x0000000a06117224 */ /* 0x000fe400078e0211 */
[--C-:B------:R-:W-:Y:S01]  /*8a50*/  @!P2 IMAD.IADD R36, R36, 0x1, -R6.reuse ;  /* 0x000000012424a824 */ /* 0x100fe200078e0a06 */
[C---:B------:R-:W-:Y:S01]  /*8a60*/  ISETP.GT.U32.AND P2, PT, R6.reuse, R31, PT ;  /* 0x0000001f0600720c */ /* 0x040fe20003f44070 */
[--C-:B------:R-:W-:Y:S01]  /*8a70*/  @!P5 IMAD.IADD R35, R35, 0x1, -R6.reuse ;  /* 0x000000012323d824 */ /* 0x100fe200078e0a06 */
[----:B------:R-:W-:Y:S01]  /*8a80*/  ISETP.GT.U32.AND P5, PT, R6, R30, PT ;  /* 0x0000001e0600720c */ /* 0x000fe20003fa4070 */
[----:B------:R-:W-:Y:S01]  /*8a90*/  @!P4 IMAD.IADD R34, R34, 0x1, -R6 ;  /* 0x000000012222c824 */ /* 0x000fe200078e0a06 */
[----:B------:R-:W-:Y:S01]  /*8aa0*/  ISETP.GT.U32.AND P4, PT, R6, R29, PT ;  /* 0x0000001d0600720c */ /* 0x000fe20003f84070 */
[----:B------:R-:W-:-:S04]  /*8ab0*/  IMAD.HI.U32 R10, R7, R14, RZ ;  /* 0x0000000e070a7227 */ /* 0x000fc800078e00ff */
[----:B------:R-:W-:Y:S01]  /*8ac0*/  IMAD.MOV R9, RZ, RZ, -R9 ;  /* 0x000000ffff097224 */ /* 0x000fe200078e0a09 */
[----:B------:R-:W-:Y:S01]  /*8ad0*/  IABS R11, R5 ;  /* 0x00000005000b7213 */ /* 0x000fe20000000000 */
[----:B------:R-:W-:Y:S01]  /*8ae0*/  @!P1 IMAD.IADD R32, R32, 0x1, -R6 ;  /* 0x0000000120209824 */ /* 0x000fe200078e0a06 */
[C---:B------:R-:W-:Y:S01]  /*8af0*/  ISETP.GT.U32.AND P1, PT, R6.reuse, R27, PT ;  /* 0x0000001b0600720c */ /* 0x040fe20003f24070 */
[----:B------:R-:W-:Y:S02]  /*8b00*/  IMAD.MOV R10, RZ, RZ, -R10 ;  /* 0x000000ffff0a7224 */ /* 0x000fe400078e0a0a */
[C---:B------:R-:W-:Y:S01]  /*8b10*/  IMAD R12, R6.reuse, R9, R12 ;  /* 0x00000009060c7224 */ /* 0x040fe200078e020c */
[----:B------:R-:W-:Y:S01]  /*8b20*/  IABS R9, R86 ;  /* 0x0000005600097213 */ /* 0x000fe20000000000 */
[C---:B------:R-:W-:Y:S02]  /*8b30*/  IMAD R14, R6.reuse, R10, R14 ;  /* 0x0000000a060e7224 */ /* 0x040fe400078e020e */
[----:B------:R-:W-:Y:S01]  /*8b40*/  @!P0 IMAD.IADD R23, R23, 0x1, -R6 ;  /* 0x0000000117178824 */ /* 0x000fe200078e0a06 */
[----:B------:R-:W-:Y:S01]  /*8b50*/  ISETP.GT.U32.AND P0, PT, R6, R18, PT ;  /* 0x000000120600720c */ /* 0x000fe20003f04070 */
[----:B------:R-:W-:-:S04]  /*8b60*/  IMAD.HI.U32 R10, R7, R11, RZ ;  /* 0x0000000b070a7227 */ /* 0x000fc800078e00ff */
[----:B------:R-:W-:-:S04]  /*8b70*/  IMAD.HI.U32 R72, R7, R9, RZ ;  /* 0x0000000907487227 */ /* 0x000fc800078e00ff */
[----:B------:R-:W-:Y:S02]  /*8b80*/  IMAD.MOV R10, RZ, RZ, -R10 ;  /* 0x000000ffff0a7224 */ /* 0x000fe400078e0a0a */
[--C-:B------:R-:W-:Y:S01]  /*8b90*/  @!P2 IMAD.IADD R31, R31, 0x1, -R6.reuse ;  /* 0x000000011f1fa824 */ /* 0x100fe200078e0a06 */
[----:B------:R-:W-:Y:S01]  /*8ba0*/  ISETP.GT.U32.AND P2, PT, R6, R26, PT ;  /* 0x0000001a0600720c */ /* 0x000fe20003f44070 */
[--C-:B------:R-:W-:Y:S01]  /*8bb0*/  @!P5 IMAD.IADD R30, R30, 0x1, -R6.reuse ;  /* 0x000000011e1ed824 */ /* 0x100fe200078e0a06 */
[C---:B------:R-:W-:Y:S01]  /*8bc0*/  ISETP.GT.U32.AND P5, PT, R6.reuse, R25, PT ;  /* 0x000000190600720c */ /* 0x040fe20003fa4070 */
[----:B------:R-:W-:Y:S01]  /*8bd0*/  @!P4 IMAD.IADD R29, R29, 0x1, -R6 ;  /* 0x000000011d1dc824 */ /* 0x000fe200078e0a06 */
[C---:B------:R-:W-:Y:S01]  /*8be0*/  ISETP.GT.U32.AND P4, PT, R6.reuse, R24, PT ;  /* 0x000000180600720c */ /* 0x040fe20003f84070 */
[----:B------:R-:W-:Y:S02]  /*8bf0*/  IMAD.MOV R72, RZ, RZ, -R72 ;  /* 0x000000ffff487224 */ /* 0x000fe400078e0a48 */
[C---:B------:R-:W-:Y:S01]  /*8c00*/  IMAD R11, R6.reuse, R10, R11 ;  /* 0x0000000a060b7224 */ /* 0x040fe200078e020b */
[----:B------:R-:W-:Y:S01]  /*8c10*/  IABS R10, R3 ;  /* 0x00000003000a7213 */ /* 0x000fe20000000000 */
[--C-:B------:R-:W-:Y:S01]  /*8c20*/  @!P1 IMAD.IADD R27, R27, 0x1, -R6.reuse ;  /* 0x000000011b1b9824 */ /* 0x100fe200078e0a06 */
[C---:B------:R-:W-:Y:S01]  /*8c30*/  ISETP.GT.U32.AND P1, PT, R6.reuse, R22, PT ;  /* 0x000000160600720c */ /* 0x040fe20003f24070 */
[----:B------:R-:W-:Y:S01]  /*8c40*/  IMAD R9, R6, R72, R9 ;  /* 0x0000004806097224 */ /* 0x000fe200078e0209 */
[----:B------:R-:W-:Y:S01]  /*8c50*/  IABS R72, R84 ;  /* 0x0000005400487213 */ /* 0x000fe20000000000 */
[----:B------:R-:W-:Y:S01]  /*8c60*/  @!P0 IMAD.IADD R18, R18, 0x1, -R6 ;  /* 0x0000000112128824 */ /* 0x000fe200078e0a06 */
[----:B------:R-:W-:Y:S01]  /*8c70*/  ISETP.GT.U32.AND P0, PT, R6, R13, PT ;  /* 0x0000000d0600720c */ /* 0x000fe20003f04070 */
[----:B------:R-:W-:-:S04]  /*8c80*/  IMAD.HI.U32 R73, R7, R10, RZ ;  /* 0x0000000a07497227 */ /* 0x000fc800078e00ff */
[----:B------:R-:W-:-:S04]  /*8c90*/  IMAD.HI.U32 R7, R7, R72, RZ ;  /* 0x0000004807077227 */ /* 0x000fc800078e00ff */
[--C-:B------:R-:W-:Y:S01]  /*8ca0*/  @!P2 IMAD.IADD R26, R26, 0x1, -R6.reuse ;  /* 0x000000011a1aa824 */ /* 0x100fe200078e0a06 */
[C---:B------:R-:W-:Y:S01]  /*8cb0*/  ISETP.GT.U32.AND P2, PT, R6.reuse, R21, PT ;  /* 0x000000150600720c */ /* 0x040fe20003f44070 */
[--C-:B------:R-:W-:Y:S01]  /*8cc0*/  @!P5 IMAD.IADD R25, R25, 0x1, -R6.reuse ;  /* 0x000000011919d824 */ /* 0x100fe200078e0a06 */
[----:B------:R-:W-:Y:S01]  /*8cd0*/  ISETP.GT.U32.AND P5, PT, R6, R20, PT ;  /* 0x000000140600720c */ /* 0x000fe20003fa4070 */
[--C-:B------:R-:W-:Y:S01]  /*8ce0*/  @!P4 IMAD.IADD R24, R24, 0x1, -R6.reuse ;  /* 0x000000011818c824 */ /* 0x100fe200078e0a06 */
[----:B------:R-:W-:Y:S01]  /*8cf0*/  ISETP.GT.U32.AND P4, PT, R6, R19, PT ;  /* 0x000000130600720c */ /* 0x000fe20003f84070 */
[----:B------:R-:W-:Y:S02]  /*8d00*/  IMAD.MOV R7, RZ, RZ, -R7 ;  /* 0x000000ffff077224 */ /* 0x000fe400078e0a07 */
[----:B------:R-:W-:Y:S01]  /*8d10*/  @!P1 IMAD.IADD R22, R22, 0x1, -R6 ;  /* 0x0000000116169824 */ /* 0x000fe200078e0a06 */
[C---:B------:R-:W-:Y:S01]  /*8d20*/  ISETP.GT.U32.AND P1, PT, R6.reuse, R17, PT ;  /* 0x000000110600720c */ /* 0x040fe20003f24070 */
[----:B------:R-:W-:-:S02]  /*8d30*/  IMAD R7, R6, R7, R72 ;  /* 0x0000000706077224 */ /* 0x000fc400078e0248 */
[----:B------:R-:W-:-:S03]  /*8d40*/  @!P0 IMAD.IADD R13, R13, 0x1, -R6 ;  /* 0x000000010d0d8824 */ /* 0x000fc600078e0a06 */
        /* <DEDUP_REMOVED lines=8> */
[----:B------:R-:W-:Y:S01]  /*8dd0*/  ISETP.GT.U32.AND P1, PT, R6, R12, PT ;  /* 0x0000000c0600720c */ /* 0x000fe20003f24070 */
[----:B------:R-:W-:-:S04]  /*8de0*/  IMAD.MOV R73, RZ, RZ, -R73 ;  /* 0x000000ffff497224 */ /* 0x000fc800078e0a49 */
[----:B------:R-:W-:Y:S01]  /*8df0*/  @!P0 IMAD.IADD R7, R7, 0x1, -R6 ;  /* 0x0000000107078824 */ /* 0x000fe200078e0a06 */
[C---:B------:R-:W-:Y:S01]  /*8e00*/  ISETP.GT.U32.AND P0, PT, R6.reuse, R67, PT ;  /* 0x000000430600720c */ /* 0x040fe20003f04070 */
[----:B------:R-:W-:Y:S02]  /*8e10*/  IMAD R10, R6, R73, R10 ;  /* 0x00000049060a7224 */ /* 0x000fe400078e020a */
[--C-:B------:R-:W-:Y:S01]  /*8e20*/  @!P2 IMAD.IADD R16, R16, 0x1, -R6.reuse ;  /* 0x000000011010a824 */ /* 0x100fe200078e0a06 */
[C---:B------:R-:W-:Y:S01]  /*8e30*/  ISETP.GT.U32.AND P2, PT, R6.reuse, R11, PT ;  /* 0x0000000b0600720c */ /* 0x040fe20003f44070 */
[--C-:B------:R-:W-:Y:S01]  /*8e40*/  @!P5 IMAD.IADD R15, R15, 0x1, -R6.reuse ;  /* 0x000000010f0fd824 */ /* 0x100fe200078e0a06 */
[----:B------:R-:W-:Y:S01]  /*8e50*/  ISETP.GT.U32.AND P5, PT, R6, R10, PT ;  /* 0x0000000a0600720c */ /* 0x000fe20003fa4070 */
[--C-:B------:R-:W-:Y:S01]  /*8e60*/  @!P4 IMAD.IADD R14, R14, 0x1, -R6.reuse ;  /* 0x000000010e0ec824 */ /* 0x100fe200078e0a06 */
[----:B------:R-:W-:Y:S01]  /*8e70*/  ISETP.GT.U32.AND P4, PT, R6, R9, PT ;  /* 0x000000090600720c */ /* 0x000fe20003f84070 */
[----:B------:R-:W-:Y:S01]  /*8e80*/  @!P1 IMAD.IADD R12, R12, 0x1, -R6 ;  /* 0x000000010c0c9824 */ /* 0x000fe200078e0a06 */
[----:B------:R-:W-:-:S03]  /*8e90*/  ISETP.GT.U32.AND P1, PT, R6, R71, PT ;  /* 0x000000470600720c */ /* 0x000fc60003f24070 */
[----:B------:R-:W-:Y:S01]  /*8ea0*/  @!P0 IMAD.IADD R67, R67, 0x1, -R6 ;  /* 0x0000000143438824 */ /* 0x000fe200078e0a06 */
[----:B------:R-:W-:-:S03]  /*8eb0*/  ISETP.GT.U32.AND P0, PT, R6, R62, PT ;  /* 0x0000003e0600720c */ /* 0x000fc60003f04070 */
[--C-:B------:R-:W-:Y:S01]  /*8ec0*/  @!P2 IMAD.IADD R11, R11, 0x1, -R6.reuse ;  /* 0x000000010b0ba824 */ /* 0x100fe200078e0a06 */
[----:B------:R-:W-:Y:S01]  /*8ed0*/  ISETP.GT.U32.AND P2, PT, R6, R8, PT ;  /* 0x000000080600720c */ /* 0x000fe20003f44070 */
[--C-:B------:R-:W-:Y:S01]  /*8ee0*/  @!P5 IMAD.IADD R10, R10, 0x1, -R6.reuse ;  /* 0x000000010a0ad824 */ /* 0x100fe200078e0a06 */
[C---:B------:R-:W-:Y:S01]  /*8ef0*/  ISETP.GT.U32.AND P5, PT, R6.reuse, R70, PT ;  /* 0x000000460600720c */ /* 0x040fe20003fa4070 */
[--C-:B------:R-:W-:Y:S01]  /*8f00*/  @!P4 IMAD.IADD R9, R9, 0x1, -R6.reuse ;  /* 0x000000010909c824 */ /* 0x100fe200078e0a06 */
[C---:B------:R-:W-:Y:S01]  /*8f10*/  ISETP.GT.U32.AND P4, PT, R6.reuse, R69, PT ;  /* 0x000000450600720c */ /* 0x040fe20003f84070 */
        /* <DEDUP_REMOVED lines=90> */
[--C-:B------:R-:W-:Y:S01]  /*94c0*/  @!P1 IMAD.IADD R26, R26, 0x1, -R6.reuse ;  /* 0x000000011a1a9824 */ /* 0x100fe200078e0a06 */
[----:B------:R-:W-:Y:S01]  /*94d0*/  ISETP.GT.U32.AND P1, PT, R6, R21, PT ;  /* 0x000000150600720c */ /* 0x000fe20003f24070 */
[----:B-1----:R-:W-:Y:S02]  /*94e0*/  VIADD R72, R78, 0xffffff99 ;  /* 0xffffff994e487836 */ /* 0x002fe40000000000 */
[----:B------:R-:W-:-:S03]  /*94f0*/  @!P0 IMAD.IADD R17, R17, 0x1, -R6 ;  /* 0x0000000111118824 */ /* 0x000fc600078e0a06 */
[----:B------:R-:W-:Y:S01]  /*9500*/  ISETP.GE.U32.AND P0, PT, R72, 0x7fffff1a, PT ;  /* 0x7fffff1a4800780c */ /* 0x000fe20003f06070 */
[----:B------:R-:W-:Y:S02]  /*9510*/  IMAD R72, R4, 0x66, RZ ;  /* 0x0000006604487824 */ /* 0x000fe400078e02ff */
[--C-:B------:R-:W-:Y:S01]  /*9520*/  @!P2 IMAD.IADD R25, R25, 0x1, -R6.reuse ;  /* 0x000000011919a824 */ /* 0x100fe200078e0a06 */
[----:B------:R-:W-:Y:S01]  /*9530*/  ISETP.GT.U32.AND P2, PT, R6, R20, PT ;  /* 0x000000140600720c */ /* 0x000fe20003f44070 */
[--C-:B------:R-:W-:Y:S01]  /*9540*/  @!P5 IMAD.IADD R24, R24, 0x1, -R6.reuse ;  /* 0x000000011818d824 */ /* 0x100fe200078e0a06 */
[C---:B------:R-:W-:Y:S01]  /*9550*/  ISETP.GT.U32.AND P5, PT, R6.reuse, R19, PT ;  /* 0x000000130600720c */ /* 0x040fe20003fa4070 */
[--C-:B------:R-:W-:Y:S01]  /*9560*/  @!P4 IMAD.IADD R23, R23, 0x1, -R6.reuse ;  /* 0x000000011717c824 */ /* 0x100fe200078e0a06 */
[----:B------:R-:W-:Y:S02]  /*9570*/  ISETP.GT.U32.AND P4, PT, R6, R18, PT ;  /* 0x000000120600720c */ /* 0x000fe40003f84070 */
[----:B------:R-:W-:Y:S01]  /*9580*/  IADD3 R73, P6, PT, R72, R0, RZ ;  /* 0x0000000048497210 */ /* 0x000fe20007fde0ff */
[----:B------:R-:W-:Y:S01]  /*9590*/  @!P1 IMAD.IADD R21, R21, 0x1, -R6 ;  /* 0x0000000115159824 */ /* 0x000fe200078e0a06 */
[----:B------:R-:W-:-:S02]  /*95a0*/  ISETP.GT.U32.AND P1, PT, R6, R16, PT ;  /* 0x000000100600720c */ /* 0x000fc40003f24070 */
[----:B------:R-:W-:Y:S01]  /*95b0*/  LEA.HI.X.SX32 R77, R72, R2, 0x1, P6 ;  /* 0x00000002484d7211 */ /* 0x000fe200030f0eff */
[----:B------:R0:W-:Y:S01]  /*95c0*/  STL [R1+0x488], R73 ;  /* 0x0004884901007387 */ /* 0x0001e20000100800 */
[----:B------:R-:W-:Y:S01]  /*95d0*/  PRMT R74, RZ, 0x7610, R74 ;  /* 0x00007610ff4a7816 */ /* 0x000fe2000000004a */
[----:B------:R-:W-:Y:S02]  /*95e0*/  @!P0 IMAD.MOV.U32 R72, RZ, RZ, R73 ;  /* 0x000000ffff488224 */ /* 0x000fe400078e0049 */
[--C-:B------:R-:W-:Y:S01]  /*95f0*/  @!P2 IMAD.IADD R20, R20, 0x1, -R6.reuse ;  /* 0x000000011414a824 */ /* 0x100fe200078e0a06 */
[C---:B------:R-:W-:Y:S01]  /*9600*/  ISETP.GT.U32.AND P2, PT, R6.reuse, R15, PT ;  /* 0x0000000f0600720c */ /* 0x040fe20003f44070 */
[--C-:B------:R-:W-:Y:S02]  /*9610*/  @!P5 IMAD.IADD R19, R19, 0x1, -R6.reuse ;  /* 0x000000011313d824 */ /* 0x100fe400078e0a06 */
[----:B0-----:R-:W-:Y:S01]  /*9620*/  @!P0 IMAD.MOV.U32 R73, RZ, RZ, R77 ;  /* 0x000000ffff498224 */ /* 0x001fe200078e004d */
[----:B------:R-:W-:Y:S01]  /*9630*/  ISETP.GT.U32.AND P5, PT, R6, R14, PT ;  /* 0x0000000e0600720c */ /* 0x000fe20003fa4070 */
[--C-:B------:R-:W-:Y:S01]  /*9640*/  @!P4 IMAD.IADD R18, R18, 0x1, -R6.reuse ;  /* 0x000000011212c824 */ /* 0x100fe200078e0a06 */
[----:B------:R-:W-:Y:S01]  /*9650*/  ISETP.GT.U32.AND P4, PT, R6, R13, PT ;  /* 0x0000000d0600720c */ /* 0x000fe20003f84070 */
[----:B------:R0:W-:Y:S01]  /*9660*/  STL [R1+0x484], R77 ;  /* 0x0004844d01007387 */ /* 0x0001e20000100800 */
[----:B------:R-:W-:-:S03]  /*9670*/  @!P1 IMAD.IADD R16, R16, 0x1, -R6 ;  /* 0x0000000110109824 */ /* 0x000fc600078e0a06 */
[----:B------:R1:W4:Y:S01]  /*9680*/  @!P0 LDG.E.U8 R74, desc[UR18][R72.64] ;  /* 0x00000012484a8981 */ /* 0x000322000c1e1100 */
[C---:B------:R-:W-:Y:S01]  /*9690*/  ISETP.GT.U32.AND P1, PT, R6.reuse, R12, PT ;  /* 0x0000000c0600720c */ /* 0x040fe20003f24070 */
[--C-:B------:R-:W-:Y:S01]  /*96a0*/  @!P2 IMAD.IADD R15, R15, 0x1, -R6.reuse ;  /* 0x000000010f0fa824 */ /* 0x100fe200078e0a06 */
[----:B------:R-:W-:Y:S01]  /*96b0*/  ISETP.GT.U32.AND P6, PT, R6, R7, PT ;  /* 0x000000070600720c */ /* 0x000fe20003fc4070 */
[----:B------:R-:W4:Y:S02]  /*96c0*/  LDL R78, [R1+0x760] ;  /* 0x00076000014e7983 */ /* 0x000f240000100800 */
[--C-:B------:R-:W-:Y:S02]  /*96d0*/  @!P5 IMAD.IADD R14, R14, 0x1, -R6.reuse ;  /* 0x000000010e0ed824 */ /* 0x100fe400078e0a06 */
[----:B------:R-:W-:Y:S01]  /*96e0*/  @!P4 IMAD.IADD R13, R13, 0x1, -R6 ;  /* 0x000000010d0dc824 */ /* 0x000fe200078e0a06 */
[----:B0-----:R-:W4:Y:S04]  /*96f0*/  LDL R77, [R1+0x75c] ;  /* 0x00075c00014d7983 */ /* 0x001f280000100800 */
[----:B------:R-:W4:Y:S04]  /*9700*/  LDL R72, [R1+0x748] ;  /* 0x0007480001487983 */ /* 0x000f280000100800 */
[----:B------:R-:W4:Y:S01]  /*9710*/  LDL R73, [R1+0x74c] ;  /* 0x00074c0001497983 */ /* 0x000f220000100800 */
[----:B------:R-:W-:-:S02]  /*9720*/  ISETP.GT.U32.AND P2, PT, R6, R11, PT ;  /* 0x0000000b0600720c */ /* 0x000fc40003f44070 */
[C---:B------:R-:W-:Y:S01]  /*9730*/  ISETP.GT.U32.AND P4, PT, R6.reuse, R10, PT ;  /* 0x0000000a0600720c */ /* 0x040fe20003f84070 */
[----:B------:R-:W4:Y:S01]  /*9740*/  LDL R81, [R1+0x764] ;  /* 0x0007640001517983 */ /* 0x000f220000100800 */
[----:B------:R-:W-:Y:S01]  /*9750*/  ISETP.GT.U32.AND P5, PT, R6, R9, PT ;  /* 0x000000090600720c */ /* 0x000fe20003fa4070 */
[--C-:B------:R-:W-:Y:S01]  /*9760*/  @!P1 IMAD.IADD R12, R12, 0x1, -R6.reuse ;  /* 0x000000010c0c9824 */ /* 0x100fe200078e0a06 */
[----:B------:R-:W-:Y:S02]  /*9770*/  ISETP.GE.AND P0, PT, R68, RZ, PT ;  /* 0x000000ff4400720c */ /* 0x000fe40003f06270 */
[----:B--2---:R-:W-:Y:S01]  /*9780*/  ISETP.GE.AND P1, PT, R80, RZ, PT ;  /* 0x000000ff5000720c */ /* 0x004fe20003f26270 */
[----:B------:R-:W-:-:S04]  /*9790*/  @!P6 IMAD.IADD R7, R7, 0x1, -R6 ;  /* 0x000000010707e824 */ /* 0x000fc800078e0a06 */
[--C-:B------:R-:W-:Y:S02]  /*97a0*/  @!P2 IMAD.IADD R11, R11, 0x1, -R6.reuse ;  /* 0x000000010b0ba824 */ /* 0x100fe400078e0a06 */
[--C-:B------:R-:W-:Y:S02]  /*97b0*/  @!P4 IMAD.IADD R10, R10, 0x1, -R6.reuse ;  /* 0x000000010a0ac824 */ /* 0x100fe400078e0a06 */
[----:B------:R-:W-:Y:S02]  /*97c0*/  @!P5 IMAD.IADD R9, R9, 0x1, -R6 ;  /* 0x000000010909d824 */ /* 0x000fe400078e0a06 */
[----:B------:R-:W2:Y:S01]  /*97d0*/  LDL R6, [R1+0x744] ;  /* 0x0007440001067983 */ /* 0x000ea20000100800 */
[----:B---3--:R-:W-:Y:S01]  /*97e0*/  ISETP.GE.AND P5, PT, R75, RZ, PT ;  /* 0x000000ff4b00720c */ /* 0x008fe20003fa6270 */
[----:B------:R-:W-:Y:S02]  /*97f0*/  @!P0 IMAD.MOV R71, RZ, RZ, -R71 ;  /* 0x000000ffff478224 */ /* 0x000fe400078e0a47 */
[----:B------:R0:W-:Y:S01]  /*9800*/  STL [R1+0x804], R68 ;  /* 0x0008044401007387 */ /* 0x0001e20000100800 */
[----:B----4-:R-:W-:Y:S01]  /*9810*/  ISETP.GE.AND P0, PT, R76, RZ, PT ;  /* 0x000000ff4c00720c */ /* 0x010fe20003f06270 */
[----:B------:R-:W-:-:S02]  /*9820*/  @!P1 IMAD.MOV R69, RZ, RZ, -R69 ;  /* 0x000000ffff459224 */ /* 0x000fc400078e0a45 */
[----:B------:R-:W3:Y:S01]  /*9830*/  LDL R80, [R1+0x76c] ;  /* 0x00076c0001507983 */ /* 0x000ee20000100800 */
[----:B------:R-:W-:-:S03]  /*9840*/  ISETP.GE.AND P1, PT, R79, RZ, PT ;  /* 0x000000ff4f00720c */ /* 0x000fc60003f26270 */
[----:B------:R-:W4:Y:S04]  /*9850*/  LDL R75, [R1+0x77c] ;  /* 0x00077c00014b7983 */ /* 0x000f280000100800 */
[----:B------:R-:W2:Y:S04]  /*9860*/  LDL R76, [R1+0x774] ;  /* 0x00077400014c7983 */ /* 0x000ea80000100800 */
[----:B------:R-:W2:Y:S01]  /*9870*/  LDL R79, [R1+0x770] ;  /* 0x00077000014f7983 */ /* 0x000ea20000100800 */
[----:B------:R-:W-:Y:S02]  /*9880*/  @!P5 IMAD.MOV R66, RZ, RZ, -R66 ;  /* 0x000000ffff42d224 */ /* 0x000fe400078e0a42 */
[----:B------:R-:W-:Y:S01]  /*9890*/  @!P0 IMAD.MOV R64, RZ, RZ, -R64 ;  /* 0x000000ffff408224 */ /* 0x000fe200078e0a40 */
[----:B0-----:R-:W2:Y:S01]  /*98a0*/  LDL R68, [R1+0x7a0] ;  /* 0x0007a00001447983 */ /* 0x001ea20000100800 */
[----:B------:R-:W-:Y:S01]  /*98b0*/  @!P1 IMAD.MOV R63, RZ, RZ, -R63 ;  /* 0x000000ffff3f9224 */ /* 0x000fe200078e0a3f */
[----:B------:R-:W-:-:S02]  /*98c0*/  ISETP.GE.AND P2, PT, R72, RZ, PT ;  /* 0x000000ff4800720c */ /* 0x000fc40003f46270 */
[----:B------:R-:W-:Y:S01]  /*98d0*/  ISETP.GE.AND P4, PT, R73, RZ, PT ;  /* 0x000000ff4900720c */ /* 0x000fe20003f86270 */
[----:B------:R-:W2:Y:S04]  /*98e0*/  LDL R72, [R1+0x798] ;  /* 0x0007980001487983 */ /* 0x000ea80000100800 */
[----:B------:R-:W2:Y:S01]  /*98f0*/  LDL R73, [R1+0x778] ;  /* 0x0007780001497983 */ /* 0x000ea20000100800 */
[----:B------:R-:W-:-:S05]  /*9900*/  ISETP.GE.AND P5, PT, R78, RZ, PT ;  /* 0x000000ff4e00720c */ /* 0x000fca0003fa6270 */
[----:B------:R-:W-:Y:S01]  /*9910*/  @!P2 IMAD.MOV R67, RZ, RZ, -R67 ;  /* 0x000000ffff43a224 */ /* 0x000fe200078e0a43 */
[----:B------:R-:W-:Y:S01]  /*9920*/  ISETP.GE.AND P2, PT, R77, RZ, PT ;  /* 0x000000ff4d00720c */ /* 0x000fe20003f46270 */
[----:B------:R-:W2:Y:S01]  /*9930*/  LDL R78, [R1+0x780] ;  /* 0x00078000014e7983 */ /* 0x000ea20000100800 */
[----:B------:R-:W-:-:S03]  /*9940*/  @!P4 IMAD.MOV R65, RZ, RZ, -R65 ;  /* 0x000000ffff41c224 */ /* 0x000fc600078e0a41 */
[----:B------:R-:W2:Y:S01]  /*9950*/  LDL R77, [R1+0x768] ;  /* 0x00076800014d7983 */ /* 0x000ea20000100800 */
[----:B------:R-:W-:-:S03]  /*9960*/  ISETP.GE.AND P4, PT, R81, RZ, PT ;  /* 0x000000ff5100720c */ /* 0x000fc60003f86270 */
[----:B------:R-:W2:Y:S01]  /*9970*/  LDL R81, [R1+0x790] ;  /* 0x0007900001517983 */ /* 0x000ea20000100800 */
[----:B------:R-:W-:Y:S01]  /*9980*/  @!P5 IMAD.MOV R61, RZ, RZ, -R61 ;  /* 0x000000ffff3dd224 */ /* 0x000fe200078e0a3d */
[----:B---3--:R-:W-:-:S08]  /*9990*/  ISETP.GE.AND P0, PT, R80, RZ, PT ;  /* 0x000000ff5000720c */ /* 0x008fd00003f06270 */
[----:B------:R-:W-:Y:S01]  /*99a0*/  @!P4 IMAD.MOV R60, RZ, RZ, -R60 ;  /* 0x000000ffff3cc224 */ /* 0x000fe200078e0a3c */
[----:B------:R-:W3:Y:S01]  /*99b0*/  LDL R80, [R1+0x78c] ;  /* 0x00078c0001507983 */ /* 0x000ee20000100800 */
[----:B----4-:R-:W-:-:S03]  /*99c0*/  ISETP.GE.AND P1, PT, R75, RZ, PT ;  /* 0x000000ff4b00720c */ /* 0x010fc60003f26270 */
[----:B------:R-:W4:Y:S01]  /*99d0*/  LDL R75, [R1+0x794] ;  /* 0x00079400014b7983 */ /* 0x000f220000100800 */
[----:B--2---:R-:W-:-:S03]  /*99e0*/  ISETP.GE.AND P5, PT, R76, RZ, PT ;  /* 0x000000ff4c00720c */ /* 0x004fc60003fa6270 */
[----:B------:R-:W2:Y:S01]  /*99f0*/  LDL R76, [R1+0x7a8] ;  /* 0x0007a800014c7983 */ /* 0x000ea20000100800 */
[----:B------:R-:W-:-:S03]  /*9a00*/  ISETP.GE.AND P4, PT, R79, RZ, PT ;  /* 0x000000ff4f00720c */ /* 0x000fc60003f86270 */
[----:B------:R-:W2:Y:S01]  /*9a10*/  LDL R79, [R1+0x7a4] ;  /* 0x0007a400014f7983 */ /* 0x000ea20000100800 */
[----:B------:R-:W-:Y:S02]  /*9a20*/  @!P2 IMAD.MOV R62, RZ, RZ, -R62 ;  /* 0x000000ffff3ea224 */ /* 0x000fe400078e0a3e */
[----:B------:R-:W-:Y:S02]  /*9a30*/  @!P0 IMAD.MOV R59, RZ, RZ, -R59 ;  /* 0x000000ffff3b8224 */ /* 0x000fe400078e0a3b */
[----:B------:R-:W-:Y:S02]  /*9a40*/  @!P1 IMAD.MOV R58, RZ, RZ, -R58 ;  /* 0x000000ffff3a9224 */ /* 0x000fe400078e0a3a */
[----:B------:R-:W-:-:S03]  /*9a50*/  @!P5 IMAD.MOV R56, RZ, RZ, -R56 ;  /* 0x000000ffff38d224 */ /* 0x000fc600078e0a38 */
[----:B------:R-:W-:Y:S01]  /*9a60*/  @!P4 IMAD.MOV R55, RZ, RZ, -R55 ;  /* 0x000000ffff37c224 */ /* 0x000fe200078e0a37 */
[----:B------:R-:W-:Y:S02]  /*9a70*/  ISETP.GE.AND P2, PT, R73, RZ, PT ;  /* 0x000000ff4900720c */ /* 0x000fe40003f46270 */
[----:B------:R-:W2:Y:S01]  /*9a80*/  LDL R73, [R1+0x7c0] ;  /* 0x0007c00001497983 */ /* 0x000ea20000100800 */
[----:B------:R-:W-:-:S03]  /*9a90*/  ISETP.GE.AND P1, PT, R78, RZ, PT ;  /* 0x000000ff4e00720c */ /* 0x000fc60003f26270 */
[----:B------:R-:W2:Y:S01]  /*9aa0*/  LDL R78, [R1+0x7b0] ;  /* 0x0007b000014e7983 */ /* 0x000ea20000100800 */
[----:B------:R-:W-:-:S03]  /*9ab0*/  ISETP.GE.AND P0, PT, R77, RZ, PT ;  /* 0x000000ff4d00720c */ /* 0x000fc60003f06270 */
[----:B------:R-:W2:Y:S03]  /*9ac0*/  LDL R77, [R1+0x7ac] ;  /* 0x0007ac00014d7983 */ /* 0x000ea60000100800 */
[----:B------:R-:W-:Y:S01]  /*9ad0*/  @!P2 IMAD.MOV R57, RZ, RZ, -R57 ;  /* 0x000000ffff39a224 */ /* 0x000fe200078e0a39 */
[----:B------:R-:W-:Y:S02]  /*9ae0*/  ISETP.GE.AND P2, PT, R81, RZ, PT ;  /* 0x000000ff5100720c */ /* 0x000fe40003f46270 */
[----:B------:R-:W2:Y:S01]  /*9af0*/  LDL R81, [R1+0x7bc] ;  /* 0x0007bc0001517983 */ /* 0x000ea20000100800 */
[----:B------:R-:W-:Y:S01]  /*9b00*/  @!P1 IMAD.MOV R53, RZ, RZ, -R53 ;  /* 0x000000ffff359224 */ /* 0x000fe200078e0a35 */
[----:B---3--:R-:W-:Y:S02]  /*9b10*/  ISETP.GE.AND P5, PT, R80, RZ, PT ;  /* 0x000000ff5000720c */ /* 0x008fe40003fa6270 */
[----:B------:R-:W3:Y:S07]  /*9b20*/  LDL R80, [R1+0x7c4] ;  /* 0x0007c40001507983 */ /* 0x000eee0000100800 */
[----:B------:R-:W-:Y:S01]  /*9b30*/  @!P2 IMAD.MOV R52, RZ, RZ, -R52 ;  /* 0x000000ffff34a224 */ /* 0x000fe200078e0a34 */
[----:B----4-:R-:W-:-:S02]  /*9b40*/  ISETP.GE.AND P4, PT, R75, RZ, PT ;  /* 0x000000ff4b00720c */ /* 0x010fc40003f86270 */
[----:B------:R-:W4:Y:S01]  /*9b50*/  LDL R75, [R1+0x7c8] ;  /* 0x0007c800014b7983 */ /* 0x000f220000100800 */
[----:B--2---:R-:W-:-:S03]  /*9b60*/  ISETP.GE.AND P1, PT, R76, RZ, PT ;  /* 0x000000ff4c00720c */ /* 0x004fc60003f26270 */
[----:B------:R-:W2:Y:S01]  /*9b70*/  LDL R76, [R1+0x7d8] ;  /* 0x0007d800014c7983 */ /* 0x000ea20000100800 */
[----:B------:R-:W-:-:S03]  /*9b80*/  ISETP.GE.AND P2, PT, R79, RZ, PT ;  /* 0x000000ff4f00720c */ /* 0x000fc60003f46270 */
[----:B------:R-:W2:Y:S01]  /*9b90*/  LDL R79, [R1+0x7d4] ;  /* 0x0007d400014f7983 */ /* 0x000ea20000100800 */
[----:B------:R-:W-:Y:S01]  /*9ba0*/  @!P0 IMAD.MOV R54, RZ, RZ, -R54 ;  /* 0x000000ffff368224 */ /* 0x000fe200078e0a36 */
[----:B------:R-:W-:Y:S01]  /*9bb0*/  ISETP.GE.AND P0, PT, R72, RZ, PT ;  /* 0x000000ff4800720c */ /* 0x000fe20003f06270 */
[----:B------:R-:W-:Y:S01]  /*9bc0*/  @!P5 IMAD.MOV R51, RZ, RZ, -R51 ;  /* 0x000000ffff33d224 */ /* 0x000fe200078e0a33 */
[----:B------:R-:W2:Y:S01]  /*9bd0*/  LDL R72, [R1+0x7f0] ;  /* 0x0007f00001487983 */ /* 0x000ea20000100800 */
[----:B------:R-:W-:-:S10]  /*9be0*/  @!P4 IMAD.MOV R50, RZ, RZ, -R50 ;  /* 0x000000ffff32c224 */ /* 0x000fd400078e0a32 */
[----:B------:R-:W-:Y:S02]  /*9bf0*/  @!P0 IMAD.MOV R49, RZ, RZ, -R49 ;  /* 0x000000ffff318224 */ /* 0x000fe400078e0a31 */
[----:B------:R-:W-:Y:S02]  /*9c00*/  @!P1 IMAD.MOV R48, RZ, RZ, -R48 ;  /* 0x000000ffff309224 */ /* 0x000fe400078e0a30 */
[----:B------:R-:W-:Y:S01]  /*9c10*/  @!P2 IMAD.MOV R47, RZ, RZ, -R47 ;  /* 0x000000ffff2fa224 */ /* 0x000fe200078e0a2f */
[----:B------:R-:W-:Y:S02]  /*9c20*/  ISETP.GE.AND P0, PT, R73, RZ, PT ;  /* 0x000000ff4900720c */ /* 0x000fe40003f06270 */
[----:B------:R-:W2:Y:S01]  /*9c30*/  LDL R73, [R1+0x7ec] ;  /* 0x0007ec0001497983 */ /* 0x000ea20000100800 */
[----:B------:R-:W-:-:S03]  /*9c40*/  ISETP.GE.AND P4, PT, R78, RZ, PT ;  /* 0x000000ff4e00720c */ /* 0x000fc60003f86270 */
[----:B------:R-:W2:Y:S01]  /*9c50*/  LDL R78, [R1+0x7e0] ;  /* 0x0007e000014e7983 */ /* 0x000ea20000100800 */
[----:B------:R-:W-:-:S03]  /*9c60*/  ISETP.GE.AND P5, PT, R77, RZ, PT ;  /* 0x000000ff4d00720c */ /* 0x000fc60003fa6270 */
[----:B------:R-:W2:Y:S01]  /*9c70*/  LDL R77, [R1+0x7dc] ;  /* 0x0007dc00014d7983 */ /* 0x000ea20000100800 */
[----:B------:R-:W-:-:S03]  /*9c80*/  ISETP.GE.AND P1, PT, R81, RZ, PT ;  /* 0x000000ff5100720c */ /* 0x000fc60003f26270 */
[----:B------:R-:W2:Y:S01]  /*9c90*/  LDL R81, [R1+0x7f4] ;  /* 0x0007f40001517983 */ /* 0x000ea20000100800 */
[----:B------:R-:W-:Y:S02]  /*9ca0*/  @!P0 IMAD.MOV R44, RZ, RZ, -R44 ;  /* 0x000000ffff2c8224 */ /* 0x000fe400078e0a2c */
[----:B------:R-:W-:-:S03]  /*9cb0*/  @!P4 IMAD.MOV R45, RZ, RZ, -R45 ;  /* 0x000000ffff2dc224 */ /* 0x000fc600078e0a2d */
[----:B------:R-:W-:Y:S01]  /*9cc0*/  @!P5 IMAD.MOV R46, RZ, RZ, -R46 ;  /* 0x000000ffff2ed224 */ /* 0x000fe200078e0a2e */
[----:B---3--:R-:W-:Y:S02]  /*9cd0*/  ISETP.GE.AND P2, PT, R80, RZ, PT ;  /* 0x000000ff5000720c */ /* 0x008fe40003f46270 */
        /* <DEDUP_REMOVED lines=9> */
[----:B------:R-:W-:Y:S01]  /*9d70*/  @!P5 IMAD.MOV R41, RZ, RZ, -R41 ;  /* 0x000000ffff29d224 */ /* 0x000fe200078e0a29 */
[----:B------:R-:W-:Y:S01]  /*9d80*/  ISETP.GE.AND P5, PT, R72, RZ, PT ;  /* 0x000000ff4800720c */ /* 0x000fe20003fa6270 */
[----:B------:R-:W-:Y:S01]  /*9d90*/  @!P4 IMAD.MOV R40, RZ, RZ, -R40 ;  /* 0x000000ffff28c224 */ /* 0x000fe200078e0a28 */
[----:B------:R-:W-:Y:S01]  /*9da0*/  ISETP.GE.AND P6, PT, R6, RZ, PT ;  /* 0x000000ff0600720c */ /* 0x000fe20003fc6270 */
[----:B------:R-:W2:Y:S04]  /*9db0*/  LDL R72, [R1+0x788] ;  /* 0x0007880001487983 */ /* 0x000ea80000100800 */
[----:B------:R-:W2:Y:S01]  /*9dc0*/  LDL R6, [R1+0x79c] ;  /* 0x00079c0001067983 */ /* 0x000ea20000100800 */
[----:B------:R-:W-:-:S05]  /*9dd0*/  @!P0 IMAD.MOV R39, RZ, RZ, -R39 ;  /* 0x000000ffff278224 */ /* 0x000fca00078e0a27 */
        /* <DEDUP_REMOVED lines=8> */
[----:B------:R-:W2:Y:S01]  /*9e60*/  LDL.LU R81, [R1+0x8d8] ;  /* 0x0008d80001517983 */ /* 0x000ea20000300800 */
[----:B------:R-:W-:Y:S02]  /*9e70*/  @!P4 IMAD.MOV R35, RZ, RZ, -R35 ;  /* 0x000000ffff23c224 */ /* 0x000fe400078e0a23 */
[----:B------:R-:W-:-:S03]  /*9e80*/  @!P2 IMAD.MOV R37, RZ, RZ, -R37 ;  /* 0x000000ffff25a224 */ /* 0x000fc600078e0a25 */
[----:B------:R-:W-:Y:S01]  /*9e90*/  @!P1 IMAD.MOV R38, RZ, RZ, -R38 ;  /* 0x000000ffff269224 */ /* 0x000fe200078e0a26 */
[----:B---3--:R-:W-:Y:S02]  /*9ea0*/  ISETP.GE.AND P1, PT, R80, RZ, PT ;  /* 0x000000ff5000720c */ /* 0x008fe40003f26270 */
[----:B------:R-:W3:Y:S01]  /*9eb0*/  LDL.LU R80, [R1+0x8d4] ;  /* 0x0008d40001507983 */ /* 0x000ee20000300800 */
[----:B----4-:R-:W-:-:S03]  /*9ec0*/  ISETP.GE.AND P2, PT, R75, RZ, PT ;  /* 0x000000ff4b00720c */ /* 0x010fc60003f46270 */
[----:B------:R-:W4:Y:S01]  /*9ed0*/  LDL.LU R75, [R1+0x8d0] ;  /* 0x0008d000014b7983 */ /* 0x000f220000300800 */
[----:B--2---:R-:W-:-:S03]  /*9ee0*/  ISETP.GE.AND P5, PT, R76, RZ, PT ;  /* 0x000000ff4c00720c */ /* 0x004fc60003fa6270 */
[----:B------:R-:W2:Y:S01]  /*9ef0*/  LDL.LU R76, [R1+0x8cc] ;  /* 0x0008cc00014c7983 */ /* 0x000ea20000300800 */
[----:B------:R-:W-:-:S03]  /*9f00*/  ISETP.GE.AND P4, PT, R79, RZ, PT ;  /* 0x000000ff4f00720c */ /* 0x000fc60003f86270 */
[----:B------:R-:W2:Y:S01]  /*9f10*/  LDL.LU R79, [R1+0x8c8] ;  /* 0x0008c800014f7983 */ /* 0x000ea20000300800 */
[----:B------:R-:W-:Y:S02]  /*9f20*/  @!P0 IMAD.MOV R34, RZ, RZ, -R34 ;  /* 0x000000ffff228224 */ /* 0x000fe400078e0a22 */
[----:B------:R-:W-:Y:S02]  /*9f30*/  @!P1 IMAD.MOV R33, RZ, RZ, -R33 ;  /* 0x000000ffff219224 */ /* 0x000fe400078e0a21 */
[----:B------:R-:W-:Y:S01]  /*9f40*/  @!P2 IMAD.MOV R32, RZ, RZ, -R32 ;  /* 0x000000ffff20a224 */ /* 0x000fe200078e0a20 */
[----:B------:R-:W-:Y:S01]  /*9f50*/  ISETP.GE.AND P2, PT, R68, RZ, PT ;  /* 0x000000ff4400720c */ /* 0x000fe20003f46270 */
[----:B------:R-:W-:Y:S01]  /*9f60*/  @!P5 IMAD.MOV R31, RZ, RZ, -R31 ;  /* 0x000000ffff1fd224 */ /* 0x000fe200078e0a1f */
[----:B------:R-:W-:Y:S02]  /*9f70*/  ISETP.GE.AND P5, PT, R6, RZ, PT ;  /* 0x000000ff0600720c */ /* 0x000fe40003fa6270 */
[----:B------:R-:W-:Y:S01]  /*9f80*/  @!P4 IMAD.MOV R30, RZ, RZ, -R30 ;  /* 0x000000ffff1ec224 */ /* 0x000fe200078e0a1e */
[----:B------:R-:W-:-:S08]  /*9f90*/  ISETP.GE.AND P4, PT, R72, RZ, PT ;  /* 0x000000ff4800720c */ /* 0x000fd00003f86270 */
[----:B------:R-:W-:Y:S02]  /*9fa0*/  @!P2 IMAD.MOV R27, RZ, RZ, -R27 ;  /* 0x000000ffff1ba224 */ /* 0x000fe400078e0a1b */
[----:B------:R-:W-:-:S03]  /*9fb0*/  @!P5 IMAD.MOV R26, RZ, RZ, -R26 ;  /* 0x000000ffff1ad224 */ /* 0x000fc600078e0a1a */
[----:B------:R-:W-:Y:S01]  /*9fc0*/  @!P4 IMAD.MOV R25, RZ, RZ, -R25 ;  /* 0x000000ffff19c224 */ /* 0x000fe200078e0a19 */
[----:B------:R-:W-:-:S13]  /*9fd0*/  ISETP.GE.AND P4, PT, R83, RZ, PT ;  /* 0x000000ff5300720c */ /* 0x000fda0003f86270 */
[----:B------:R-:W-:Y:S01]  /*9fe0*/  @!P4 IMAD.MOV R20, RZ, RZ, -R20 ;  /* 0x000000ffff14c224 */ /* 0x000fe200078e0a14 */
[----:B------:R-:W-:-:S13]  /*9ff0*/  ISETP.GE.AND P4, PT, R89, RZ, PT ;  /* 0x000000ff5900720c */ /* 0x000fda0003f86270 */
[----:B------:R-:W-:Y:S01]  /*a000*/  @!P4 IMAD.MOV R15, RZ, RZ, -R15 ;  /* 0x000000ffff0fc224 */ /* 0x000fe200078e0a0f */
[----:B------:R-:W-:Y:S02]  /*a010*/  ISETP.GE.AND P4, PT, R3, RZ, PT ;  /* 0x000000ff0300720c */ /* 0x000fe40003f86270 */
[----:B------:R-:W-:Y:S02]  /*a020*/  ISETP.GE.AND P1, PT, R78, RZ, PT ;  /* 0x000000ff4e00720c */ /* 0x000fe40003f26270 */
[----:B------:R-:W-:Y:S02]  /*a030*/  ISETP.GE.AND P0, PT, R77, RZ, PT ;  /* 0x000000ff4d00720c */ /* 0x000fe40003f06270 */
[----:B------:R-:W4:Y:S01]  /*a040*/  LDL.LU R77, [R1+0x8c4] ;  /* 0x0008c400014d7983 */ /* 0x000f220000300800 */
[----:B------:R-:W-:-:S03]  /*a050*/  ISETP.GE.AND P5, PT, R81, RZ, PT ;  /* 0x000000ff5100720c */ /* 0x000fc60003fa6270 */
[----:B------:R-:W4:Y:S05]  /*a060*/  LDL.LU R78, [R1+0x8c0] ;  /* 0x0008c000014e7983 */ /* 0x000f2a0000300800 */
[----:B------:R-:W-:Y:S02]  /*a070*/  @!P1 IMAD.MOV R28, RZ, RZ, -R28 ;  /* 0x000000ffff1c9224 */ /* 0x000fe400078e0a1c */
[----:B------:R-:W-:Y:S01]  /*a080*/  @!P0 IMAD.MOV R29, RZ, RZ, -R29 ;  /* 0x000000ffff1d8224 */ /* 0x000fe200078e0a1d */
[----:B------:R-:W-:Y:S02]  /*a090*/  ISETP.GE.AND P0, PT, R73, RZ, PT ;  /* 0x000000ff4900720c */ /* 0x000fe40003f06270 */
[----:B---3--:R-:W-:-:S02]  /*a0a0*/  ISETP.GE.AND P2, PT, R80, RZ, PT ;  /* 0x000000ff5000720c */ /* 0x008fc40003f46270 */
[----:B--2---:R-:W-:-:S09]  /*a0b0*/  ISETP.GE.AND P1, PT, R79, RZ, PT ;  /* 0x000000ff4f00720c */ /* 0x004fd20003f26270 */
[----:B------:R-:W-:Y:S01]  /*a0c0*/  @!P0 IMAD.MOV R24, RZ, RZ, -R24 ;  /* 0x000000ffff188224 */ /* 0x000fe200078e0a18 */
[----:B------:R-:W-:Y:S01]  /*a0d0*/  ISETP.GE.AND P0, PT, R85, RZ, PT ;  /* 0x000000ff5500720c */ /* 0x000fe20003f06270 */
[----:B------:R-:W-:Y:S01]  /*a0e0*/  @!P2 IMAD.MOV R22, RZ, RZ, -R22 ;  /* 0x000000ffff16a224 */ /* 0x000fe200078e0a16 */
[----:B------:R-:W-:Y:S01]  /*a0f0*/  ISETP.GE.AND P2, PT, R88, RZ, PT ;  /* 0x000000ff5800720c */ /* 0x000fe20003f46270 */
[----:B------:R-:W-:Y:S01]  /*a100*/  @!P5 IMAD.MOV R21, RZ, RZ, -R21 ;  /* 0x000000ffff15d224 */ /* 0x000fe200078e0a15 */
[----:B------:R-:W-:Y:S01]  /*a110*/  ISETP.GE.AND P5, PT, R90, RZ, PT ;  /* 0x000000ff5a00720c */ /* 0x000fe20003fa6270 */
[----:B------:R-:W2:Y:S04]  /*a120*/  LDL.LU R79, [R1+0x8bc] ;  /* 0x0008bc00014f7983 */ /* 0x000ea80000300800 */
[----:B------:R-:W3:Y:S01]  /*a130*/  LDL.LU R80, [R1+0x8b8] ;  /* 0x0008b80001507983 */ /* 0x000ee20000300800 */
[----:B------:R-:W-:Y:S01]  /*a140*/  @!P1 IMAD.MOV R23, RZ, RZ, -R23 ;  /* 0x000000ffff179224 */ /* 0x000fe200078e0a17 */
[----:B------:R-:W-:-:S02]  /*a150*/  ISETP.GE.AND P1, PT, R87, RZ, PT ;  /* 0x000000ff5700720c */ /* 0x000fc40003f26270 */
[----:B------:R-:W2:Y:S04]  /*a160*/  LDL.LU R81, [R1+0x8b4] ;  /* 0x0008b40001517983 */ /* 0x000ea80000300800 */
[----:B------:R-:W2:Y:S01]  /*a170*/  LDL.LU R83, [R1+0x8b0] ;  /* 0x0008b00001537983 */ /* 0x000ea20000300800 */
[----:B------:R-:W-:-:S03]  /*a180*/  @!P0 IMAD.MOV R19, RZ, RZ, -R19 ;  /* 0x000000ffff138224 */ /* 0x000fc600078e0a13 */
[----:B------:R-:W2:Y:S01]  /*a190*/  LDL.LU R85, [R1+0x8ac] ;  /* 0x0008ac0001557983 */ /* 0x000ea20000300800 */
[----:B------:R-:W-:-:S03]  /*a1a0*/  ISETP.GE.AND P0, PT, R91, RZ, PT ;  /* 0x000000ff5b00720c */ /* 0x000fc60003f06270 */
[----:B------:R-:W2:Y:S01]  /*a1b0*/  LDL.LU R87, [R1+0x8a8] ;  /* 0x0008a80001577983 */ /* 0x000ea20000300800 */
[----:B------:R-:W-:-:S03]  /*a1c0*/  @!P1 IMAD.MOV R18, RZ, RZ, -R18 ;  /* 0x000000ffff129224 */ /* 0x000fc600078e0a12 */
[----:B------:R-:W2:Y:S01]  /*a1d0*/  LDL.LU R88, [R1+0x8a4] ;  /* 0x0008a40001587983 */ /* 0x000ea20000300800 */
[----:B------:R-:W-:Y:S01]  /*a1e0*/  ISETP.GE.AND P1, PT, R92, RZ, PT ;  /* 0x000000ff5c00720c */ /* 0x000fe20003f26270 */
[----:B------:R-:W-:Y:S02]  /*a1f0*/  @!P2 IMAD.MOV R17, RZ, RZ, -R17 ;  /* 0x000000ffff11a224 */ /* 0x000fe400078e0a11 */
[----:B------:R-:W2:Y:S01]  /*a200*/  LDL.LU R90, [R1+0x8a0] ;  /* 0x0008a000015a7983 */ /* 0x000ea20000300800 */
[----:B------:R-:W-:Y:S01]  /*a210*/  ISETP.GE.AND P2, PT, R93, RZ, PT ;  /* 0x000000ff5d00720c */ /* 0x000fe20003f46270 */
[----:B------:R-:W-:Y:S02]  /*a220*/  @!P5 IMAD.MOV R16, RZ, RZ, -R16 ;  /* 0x000000ffff10d224 */ /* 0x000fe400078e0a10 */
[----:B------:R-:W2:Y:S01]  /*a230*/  LDL.LU R89, [R1+0x89c] ;  /* 0x00089c0001597983 */ /* 0x000ea20000300800 */
[----:B------:R-:W-:-:S03]  /*a240*/  ISETP.GE.AND P5, PT, R5, RZ, PT ;  /* 0x000000ff0500720c */ /* 0x000fc60003fa6270 */
[----:B------:R-:W2:Y:S04]  /*a250*/  LDL.LU R91, [R1+0x898] ;  /* 0x00089800015b7983 */ /* 0x000ea80000300800 */
[----:B------:R-:W2:Y:S04]  /*a260*/  LDL.LU R92, [R1+0x894] ;  /* 0x00089400015c7983 */ /* 0x000ea80000300800 */
[----:B------:R-:W2:Y:S04]  /*a270*/  LDL.LU R93, [R1+0x890] ;  /* 0x00089000015d7983 */ /* 0x000ea80000300800 */
[----:B------:R-:W2:Y:S04]  /*a280*/  LDL.LU R5, [R1+0x88c] ;  /* 0x00088c0001057983 */ /* 0x000ea80000300800 */
[----:B------:R-:W2:Y:S01]  /*a290*/  LDL.LU R3, [R1+0x888] ;  /* 0x0008880001037983 */ /* 0x000ea20000300800 */
[----:B------:R-:W-:-:S02]  /*a2a0*/  @!P2 IMAD.MOV R12, RZ, RZ, -R12 ;  /* 0x000000ffff0ca224 */ /* 0x000fc400078e0a0c */
[----:B------:R-:W-:Y:S01]  /*a2b0*/  @!P6 IMAD.MOV R70, RZ, RZ, -R70 ;  /* 0x000000ffff46e224 */ /* 0x000fe200078e0a46 */
[----:B--2---:R-:W-:Y:S02]  /*a2c0*/  ISETP.NE.AND P2, PT, R3, RZ, PT ;  /* 0x000000ff0300720c */ /* 0x004fe40003f45270 */
[----:B------:R-:W-:-:S04]  /*a2d0*/  LOP3.LUT R3, RZ, R3, RZ, 0x33, !PT ;  /* 0x00000003ff037212 */ /* 0x000fc800078e33ff */
[C---:B------:R-:W-:Y:S02]  /*a2e0*/  SEL R6, R3.reuse, R71, !P2 ;  /* 0x0000004703067207 */ /* 0x040fe40005000000 */
[----:B------:R-:W-:-:S03]  /*a2f0*/  SEL R68, R3, R70, !P2 ;  /* 0x0000004603447207 */ /* 0x000fc60005000000 */
[----:B------:R0:W-:Y:S01]  /*a300*/  STL [R1+0x210], R6 ;  /* 0x0002100601007387 */ /* 0x0001e20000100800 */
[C---:B------:R-:W-:Y:S02]  /*a310*/  SEL R67, R3.reuse, R67, !P2 ;  /* 0x0000004303437207 */ /* 0x040fe40005000000 */
[C---:B------:R-:W-:Y:S01]  /*a320*/  SEL R66, R3.reuse, R66, !P2 ;  /* 0x0000004203427207 */ /* 0x040fe20005000000 */
[----:B------:R-:W-:Y:S01]  /*a330*/  STL [R1+0x20c], R68 ;  /* 0x00020c4401007387 */ /* 0x000fe20000100800 */
[----:B0-----:R-:W-:-:S05]  /*a340*/  SEL R6, R3, R69, !P2 ;  /* 0x0000004503067207 */ /* 0x001fca0005000000 */
[----:B------:R0:W-:Y:S01]  /*a350*/  STL [R1+0x208], R6 ;  /* 0x0002080601007387 */ /* 0x0001e20000100800 */
[----:B------:R-:W-:-:S03]  /*a360*/  SEL R64, R3, R64, !P2 ;  /* 0x0000004003407207 */ /* 0x000fc60005000000 */
[----:B------:R-:W-:Y:S01]  /*a370*/  STL [R1+0x204], R67 ;  /* 0x0002044301007387 */ /* 0x000fe20000100800 */
[C---:B------:R-:W-:Y:S02]  /*a380*/  SEL R63, R3.reuse, R63, !P2 ;  /* 0x0000003f033f7207 */ /* 0x040fe40005000000 */
[C---:B0-----:R-:W-:Y:S01]  /*a390*/  SEL R6, R3.reuse, R65, !P2 ;  /* 0x0000004103067207 */ /* 0x041fe20005000000 */
[----:B------:R-:W-:Y:S04]  /*a3a0*/  STL [R1+0x200], R66 ;  /* 0x0002004201007387 */ /* 0x000fe80000100800 */
        /* <DEDUP_REMOVED lines=30> */
[----:B------:R0:W-:Y:S04]  /*a590*/  STL [R1+0xe0], R6 ;  /* 0x0000e00601007387 */ /* 0x0001e80000100800 */
[----:B------:R-:W-:Y:S01]  /*a5a0*/  STL [R1+0xdc], R49 ;  /* 0x0000dc3101007387 */ /* 0x000fe20000100800 */
[----:B0-----:R-:W-:-:S03]  /*a5b0*/  SEL R6, R3, R47, !P2 ;  /* 0x0000002f03067207 */ /* 0x001fc60005000000 */
[----:B------:R-:W-:Y:S04]  /*a5c0*/  STL [R1+0xd8], R48 ;  /* 0x0000d83001007387 */ /* 0x000fe80000100800 */
[----:B------:R0:W-:Y:S04]  /*a5d0*/  STL [R1+0xc8], R6 ;  /* 0x0000c80601007387 */ /* 0x0001e80000100800 */
[----:B0-----:R-:W2:Y:S01]  /*a5e0*/  LDL.LU R6, [R1+0x1a8] ;  /* 0x0001a80001067983 */ /* 0x001ea20000300800 */
[C---:B-1----:R-:W-:Y:S02]  /*a5f0*/  SEL R72, R3.reuse, R42, !P2 ;  /* 0x0000002a03487207 */ /* 0x042fe40005000000 */
[----:B------:R-:W-:-:S02]  /*a600*/  SEL R42, R3, R41, !P2 ;  /* 0x00000029032a7207 */ /* 0x000fc40005000000 */
[----:B------:R-:W0:Y:S01]  /*a610*/  S2R R41, SR_TID.X ;  /* 0x0000000000297919 */ /* 0x000e220000002100 */
[C---:B------:R-:W-:Y:S02]  /*a620*/  SEL R73, R3.reuse, R43, !P2 ;  /* 0x0000002b03497207 */ /* 0x040fe40005000000 */
[----:B------:R-:W-:Y:S02]  /*a630*/  SEL R43, R3, R40, !P2 ;  /* 0x00000028032b7207 */ /* 0x000fe40005000000 */
[----:B------:R-:W1:Y:S01]  /*a640*/  LDC R40, c[0x0][0x3a0] ;  /* 0x0000e800ff287b82 */ /* 0x000e620000000800 */
[----:B------:R-:W-:Y:S01]  /*a650*/  @!P0 IMAD.MOV R14, RZ, RZ, -R14 ;  /* 0x000000ffff0e8224 */ /* 0x000fe200078e0a0e */
[----:B------:R-:W-:Y:S01]  /*a660*/  ISETP.GE.AND P0, PT, R86, RZ, PT ;  /* 0x000000ff5600720c */ /* 0x000fe20003f06270 */
[----:B------:R-:W-:Y:S01]  /*a670*/  @!P1 IMAD.MOV R13, RZ, RZ, -R13 ;  /* 0x000000ffff0d9224 */ /* 0x000fe200078e0a0d */
[----:B------:R-:W-:Y:S02]  /*a680*/  ISETP.GE.AND P1, PT, R84, RZ, PT ;  /* 0x000000ff5400720c */ /* 0x000fe40003f26270 */
[----:B------:R-:W-:-:S02]  /*a690*/  ISETP.GE.AND P6, PT, R82, RZ, PT ;  /* 0x000000ff5200720c */ /* 0x000fc40003fc6270 */
[C---:B------:R-:W-:Y:S02]  /*a6a0*/  SEL R46, R3.reuse, R46, !P2 ;  /* 0x0000002e032e7207 */ /* 0x040fe40005000000 */
[C---:B------:R-:W-:Y:S02]  /*a6b0*/  SEL R45, R3.reuse, R45, !P2 ;  /* 0x0000002d032d7207 */ /* 0x040fe40005000000 */
[C---:B------:R-:W-:Y:S01]  /*a6c0*/  SEL R48, R3.reuse, R36, !P2 ;  /* 0x0000002403307207 */ /* 0x040fe20005000000 */
[----:B------:R0:W-:Y:S01]  /*a6d0*/  STL [R1+0xc4], R46 ;  /* 0x0000c42e01007387 */ /* 0x0001e20000100800 */
[----:B------:R-:W-:-:S03]  /*a6e0*/  SEL R49, R3, R35, !P2 ;  /* 0x0000002303317207 */ /* 0x000fc60005000000 */
[----:B------:R0:W-:Y:S01]  /*a6f0*/  STL [R1+0xc0], R45 ;  /* 0x0000c02d01007387 */ /* 0x0001e20000100800 */
[----:B------:R-:W-:-:S03]  /*a700*/  SEL R54, R3, R32, !P2 ;  /* 0x0000002003367207 */ /* 0x000fc60005000000 */
[----:B------:R-:W3:Y:S01]  /*a710*/  LDL.LU R36, [R1+0x1c8] ;  /* 0x0001c80001247983 */ /* 0x000ee20000300800 */
[----:B------:R-:W-:-:S03]  /*a720*/  SEL R55, R3, R31, !P2 ;  /* 0x0000001f03377207 */ /* 0x000fc60005000000 */
[----:B------:R-:W3:Y:S01]  /*a730*/  LDL.LU R35, [R1+0x1cc] ;  /* 0x0001cc0001237983 */ /* 0x000ee20000300800 */
[----:B------:R-:W-:-:S03]  /*a740*/  SEL R57, R3, R30, !P2 ;  /* 0x0000001e03397207 */ /* 0x000fc60005000000 */
[----:B------:R-:W3:Y:S01]  /*a750*/  LDL.LU R32, [R1+0x27c] ;  /* 0x00027c0001207983 */ /* 0x000ee20000300800 */
[----:B------:R-:W-:Y:S01]  /*a760*/  SEL R64, R3, R27, !P2 ;  /* 0x0000001b03407207 */ /* 0x000fe20005000000 */
[----:B------:R-:W-:Y:S02]  /*a770*/  @!P5 IMAD.MOV R11, RZ, RZ, -R11 ;  /* 0x000000ffff0bd224 */ /* 0x000fe400078e0a0b */
[----:B------:R-:W3:Y:S01]  /*a780*/  LDL.LU R31, [R1+0x1b8] ;  /* 0x0001b800011f7983 */ /* 0x000ee20000300800 */
[----:B------:R-:W-:Y:S02]  /*a790*/  @!P4 IMAD.MOV R10, RZ, RZ, -R10 ;  /* 0x000000ffff0ac224 */ /* 0x000fe400078e0a0a */
[----:B------:R-:W-:Y:S01]  /*a7a0*/  @!P0 IMAD.MOV R9, RZ, RZ, -R9 ;  /* 0x000000ffff098224 */ /* 0x000fe200078e0a09 */
[----:B------:R-:W3:Y:S01]  /*a7b0*/  LDL.LU R30, [R1+0x1bc] ;  /* 0x0001bc00011e7983 */ /* 0x000ee20000300800 */
[----:B------:R-:W-:Y:S02]  /*a7c0*/  @!P1 IMAD.MOV R7, RZ, RZ, -R7 ;  /* 0x000000ffff079224 */ /* 0x000fe400078e0a07 */
[----:B------:R-:W-:Y:S01]  /*a7d0*/  @!P6 IMAD.MOV R8, RZ, RZ, -R8 ;  /* 0x000000ffff08e224 */ /* 0x000fe200078e0a08 */
[----:B------:R-:W3:Y:S01]  /*a7e0*/  LDL.LU R27, [R1+0x280] ;  /* 0x00028000011b7983 */ /* 0x000ee20000300800 */
[----:B------:R-:W-:-:S04]  /*a7f0*/  @!UP1 UIADD3 UR4, UPT, UPT, -UR7, 0x100000, URZ ;  /* 0x0010000007049890 */ /* 0x000fc8000fffe1ff */
[----:B------:R-:W-:Y:S02]  /*a800*/  @!UP1 USHF.L.U32 UR5, UR4, 0xb, URZ ;  /* 0x0000000b04059899 */ /* 0x000fe400080006ff */
[----:B------:R-:W-:Y:S01]  /*a810*/  @!UP1 USHF.L.U32 UR4, UR4, 0x1, URZ ;  /* 0x0000000104049899 */ /* 0x000fe200080006ff */
[----:B------:R-:W-:Y:S01]  /*a820*/  VOTEU.ALL UP2, P3 ;  /* 0x0000000000ff7886 */ /* 0x000fe20001840000 */
[C---:B------:R-:W-:Y:S01]  /*a830*/  SEL R86, R3.reuse, R44, !P2 ;  /* 0x0000002c03567207 */ /* 0x040fe20005000000 */
[----:B------:R-:W1:Y:S01]  /*a840*/  LDCU UR7, c[0x0][0x3b0] ;  /* 0x00007600ff0777ac */ /* 0x000e620008000800 */
[C---:B0-----:R-:W-:Y:S02]  /*a850*/  SEL R46, R3.reuse, R37, !P2 ;  /* 0x00000025032e7207 */ /* 0x041fe40005000000 */
[C---:B------:R-:W-:Y:S02]  /*a860*/  SEL R51, R3.reuse, R34, !P2 ;  /* 0x0000002203337207 */ /* 0x040fe40005000000 */
[----:B------:R-:W-:-:S02]  /*a870*/  SEL R53, R3, R33, !P2 ;  /* 0x0000002103357207 */ /* 0x000fc40005000000 */
[C---:B------:R-:W-:Y:S02]  /*a880*/  SEL R44, R3.reuse, R39, !P2 ;  /* 0x00000027032c7207 */ /* 0x040fe40005000000 */
[C---:B------:R-:W-:Y:S01]  /*a890*/  SEL R45, R3.reuse, R38, !P2 ;  /* 0x00000026032d7207 */ /* 0x040fe20005000000 */
[----:B------:R0:W1:Y:S01]  /*a8a0*/  @!UP2 SYNCS.EXCH.64 URZ, [UR9+0xc008], UR4 ;  /* 0x00c0080409ffa5b2 */ /* 0x0000620008000100 */
[C---:B------:R-:W-:Y:S02]  /*a8b0*/  SEL R60, R3.reuse, R29, !P2 ;  /* 0x0000001d033c7207 */ /* 0x040fe40005000000 */
[C---:B------:R-:W-:Y:S02]  /*a8c0*/  SEL R61, R3.reuse, R28, !P2 ;  /* 0x0000001c033d7207 */ /* 0x040fe40005000000 */
[C---:B------:R-:W-:Y:S02]  /*a8d0*/  SEL R65, R3.reuse, R26, !P2 ;  /* 0x0000001a03417207 */ /* 0x040fe40005000000 */
[----:B------:R-:W-:-:S02]  /*a8e0*/  SEL R67, R3, R25, !P2 ;  /* 0x0000001903437207 */ /* 0x000fc40005000000 */
[C---:B------:R-:W-:Y:S02]  /*a8f0*/  SEL R71, R3.reuse, R24, !P2 ;  /* 0x0000001803477207 */ /* 0x040fe40005000000 */
[C---:B------:R-:W-:Y:S01]  /*a900*/  SEL R70, R3.reuse, R23, !P2 ;  /* 0x0000001703467207 */ /* 0x040fe20005000000 */
[----:B0-----:R-:W0:Y:S01]  /*a910*/  LDCU UR4, c[0x0][0x3b0] ;  /* 0x00007600ff0477ac */ /* 0x001e220008000800 */
[C---:B------:R-:W-:Y:S02]  /*a920*/  SEL R69, R3.reuse, R22, !P2 ;  /* 0x0000001603457207 */ /* 0x040fe40005000000 */
[C---:B------:R-:W-:Y:S01]  /*a930*/  SEL R66, R3.reuse, R21, !P2 ;  /* 0x0000001503427207 */ /* 0x040fe20005000000 */
[----:B------:R-:W0:Y:S01]  /*a940*/  LDCU UR5, c[0x0][0x3b0] ;  /* 0x00007600ff0577ac */ /* 0x000e220008000800 */
[C---:B------:R-:W-:Y:S02]  /*a950*/  SEL R63, R3.reuse, R20, !P2 ;  /* 0x00000014033f7207 */ /* 0x040fe40005000000 */
[----:B------:R-:W-:-:S02]  /*a960*/  SEL R62, R3, R19, !P2 ;  /* 0x00000013033e7207 */ /* 0x000fc40005000000 */
[C---:B------:R-:W-:Y:S02]  /*a970*/  SEL R59, R3.reuse, R18, !P2 ;  /* 0x00000012033b7207 */ /* 0x040fe40005000000 */
[C---:B------:R-:W-:Y:S02]  /*a980*/  SEL R58, R3.reuse, R17, !P2 ;  /* 0x00000011033a7207 */ /* 0x040fe40005000000 */
[C---:B------:R-:W-:Y:S02]  /*a990*/  SEL R56, R3.reuse, R16, !P2 ;  /* 0x0000001003387207 */ /* 0x040fe40005000000 */
[C---:B------:R-:W-:Y:S02]  /*a9a0*/  SEL R52, R3.reuse, R15, !P2 ;  /* 0x0000000f03347207 */ /* 0x040fe40005000000 */
[C---:B------:R-:W-:Y:S02]  /*a9b0*/  SEL R50, R3.reuse, R14, !P2 ;  /* 0x0000000e03327207 */ /* 0x040fe40005000000 */
[----:B------:R-:W-:-:S02]  /*a9c0*/  SEL R47, R3, R13, !P2 ;  /* 0x0000000d032f7207 */ /* 0x000fc40005000000 */
[C---:B------:R-:W-:Y:S02]  /*a9d0*/  SEL R37, R3.reuse, R12, !P2 ;  /* 0x0000000c03257207 */ /* 0x040fe40005000000 */
[C---:B------:R-:W-:Y:S02]  /*a9e0*/  SEL R34, R3.reuse, R11, !P2 ;  /* 0x0000000b03227207 */ /* 0x040fe40005000000 */
[C---:B------:R-:W-:Y:S02]  /*a9f0*/  SEL R33, R3.reuse, R10, !P2 ;  /* 0x0000000a03217207 */ /* 0x040fe40005000000 */
[C---:B------:R-:W-:Y:S02]  /*aa00*/  SEL R84, R3.reuse, R9, !P2 ;  /* 0x0000000903547207 */ /* 0x040fe40005000000 */
[C---:B------:R-:W-:Y:S02]  /*aa10*/  SEL R82, R3.reuse, R7, !P2 ;  /* 0x0000000703527207 */ /* 0x040fe40005000000 */
[----:B------:R-:W-:Y:S01]  /*aa20*/  SEL R68, R3, R8, !P2 ;  /* 0x0000000803447207 */ /* 0x000fe20005000000 */
[----:B-1----:R-:W-:Y:S01]  /*aa30*/  VIADD R3, R40, 0xffffff91 ;  /* 0xffffff9128037836 */ /* 0x002fe20000000000 */
[----:B------:R-:W-:-:S04]  /*aa40*/  LOP3.LUT R41, R41, 0x7f, RZ, 0xc0, !PT ;  /* 0x0000007f29297812 */ /* 0x000fc800078ec0ff */
[----:B------:R-:W-:Y:S01]  /*aa50*/  ISETP.GE.U32.AND P0, PT, R3, 0x7fffff12, PT ;  /* 0x7fffff120300780c */ /* 0x000fe20003f06070 */
[----:B------:R-:W-:Y:S01]  /*aa60*/  IMAD R3, R4, 0x6e, RZ ;  /* 0x0000006e04037824 */ /* 0x000fe200078e02ff */
[----:B--2---:R1:W-:Y:S04]  /*aa70*/  STS.U8 [R41+UR9], R6 ;  /* 0x0000000629007988 */ /* 0x0043e80008000009 */
[----:B-1----:R-:W-:-:S04]  /*aa80*/  IADD3 R6, P1, PT, R3, R0, RZ ;  /* 0x0000000003067210 */ /* 0x002fc80007f3e0ff */
[----:B------:R-:W-:Y:S01]  /*aa90*/  LEA.HI.X.SX32 R7, R3, R2, 0x1, P1 ;  /* 0x0000000203077211 */ /* 0x000fe200008f0eff */
[----:B------:R1:W-:Y:S04]  /*aaa0*/  STL [R1+0x1ac], R6 ;  /* 0x0001ac0601007387 */ /* 0x0003e80000100800 */
[----:B------:R2:W-:Y:S04]  /*aab0*/  STL [R1+0x1a8], R7 ;  /* 0x0001a80701007387 */ /* 0x0005e80000100800 */
[----:B------:R-:W4:Y:S04]  /*aac0*/  LDL.LU R38, [R1+0x274] ;  /* 0x0002740001267983 */ /* 0x000f280000300800 */
[----:B------:R-:W4:Y:S04]  /*aad0*/  LDL.LU R29, [R1+0x60] ;  /* 0x00006000011d7983 */ /* 0x000f280000300800 */
[----:B------:R-:W4:Y:S01]  /*aae0*/  LDL.LU R39, [R1+0x58] ;  /* 0x0000580001277983 */ /* 0x000f220000300800 */
[----:B------:R-:W-:Y:S01]  /*aaf0*/  PRMT R9, RZ, 0x7610, R9 ;  /* 0x00007610ff097816 */ /* 0x000fe20000000009 */
[----:B------:R-:W-:-:S05]  /*ab00*/  VIADD R3, R40, 0xffffff89 ;  /* 0xffffff8928037836 */ /* 0x000fca0000000000 */
[----:B------:R1:W4:Y:S01]  /*ab10*/  @!P0 LDG.E.U8 R9, desc[UR18][R6.64] ;  /* 0x0000001206098981 */ /* 0x000322000c1e1100 */
[----:B------:R-:W-:Y:S01]  /*ab20*/  ISETP.GE.U32.AND P0, PT, R3, 0x7fffff0a, PT ;  /* 0x7fffff0a0300780c */ /* 0x000fe20003f06070 */
[----:B------:R-:W-:Y:S01]  /*ab30*/  IMAD R3, R4, 0x76, RZ ;  /* 0x0000007604037824 */ /* 0x000fe200078e02ff */
[----:B------:R-:W-:-:S04]  /*ab40*/  PRMT R8, RZ, 0x7610, R8 ;  /* 0x00007610ff087816 */ /* 0x000fc80000000008 */
[C---:B-1----:R-:W-:Y:S01]  /*ab50*/  IADD3 R6, P1, PT, R3.reuse, R0, RZ ;  /* 0x0000000003067210 */ /* 0x042fe20007f3e0ff */
[----:B---3--:R-:W-:Y:S03]  /*ab60*/  STS.U8 [R41+UR9+0x400], R27 ;  /* 0x0004001b29007988 */ /* 0x008fe60008000009 */
[----:B--2---:R-:W-:Y:S01]  /*ab70*/  LEA.HI.X.SX32 R7, R3, R2, 0x1, P1 ;  /* 0x0000000203077211 */ /* 0x004fe200008f0eff */
[----:B------:R1:W-:Y:S01]  /*ab80*/  STS.U8 [R41+UR9+0x800], R30 ;  /* 0x0008001e29007988 */ /* 0x0003e20008000009 */
[----:B------:R-:W-:-:S03]  /*ab90*/  VIADD R3, R40, 0xffffff81 ;  /* 0xffffff8128037836 */ /* 0x000fc60000000000 */
[----:B------:R2:W-:Y:S04]  /*aba0*/  STS.U8 [R41+UR9+0xc00], R31 ;  /* 0x000c001f29007988 */ /* 0x0005e80008000009 */
[----:B------:R3:W4:Y:S04]  /*abb0*/  @!P0 LDG.E.U8 R8, desc[UR18][R6.64] ;  /* 0x0000001206088981 */ /* 0x000728000c1e1100 */
[----:B-1----:R-:W4:Y:S04]  /*abc0*/  LDL.LU R30, [R1+0x278] ;  /* 0x00027800011e7983 */ /* 0x002f280000300800 */
[----:B--2---:R-:W2:Y:S01]  /*abd0*/  LDL.LU R31, [R1+0xf0] ;  /* 0x0000f000011f7983 */ /* 0x004ea20000300800 */
[----:B------:R-:W-:Y:S01]  /*abe0*/  ISETP.GE.U32.AND P0, PT, R3, 0x7fffff02, PT ;  /* 0x7fffff020300780c */ /* 0x000fe20003f06070 */
[----:B------:R-:W-:-:S02]  /*abf0*/  IMAD R3, R4, 0x7e, RZ ;  /* 0x0000007e04037824 */ /* 0x000fc400078e02ff */
[----:B------:R3:W-:Y:S04]  /*ac00*/  STL [R1+0x1bc], R6 ;  /* 0x0001bc0601007387 */ /* 0x0007e80000100800 */
[----:B------:R-:W-:Y:S01]  /*ac10*/  STL [R1+0x1b8], R7 ;  /* 0x0001b80701007387 */ /* 0x000fe20000100800 */
[----:B---3--:R-:W-:-:S03]  /*ac20*/  IADD3 R6, P1, PT, R3, R0, RZ ;  /* 0x0000000003067210 */ /* 0x008fc60007f3e0ff */
[----:B------:R1:W-:Y:S01]  /*ac30*/  STS.U8 [R41+UR9+0x1000], R32 ;  /* 0x0010002029007988 */ /* 0x0003e20008000009 */
[----:B------:R-:W-:-:S03]  /*ac40*/  LEA.HI.X.SX32 R10, R3, R2, 0x1, P1 ;  /* 0x00000002030a7211 */ /* 0x000fc600008f0eff */
[----:B------:R3:W-:Y:S04]  /*ac50*/  STS.U8 [R41+UR9+0x1400], R35 ;  /* 0x0014002329007988 */ /* 0x0007e80008000009 */
[----:B-1----:R-:W2:Y:S04]  /*ac60*/  LDL.LU R32, [R1+0xec] ;  /* 0x0000ec0001207983 */ /* 0x002ea80000300800 */
[----:B---3--:R-:W3:Y:S04]  /*ac70*/  LDL.LU R35, [R1+0x270] ;  /* 0x0002700001237983 */ /* 0x008ee80000300800 */
[----:B------:R-:W-:Y:S04]  /*ac80*/  STL [R1+0x1cc], R6 ;  /* 0x0001cc0601007387 */ /* 0x000fe80000100800 */
[----:B------:R1:W-:Y:S04]  /*ac90*/  STS.U8 [R41+UR9+0x1800], R36 ;  /* 0x0018002429007988 */ /* 0x0003e80008000009 */
[----:B------:R-:W-:Y:S04]  /*aca0*/  STL [R1+0x1c8], R10 ;  /* 0x0001c80a01007387 */ /* 0x000fe80000100800 */
[----:B-1----:R-:W3:Y:S04]  /*acb0*/  LDL.LU R36, [R1+0x26c] ;  /* 0x00026c0001247983 */ /* 0x002ee80000300800 */
[----:B----4-:R1:W-:Y:S04]  /*acc0*/  STS.U8 [R41+UR9+0x1c00], R38 ;  /* 0x001c002629007988 */ /* 0x0103e80008000009 */
[----:B------:R-:W-:Y:S04]  /*acd0*/  STS.U8 [R41+UR9+0x2000], R29 ;  /* 0x0020001d29007988 */ /* 0x000fe80008000009 */
[----:B-1----:R-:W4:Y:S04]  /*ace0*/  LDL.LU R38, [R1+0x150] ;  /* 0x0001500001267983 */ /* 0x002f280000300800 */
[----:B------:R1:W-:Y:S04]  /*acf0*/  STS.U8 [R41+UR9+0x2400], R39 ;  /* 0x0024002729007988 */ /* 0x0003e80008000009 */
[----:B-1----:R-:W4:Y:S01]  /*ad00*/  LDL.LU R39, [R1+0x14c] ;  /* 0x00014c0001277983 */ /* 0x002f220000300800 */
[----:B------:R-:W-:Y:S01]  /*ad10*/  PRMT R7, RZ, 0x7610, R7 ;  /* 0x00007610ff077816 */ /* 0x000fe20000000007 */
[----:B------:R-:W-:-:S02]  /*ad20*/  @!P0 IMAD.MOV.U32 R11, RZ, RZ, R10 ;  /* 0x000000ffff0b8224 */ /* 0x000fc400078e000a */
[----:B------:R-:W-:Y:S02]  /*ad30*/  @!P0 IMAD.MOV.U32 R10, RZ, RZ, R6 ;  /* 0x000000ffff0a8224 */ /* 0x000fe400078e0006 */
[----:B------:R-:W-:-:S03]  /*ad40*/  VIADD R3, R40, 0xfffffff8 ;  /* 0xfffffff828037836 */ /* 0x000fc60000000000 */
[----:B------:R1:W4:Y:S02]  /*ad50*/  @!P0 LDG.E.U8 R7, desc[UR18][R10.64] ;  /* 0x000000120a078981 */ /* 0x000324000c1e1100 */
[----:B------:R-:W-:Y:S01]  /*ad60*/  ISETP.GE.U32.AND P0, PT, R3, 0x7fffff79, PT ;  /* 0x7fffff790300780c */ /* 0x000fe20003f06070 */
[----:B------:R-:W-:-:S05]  /*ad70*/  IMAD R3, R4, 0x7, RZ ;  /* 0x0000000704037824 */ /* 0x000fca00078e02ff */
[----:B------:R-:W-:-:S04]  /*ad80*/  IADD3 R6, P1, PT, R3, R0, RZ ;  /* 0x0000000003067210 */ /* 0x000fc80007f3e0ff */
[----:B-1----:R-:W-:Y:S01]  /*ad90*/  LEA.HI.X.SX32 R10, R3, R2, 0x1, P1 ;  /* 0x00000002030a7211 */ /* 0x002fe200008f0eff */
[----:B------:R-:W-:Y:S01]  /*ada0*/  STL [R1+0x60], R6 ;  /* 0x0000600601007387 */ /* 0x000fe20000100800 */
[----:B------:R-:W-:Y:S01]  /*adb0*/  PRMT R22, RZ, 0x7610, R22 ;  /* 0x00007610ff167816 */ /* 0x000fe20000000016 */
[----:B------:R-:W-:Y:S02]  /*adc0*/  VIADD R3, R40, 0xfffffff0 ;  /* 0xfffffff028037836 */ /* 0x000fe40000000000 */
[----:B------:R1:W-:Y:S01]  /*add0*/  STL [R1+0x58], R10 ;  /* 0x0000580a01007387 */ /* 0x0003e20000100800 */
[----:B------:R-:W-:-:S03]  /*ade0*/  @!P0 IMAD.MOV.U32 R11, RZ, RZ, R10 ;  /* 0x000000ffff0b8224 */ /* 0x000fc600078e000a */
[----:B------:R0:W-:Y:S04]  /*adf0*/  STS.U8 [R41+UR9+0x2800], R30 ;  /* 0x0028001e29007988 */ /* 0x0001e80008000009 */
[----:B------:R-:W4:Y:S01]  /*ae00*/  LDL.LU R27, [R1+0x268] ;  /* 0x00026800011b7983 */ /* 0x000f220000300800 */
[----:B-1----:R-:W-:-:S03]  /*ae10*/  @!P0 IMAD.MOV.U32 R10, RZ, RZ, R6 ;  /* 0x000000ffff0a8224 */ /* 0x002fc600078e0006 */
[----:B--2---:R1:W-:Y:S04]  /*ae20*/  STS.U8 [R41+UR9+0x2c00], R31 ;  /* 0x002c001f29007988 */ /* 0x0043e80008000009 */
[----:B------:R2:W4:Y:S01]  /*ae30*/  @!P0 LDG.E.U8 R22, desc[UR18][R10.64] ;  /* 0x000000120a168981 */ /* 0x000522000c1e1100 */
[----:B------:R-:W-:Y:S01]  /*ae40*/  ISETP.GE.U32.AND P0, PT, R3, 0x7fffff71, PT ;  /* 0x7fffff710300780c */ /* 0x000fe20003f06070 */
[----:B------:R-:W-:Y:S02]  /*ae50*/  IMAD R3, R4, 0xf, RZ ;  /* 0x0000000f04037824 */ /* 0x000fe400078e02ff */
[----:B0-----:R-:W4:Y:S03]  /*ae60*/  LDL.LU R30, [R1+0x15c] ;  /* 0x00015c00011e7983 */ /* 0x001f260000300800 */
[C---:B------:R-:W-:Y:S01]  /*ae70*/  IADD3 R6, P1, PT, R3.reuse, R0, RZ ;  /* 0x0000000003067210 */ /* 0x040fe20007f3e0ff */
[----:B-1----:R-:W4:Y:S03]  /*ae80*/  LDL.LU R31, [R1+0x158] ;  /* 0x00015800011f7983 */ /* 0x002f260000300800 */
[----:B--2---:R-:W-:Y:S01]  /*ae90*/  LEA.HI.X.SX32 R10, R3, R2, 0x1, P1 ;  /* 0x00000002030a7211 */ /* 0x004fe200008f0eff */
[----:B------:R-:W-:Y:S01]  /*aea0*/  STL [R1+0xf0], R6 ;  /* 0x0000f00601007387 */ /* 0x000fe20000100800 */
[----:B------:R-:W-:Y:S01]  /*aeb0*/  PRMT R21, RZ, 0x7610, R21 ;  /* 0x00007610ff157816 */ /* 0x000fe20000000015 */
[----:B------:R-:W-:-:S02]  /*aec0*/  VIADD R3, R40, 0xffffffe8 ;  /* 0xffffffe828037836 */ /* 0x000fc40000000000 */
[----:B------:R0:W-:Y:S01]  /*aed0*/  STL [R1+0xec], R10 ;  /* 0x0000ec0a01007387 */ /* 0x0001e20000100800 */
[----:B------:R-:W-:Y:S02]  /*aee0*/  @!P0 IMAD.MOV.U32 R11, RZ, RZ, R10 ;  /* 0x000000ffff0b8224 */ /* 0x000fe400078e000a */
[----:B0-----:R-:W-:-:S05]  /*aef0*/  @!P0 IMAD.MOV.U32 R10, RZ, RZ, R6 ;  /* 0x000000ffff0a8224 */ /* 0x001fca00078e0006 */
[----:B------:R0:W2:Y:S01]  /*af00*/  @!P0 LDG.E.U8 R21, desc[UR18][R10.64] ;  /* 0x000000120a158981 */ /* 0x0000a2000c1e1100 */
[----:B------:R-:W-:Y:S01]  /*af10*/  ISETP.GE.U32.AND P0, PT, R3, 0x7fffff69, PT ;  /* 0x7fffff690300780c */ /* 0x000fe20003f06070 */
[----:B------:R-:W-:Y:S02]  /*af20*/  IMAD R3, R4, 0x17, RZ ;  /* 0x0000001704037824 */ /* 0x000fe400078e02ff */
[----:B------:R1:W-:Y:S03]  /*af30*/  STS.U8 [R41+UR9+0x3000], R32 ;  /* 0x0030002029007988 */ /* 0x0003e60008000009 */
[C---:B0-----:R-:W-:Y:S01]  /*af40*/  IADD3 R10, P1, PT, R3.reuse, R0, RZ ;  /* 0x00000000030a7210 */ /* 0x041fe20007f3e0ff */
[----:B---3--:R0:W-:Y:S03]  /*af50*/  STS.U8 [R41+UR9+0x3400], R35 ;  /* 0x0034002329007988 */ /* 0x0081e60008000009 */
[----:B------:R-:W-:Y:S01]  /*af60*/  LEA.HI.X.SX32 R11, R3, R2, 0x1, P1 ;  /* 0x00000002030b7211 */ /* 0x000fe200008f0eff */
[----:B-1----:R-:W3:Y:S04]  /*af70*/  LDL.LU R32, [R1+0x264] ;  /* 0x0002640001207983 */ /* 0x002ee80000300800 */
[----:B------:R1:W-:Y:S04]  /*af80*/  STS.U8 [R41+UR9+0x3800], R36 ;  /* 0x0038002429007988 */ /* 0x0003e80008000009 */
[----:B0-----:R-:W2:Y:S01]  /*af90*/  LDL.LU R35, [R1+0x164] ;  /* 0x0001640001237983 */ /* 0x001ea20000300800 */
[----:B------:R-:W-:-:S03]  /*afa0*/  LOP3.LUT R6, R41, 0x10, RZ, 0x3c, !PT ;  /* 0x0000001029067812 */ /* 0x000fc600078e3cff */
[----:B-1----:R-:W2:Y:S04]  /*afb0*/  LDL.LU R36, [R1+0x160] ;  /* 0x0001600001247983 */ /* 0x002ea80000300800 */
[----:B------:R-:W-:Y:S04]  /*afc0*/  STL [R1+0x150], R10 ;  /* 0x0001500a01007387 */ /* 0x000fe80000100800 */
[----:B------:R-:W-:Y:S04]  /*afd0*/  STL [R1+0x14c], R11 ;  /* 0x00014c0b01007387 */ /* 0x000fe80000100800 */
[----:B----4-:R0:W-:Y:S04]  /*afe0*/  STS.U8 [R41+UR9+0x3c00], R38 ;  /* 0x003c002629007988 */ /* 0x0101e80008000009 */
[----:B0-----:R-:W4:Y:S04]  /*aff0*/  LDL.LU R38, [R1+0x260] ;  /* 0x0002600001267983 */ /* 0x001f280000300800 */
[----:B------:R0:W-:Y:S04]  /*b000*/  STS.U8 [R6+UR9+0x480], R39 ;  /* 0x0004802706007988 */ /* 0x0001e80008000009 */
[----:B------:R-:W4:Y:S04]  /*b010*/  LDL.LU R29, [R1+0x16c] ;  /* 0x00016c00011d7983 */ /* 0x000f280000300800 */
[----:B0-----:R-:W4:Y:S01]  /*b020*/  LDL.LU R39, [R1+0x168] ;  /* 0x0001680001277983 */ /* 0x001f220000300800 */
[----:B------:R-:W-:Y:S01]  /*b030*/  PRMT R20, RZ, 0x7610, R20 ;  /* 0x00007610ff147816 */ /* 0x000fe20000000014 */
[----:B------:R-:W-:-:S05]  /*b040*/  VIADD R3, R40, 0xffffffe0 ;  /* 0xffffffe028037836 */ /* 0x000fca0000000000 */
[----:B------:R0:W4:Y:S01]  /*b050*/  @!P0 LDG.E.U8 R20, desc[UR18][R10.64] ;  /* 0x000000120a148981 */ /* 0x000122000c1e1100 */
[----:B------:R-:W-:Y:S01]  /*b060*/  ISETP.GE.U32.AND P0, PT, R3, 0x7fffff61, PT ;  /* 0x7fffff610300780c */ /* 0x000fe20003f06070 */
[----:B------:R-:W-:Y:S01]  /*b070*/  IMAD R3, R4, 0x1f, RZ ;  /* 0x0000001f04037824 */ /* 0x000fe200078e02ff */
[----:B------:R-:W-:-:S04]  /*b080*/  PRMT R19, RZ, 0x7610, R19 ;  /* 0x00007610ff137816 */ /* 0x000fc80000000013 */
[----:B0-----:R-:W-:-:S04]  /*b090*/  IADD3 R10, P1, PT, R3, R0, RZ ;  /* 0x00000000030a7210 */ /* 0x001fc80007f3e0ff */
[----:B------:R-:W-:Y:S01]  /*b0a0*/  LEA.HI.X.SX32 R11, R3, R2, 0x1, P1 ;  /* 0x00000002030b7211 */ /* 0x000fe200008f0eff */
[----:B------:R-:W-:Y:S01]  /*b0b0*/  VIADD R3, R40, 0xffffffd8 ;  /* 0xffffffd828037836 */ /* 0x000fe20000000000 */
[----:B------:R-:W-:Y:S04]  /*b0c0*/  STS.U8 [R6+UR9+0x880], R27 ;  /* 0x0008801b06007988 */ /* 0x000fe80008000009 */
[----:B------:R0:W4:Y:S01]  /*b0d0*/  @!P0 LDG.E.U8 R19, desc[UR18][R10.64] ;  /* 0x000000120a138981 */ /* 0x000122000c1e1100 */
[----:B------:R-:W-:Y:S01]  /*b0e0*/  ISETP.GE.U32.AND P0, PT, R3, 0x7fffff59, PT ;  /* 0x7fffff590300780c */ /* 0x000fe20003f06070 */
[----:B------:R-:W-:Y:S02]  /*b0f0*/  IMAD R3, R4, 0x27, RZ ;  /* 0x0000002704037824 */ /* 0x000fe400078e02ff */
[----:B------:R1:W-:Y:S04]  /*b100*/  STS.U8 [R6+UR9+0xc80], R30 ;  /* 0x000c801e06007988 */ /* 0x0003e80008000009 */
[----:B------:R0:W-:Y:S04]  /*b110*/  STS.U8 [R6+UR9+0x1080], R31 ;  /* 0x0010801f06007988 */ /* 0x0001e80008000009 */
[----:B-1----:R-:W4:Y:S04]  /*b120*/  LDL.LU R30, [R1+0x25c] ;  /* 0x00025c00011e7983 */ /* 0x002f280000300800 */
[----:B0-----:R-:W4:Y:S04]  /*b130*/  LDL.LU R31, [R1+0x174] ;  /* 0x00017400011f7983 */ /* 0x001f280000300800 */
[----:B------:R0:W-:Y:S04]  /*b140*/  STL [R1+0x15c], R10 ;  /* 0x00015c0a01007387 */ /* 0x0001e80000100800 */
[----:B------:R1:W-:Y:S01]  /*b150*/  STL [R1+0x158], R11 ;  /* 0x0001580b01007387 */ /* 0x0003e20000100800 */
[----:B0-----:R-:W-:-:S04]  /*b160*/  IADD3 R10, P1, PT, R3, R0, RZ ;  /* 0x00000000030a7210 */ /* 0x001fc80007f3e0ff */
[----:B-1----:R-:W-:Y:S01]  /*b170*/  LEA.HI.X.SX32 R11, R3, R2, 0x1, P1 ;  /* 0x00000002030b7211 */ /* 0x002fe200008f0eff */
[----:B---3--:R0:W-:Y:S04]  /*b180*/  STS.U8 [R6+UR9+0x1480], R32 ;  /* 0x0014802006007988 */ /* 0x0081e80008000009 */
[----:B--2---:R1:W-:Y:S04]  /*b190*/  STS.U8 [R6+UR9+0x1880], R35 ;  /* 0x0018802306007988 */ /* 0x0043e80008000009 */
[----:B0-----:R-:W2:Y:S04]  /*b1a0*/  LDL.LU R32, [R1+0x170] ;  /* 0x0001700001207983 */ /* 0x001ea80000300800 */
[----:B-1----:R-:W3:Y:S04]  /*b1b0*/  LDL.LU R35, [R1+0x258] ;  /* 0x0002580001237983 */ /* 0x002ee80000300800 */
[----:B------:R-:W-:Y:S04]  /*b1c0*/  STL [R1+0x164], R10 ;  /* 0x0001640a01007387 */ /* 0x000fe80000100800 */
[----:B------:R0:W-:Y:S04]  /*b1d0*/  STS.U8 [R6+UR9+0x1c80], R36 ;  /* 0x001c802406007988 */ /* 0x0001e80008000009 */
[----:B------:R-:W-:Y:S04]  /*b1e0*/  STL [R1+0x160], R11 ;  /* 0x0001600b01007387 */ /* 0x000fe80000100800 */
[----:B0-----:R-:W3:Y:S04]  /*b1f0*/  LDL.LU R36, [R1+0x250] ;  /* 0x0002500001247983 */ /* 0x001ee80000300800 */
[----:B----4-:R0:W-:Y:S04]  /*b200*/  STS.U8 [R6+UR9+0x2080], R38 ;  /* 0x0020802606007988 */ /* 0x0101e80008000009 */
[----:B0-----:R-:W4:Y:S04]  /*b210*/  LDL.LU R38, [R1+0x17c] ;  /* 0x00017c0001267983 */ /* 0x001f280000300800 */
[----:B------:R-:W-:Y:S04]  /*b220*/  STS.U8 [R6+UR9+0x2480], R29 ;  /* 0x0024801d06007988 */ /* 0x000fe80008000009 */
[----:B------:R0:W-:Y:S04]  /*b230*/  STS.U8 [R6+UR9+0x2880], R39 ;  /* 0x0028802706007988 */ /* 0x0001e80008000009 */
        /* <DEDUP_REMOVED lines=9> */
[----:B------:R-:W-:-:S04]  /*b2d0*/  VIADD R3, R40, 0xffffffc8 ;  /* 0xffffffc828037836 */ /* 0x000fc80000000000 */
[----:B------:R0:W4:Y:S01]  /*b2e0*/  @!P0 LDG.E.U8 R17, desc[UR18][R10.64] ;  /* 0x000000120a118981 */ /* 0x000122000c1e1100 */
[----:B------:R-:W-:Y:S01]  /*b2f0*/  ISETP.GE.U32.AND P0, PT, R3, 0x7fffff49, PT ;  /* 0x7fffff490300780c */ /* 0x000fe20003f06070 */
[----:B------:R-:W-:Y:S02]  /*b300*/  IMAD R3, R4, 0x37, RZ ;  /* 0x0000003704037824 */ /* 0x000fe400078e02ff */
[----:B------:R0:W-:Y:S01]  /*b310*/  STL [R1+0x16c], R10 ;  /* 0x00016c0a01007387 */ /* 0x0001e20000100800 */
[----:B------:R-:W-:-:S03]  /*b320*/  PRMT R16, RZ, 0x7610, R16 ;  /* 0x00007610ff107816 */ /* 0x000fc60000000010 */
[----:B------:R1:W-:Y:S04]  /*b330*/  STL [R1+0x168], R11 ;  /* 0x0001680b01007387 */ /* 0x0003e80000100800 */
[----:B------:R1:W-:Y:S01]  /*b340*/  STS.U8 [R6+UR9+0x2c80], R30 ;  /* 0x002c801e06007988 */ /* 0x0003e20008000009 */
[----:B0-----:R-:W-:-:S03]  /*b350*/  IADD3 R10, P1, PT, R3, R0, RZ ;  /* 0x00000000030a7210 */ /* 0x001fc60007f3e0ff */
[----:B------:R-:W4:Y:S01]  /*b360*/  LDL.LU R27, [R1+0x254] ;  /* 0x00025400011b7983 */ /* 0x000f220000300800 */
[----:B-1----:R-:W-:Y:S01]  /*b370*/  LEA.HI.X.SX32 R11, R3, R2, 0x1, P1 ;  /* 0x00000002030b7211 */ /* 0x002fe200008f0eff */
[----:B------:R-:W-:Y:S02]  /*b380*/  VIADD R3, R40, 0xffffffc0 ;  /* 0xffffffc028037836 */ /* 0x000fe40000000000 */
[----:B------:R0:W-:Y:S04]  /*b390*/  STS.U8 [R6+UR9+0x3080], R31 ;  /* 0x0030801f06007988 */ /* 0x0001e80008000009 */
[----:B------:R-:W4:Y:S04]  /*b3a0*/  LDL.LU R30, [R1+0x184] ;  /* 0x00018400011e7983 */ /* 0x000f280000300800 */
[----:B------:R1:W4:Y:S04]  /*b3b0*/  @!P0 LDG.E.U8 R16, desc[UR18][R10.64] ;  /* 0x000000120a108981 */ /* 0x000328000c1e1100 */
[----:B0-----:R-:W4:Y:S01]  /*b3c0*/  LDL.LU R31, [R1+0x180] ;  /* 0x00018000011f7983 */ /* 0x001f220000300800 */
[----:B------:R-:W-:Y:S01]  /*b3d0*/  ISETP.GE.U32.AND P0, PT, R3, 0x7fffff41, PT ;  /* 0x7fffff410300780c */ /* 0x000fe20003f06070 */
[----:B------:R-:W-:-:S02]  /*b3e0*/  IMAD R3, R4, 0x3f, RZ ;  /* 0x0000003f04037824 */ /* 0x000fc400078e02ff */
[----:B------:R1:W-:Y:S04]  /*b3f0*/  STL [R1+0x174], R10 ;  /* 0x0001740a01007387 */ /* 0x0003e80000100800 */
[----:B------:R0:W-:Y:S01]  /*b400*/  STL [R1+0x170], R11 ;  /* 0x0001700b01007387 */ /* 0x0001e20000100800 */
[----:B-1----:R-:W-:-:S03]  /*b410*/  IADD3 R10, P1, PT, R3, R0, RZ ;  /* 0x00000000030a7210 */ /* 0x002fc60007f3e0ff */
[----:B--2---:R-:W-:Y:S04]  /*b420*/  STS.U8 [R6+UR9+0x3480], R32 ;  /* 0x0034802006007988 */ /* 0x004fe80008000009 */
[----:B---3--:R1:W-:Y:S01]  /*b430*/  STS.U8 [R6+UR9+0x3880], R35 ;  /* 0x0038802306007988 */ /* 0x0083e20008000009 */
[----:B0-----:R-:W-:-:S03]  /*b440*/  LEA.HI.X.SX32 R11, R3, R2, 0x1, P1 ;  /* 0x00000002030b7211 */ /* 0x001fc600008f0eff */
[----:B-1----:R-:W2:Y:S04]  /*b450*/  LDL.LU R35, [R1+0x24c] ;  /* 0x00024c0001237983 */ /* 0x002ea80000300800 */
[----:B------:R-:W3:Y:S04]  /*b460*/  LDL.LU R32, [R1+0x18c] ;  /* 0x00018c0001207983 */ /* 0x000ee80000300800 */
[----:B------:R0:W-:Y:S04]  /*b470*/  STS.U8 [R6+UR9+0x3c80], R36 ;  /* 0x003c802406007988 */ /* 0x0001e80008000009 */
[----:B0-----:R-:W3:Y:S04]  /*b480*/  LDL.LU R36, [R1+0x188] ;  /* 0x0001880001247983 */ /* 0x001ee80000300800 */
[----:B----4-:R0:W-:Y:S04]  /*b490*/  STS.U8 [R6+UR9+0x80], R38 ;  /* 0x0000802606007988 */ /* 0x0101e80008000009 */
[----:B0-----:R-:W4:Y:S01]  /*b4a0*/  LDL.LU R38, [R1+0x248] ;  /* 0x0002480001267983 */ /* 0x001f220000300800 */
[----:B------:R-:W-:-:S03]  /*b4b0*/  LOP3.LUT R6, R41, 0x20, RZ, 0x3c, !PT ;  /* 0x0000002029067812 */ /* 0x000fc600078e3cff */
[----:B------:R-:W-:Y:S04]  /*b4c0*/  STL [R1+0x17c], R10 ;  /* 0x00017c0a01007387 */ /* 0x000fe80000100800 */
[----:B------:R-:W-:Y:S04]  /*b4d0*/  STL [R1+0x178], R11 ;  /* 0x0001780b01007387 */ /* 0x000fe80000100800 */
        /* <DEDUP_REMOVED lines=15> */
[----:B------:R-:W-:Y:S04]  /*b5d0*/  STS.U8 [R6+UR9+0x500], R27 ;  /* 0x0005001b06007988 */ /* 0x000fe80008000009 */
        /* <DEDUP_REMOVED lines=8> */
[----:B--2---:R0:W-:Y:S04]  /*b660*/  STS.U8 [R6+UR9+0x1100], R35 ;  /* 0x0011002306007988 */ /* 0x0041e80008000009 */
[----:B---3--:R1:W-:Y:S04]  /*b670*/  STS.U8 [R6+UR9+0x1500], R32 ;  /* 0x0015002006007988 */ /* 0x0083e80008000009 */
[----:B0-----:R-:W2:Y:S04]  /*b680*/  LDL.LU R35, [R1+0x198] ;  /* 0x0001980001237983 */ /* 0x001ea80000300800 */
[----:B------:R-:W-:Y:S04]  /*b690*/  STL [R1+0x18c], R10 ;  /* 0x00018c0a01007387 */ /* 0x000fe80000100800 */
[----:B------:R-:W-:Y:S04]  /*b6a0*/  STL [R1+0x188], R11 ;  /* 0x0001880b01007387 */ /* 0x000fe80000100800 */
[----:B------:R0:W-:Y:S04]  /*b6b0*/  STS.U8 [R6+UR9+0x1900], R36 ;  /* 0x0019002406007988 */ /* 0x0001e80008000009 */
[----:B-1----:R-:W3:Y:S04]  /*b6c0*/  LDL.LU R32, [R1+0x240] ;  /* 0x0002400001207983 */ /* 0x002ee80000300800 */
[----:B0-----:R-:W3:Y:S01]  /*b6d0*/  LDL.LU R36, [R1+0x238] ;  /* 0x0002380001247983 */ /* 0x001ee20000300800 */
[----:B------:R-:W-:Y:S01]  /*b6e0*/  PRMT R13, RZ, 0x7610, R13 ;  /* 0x00007610ff0d7816 */ /* 0x000fe2000000000d */
[----:B------:R-:W-:-:S05]  /*b6f0*/  VIADD R3, R40, 0xffffffa8 ;  /* 0xffffffa828037836 */ /* 0x000fca0000000000 */
[----:B------:R0:W3:Y:S01]  /*b700*/  @!P0 LDG.E.U8 R13, desc[UR18][R10.64] ;  /* 0x000000120a0d8981 */ /* 0x0000e2000c1e1100 */
[----:B------:R-:W-:Y:S01]  /*b710*/  ISETP.GE.U32.AND P0, PT, R3, 0x7fffff29, PT ;  /* 0x7fffff290300780c */ /* 0x000fe20003f06070 */
[----:B------:R-:W-:-:S05]  /*b720*/  IMAD R3, R4, 0x57, RZ ;  /* 0x0000005704037824 */ /* 0x000fca00078e02ff */
[----:B0-----:R-:W-:-:S04]  /*b730*/  IADD3 R10, P1, PT, R3, R0, RZ ;  /* 0x00000000030a7210 */ /* 0x001fc80007f3e0ff */
[----:B------:R-:W-:Y:S01]  /*b740*/  LEA.HI.X.SX32 R11, R3, R2, 0x1, P1 ;  /* 0x00000002030b7211 */ /* 0x000fe200008f0eff */
[----:B----4-:R0:W-:Y:S04]  /*b750*/  STS.U8 [R6+UR9+0x1d00], R38 ;  /* 0x001d002606007988 */ /* 0x0101e80008000009 */
[----:B0-----:R-:W4:Y:S04]  /*b760*/  LDL.LU R38, [R1+0x1a4] ;  /* 0x0001a40001267983 */ /* 0x001f280000300800 */
[----:B------:R-:W-:Y:S04]  /*b770*/  STS.U8 [R6+UR9+0x2100], R29 ;  /* 0x0021001d06007988 */ /* 0x000fe80008000009 */
[----:B------:R0:W-:Y:S04]  /*b780*/  STS.U8 [R6+UR9+0x2500], R39 ;  /* 0x0025002706007988 */ /* 0x0001e80008000009 */
[----:B0-----:R-:W4:Y:S04]  /*b790*/  LDL.LU R39, [R1+0x1a0] ;  /* 0x0001a00001277983 */ /* 0x001f280000300800 */
[----:B------:R-:W-:Y:S04]  /*b7a0*/  STL [R1+0x194], R10 ;  /* 0x0001940a01007387 */ /* 0x000fe80000100800 */
[----:B------:R0:W-:Y:S04]  /*b7b0*/  STL [R1+0x190], R11 ;  /* 0x0001900b01007387 */ /* 0x0001e80000100800 */
[----:B------:R-:W4:Y:S01]  /*b7c0*/  LDL.LU R26, [R1+0x23c] ;  /* 0x00023c00011a7983 */ /* 0x000f220000300800 */
[----:B------:R-:W-:Y:S01]  /*b7d0*/  PRMT R12, RZ, 0x7610, R12 ;  /* 0x00007610ff0c7816 */ /* 0x000fe2000000000c */
[----:B------:R-:W-:-:S02]  /*b7e0*/  VIADD R3, R40, 0xffffffa0 ;  /* 0xffffffa028037836 */ /* 0x000fc40000000000 */
[----:B------:R-:W4:Y:S04]  /*b7f0*/  LDL.LU R27, [R1+0x1b4] ;  /* 0x0001b400011b7983 */ /* 0x000f280000300800 */
[----:B------:R0:W4:Y:S01]  /*b800*/  @!P0 LDG.E.U8 R12, desc[UR18][R10.64] ;  /* 0x000000120a0c8981 */ /* 0x000122000c1e1100 */
[----:B------:R-:W-:Y:S01]  /*b810*/  ISETP.GE.U32.AND P0, PT, R3, 0x7fffff21, PT ;  /* 0x7fffff210300780c */ /* 0x000fe20003f06070 */
[----:B------:R-:W-:Y:S02]  /*b820*/  IMAD R3, R4, 0x5f, RZ ;  /* 0x0000005f04037824 */ /* 0x000fe400078e02ff */
[----:B------:R-:W4:Y:S03]  /*b830*/  LDL.LU R29, [R1+0x1b0] ;  /* 0x0001b000011d7983 */ /* 0x000f260000300800 */
[----:B------:R-:W-:-:S02]  /*b840*/  IADD3 R24, P1, PT, R3, R0, RZ ;  /* 0x0000000003187210 */ /* 0x000fc40007f3e0ff */
[----:B0-----:R-:W-:Y:S02]  /*b850*/  PRMT R11, RZ, 0x7610, R11 ;  /* 0x00007610ff0b7816 */ /* 0x001fe4000000000b */
[----:B------:R-:W-:Y:S01]  /*b860*/  LEA.HI.X.SX32 R25, R3, R2, 0x1, P1 ;  /* 0x0000000203197211 */ /* 0x000fe200008f0eff */
[----:B------:R-:W-:-:S04]  /*b870*/  VIADD R3, R40, 0xffffff98 ;  /* 0xffffff9828037836 */ /* 0x000fc80000000000 */
[----:B------:R0:W4:Y:S01]  /*b880*/  @!P0 LDG.E.U8 R11, desc[UR18][R24.64] ;  /* 0x00000012180b8981 */ /* 0x000122000c1e1100 */
[----:B------:R-:W-:Y:S01]  /*b890*/  ISETP.GE.U32.AND P0, PT, R3, 0x7fffff19, PT ;  /* 0x7fffff190300780c */ /* 0x000fe20003f06070 */
[----:B------:R-:W-:Y:S02]  /*b8a0*/  IMAD R3, R4, 0x67, RZ ;  /* 0x0000006704037824 */ /* 0x000fe400078e02ff */
[----:B------:R1:W-:Y:S04]  /*b8b0*/  STS.U8 [R6+UR9+0x2900], R30 ;  /* 0x0029001e06007988 */ /* 0x0003e80008000009 */
[----:B------:R0:W-:Y:S04]  /*b8c0*/  STS.U8 [R6+UR9+0x2d00], R31 ;  /* 0x002d001f06007988 */ /* 0x0001e80008000009 */
[----:B------:R-:W-:Y:S04]  /*b8d0*/  STL [R1+0x19c], R24 ;  /* 0x00019c1801007387 */ /* 0x000fe80000100800 */
[----:B------:R-:W-:Y:S04]  /*b8e0*/  STL [R1+0x198], R25 ;  /* 0x0001981901007387 */ /* 0x000fe80000100800 */
[----:B-1----:R-:W4:Y:S04]  /*b8f0*/  LDL.LU R30, [R1+0x234] ;  /* 0x00023400011e7983 */ /* 0x002f280000300800 */
[----:B0-----:R-:W4:Y:S01]  /*b900*/  LDL.LU R31, [R1+0x1c4] ;  /* 0x0001c400011f7983 */ /* 0x001f220000300800 */
[----:B------:R-:W-:-:S03]  /*b910*/  PRMT R10, RZ, 0x7610, R10 ;  /* 0x00007610ff0a7816 */ /* 0x000fc6000000000a */
[----:B--2---:R0:W-:Y:S04]  /*b920*/  STS.U8 [R6+UR9+0x3100], R35 ;  /* 0x0031002306007988 */ /* 0x0041e80008000009 */
[----:B0-----:R-:W2:Y:S04]  /*b930*/  LDL.LU R35, [R1+0x1c0] ;  /* 0x0001c00001237983 */ /* 0x001ea80000300800 */
[----:B---3--:R0:W-:Y:S04]  /*b940*/  STS.U8 [R6+UR9+0x3500], R32 ;  /* 0x0035002006007988 */ /* 0x0081e80008000009 */
[----:B------:R1:W-:Y:S01]  /*b950*/  STS.U8 [R6+UR9+0x3900], R36 ;  /* 0x0039002406007988 */ /* 0x0003e20008000009 */
[----:B0-----:R-:W-:-:S03]  /*b960*/  LOP3.LUT R32, R41, 0x30, RZ, 0x3c, !PT ;  /* 0x0000003029207812 */ /* 0x001fc600078e3cff */
[----:B-1----:R-:W3:Y:S01]  /*b970*/  LDL.LU R36, [R1+0x230] ;  /* 0x0002300001247983 */ /* 0x002ee20000300800 */
[----:B------:R-:W-:-:S03]  /*b980*/  PRMT R28, RZ, 0x7610, R28 ;  /* 0x00007610ff1c7816 */ /* 0x000fc6000000001c */
[----:B----4-:R0:W-:Y:S02]  /*b990*/  STS.U8 [R6+UR9+0x3d00], R38 ;  /* 0x003d002606007988 */ /* 0x0101e40008000009 */
[C---:B0-----:R-:W-:Y:S02]  /*b9a0*/  IADD3 R6, P1, PT, R3.reuse, R0, RZ ;  /* 0x0000000003067210 */ /* 0x041fe40007f3e0ff */
[----:B------:R-:W4:Y:S02]  /*b9b0*/  LDL.LU R38, [R1+0x1d4] ;  /* 0x0001d40001267983 */ /* 0x000f240000300800 */
[----:B------:R-:W-:Y:S01]  /*b9c0*/  LEA.HI.X.SX32 R24, R3, R2, 0x1, P1 ;  /* 0x0000000203187211 */ /* 0x000fe200008f0eff */
[----:B------:R-:W-:-:S04]  /*b9d0*/  VIADD R3, R40, 0xffffff90 ;  /* 0xffffff9028037836 */ /* 0x000fc80000000000 */
[----:B------:R-:W-:Y:S01]  /*b9e0*/  @!P0 IMAD.MOV.U32 R25, RZ, RZ, R24 ;  /* 0x000000ffff198224 */ /* 0x000fe200078e0018 */
[----:B------:R0:W-:Y:S04]  /*b9f0*/  STS.U8 [R32+UR9+0x180], R39 ;  /* 0x0001802720007988 */ /* 0x0001e80008000009 */
[----:B0-----:R-:W4:Y:S04]  /*ba00*/  LDL.LU R39, [R1+0x1d0] ;  /* 0x0001d00001277983 */ /* 0x001f280000300800 */
[----:B------:R-:W-:Y:S04]  /*ba10*/  STL [R1+0x1a4], R6 ;  /* 0x0001a40601007387 */ /* 0x000fe80000100800 */
[----:B------:R0:W-:Y:S02]  /*ba20*/  STL [R1+0x1a0], R24 ;  /* 0x0001a01801007387 */ /* 0x0001e40000100800 */
[----:B0-----:R-:W-:-:S05]  /*ba30*/  @!P0 IMAD.MOV.U32 R24, RZ, RZ, R6 ;  /* 0x000000ffff188224 */ /* 0x001fca00078e0006 */
[----:B------:R0:W4:Y:S01]  /*ba40*/  @!P0 LDG.E.U8 R10, desc[UR18][R24.64] ;  /* 0x00000012180a8981 */ /* 0x000122000c1e1100 */
[----:B------:R-:W-:Y:S01]  /*ba50*/  ISETP.GE.U32.AND P0, PT, R3, 0x7fffff11, PT ;  /* 0x7fffff110300780c */ /* 0x000fe20003f06070 */
[----:B------:R-:W-:-:S05]  /*ba60*/  IMAD R3, R4, 0x6f, RZ ;  /* 0x0000006f04037824 */ /* 0x000fca00078e02ff */
[----:B------:R-:W-:-:S04]  /*ba70*/  IADD3 R6, P1, PT, R3, R0, RZ ;  /* 0x0000000003067210 */ /* 0x000fc80007f3e0ff */
[----:B0-----:R-:W-:Y:S01]  /*ba80*/  LEA.HI.X.SX32 R24, R3, R2, 0x1, P1 ;  /* 0x0000000203187211 */ /* 0x001fe200008f0eff */
[----:B------:R-:W-:Y:S01]  /*ba90*/  STL [R1+0x1b4], R6 ;  /* 0x0001b40601007387 */ /* 0x000fe20000100800 */
[----:B------:R-:W-:-:S03]  /*baa0*/  VIADD R3, R40, 0xffffff88 ;  /* 0xffffff8828037836 */ /* 0x000fc60000000000 */
[----:B------:R0:W-:Y:S01]  /*bab0*/  STL [R1+0x1b0], R24 ;  /* 0x0001b01801007387 */ /* 0x0001e20000100800 */
[----:B------:R-:W-:Y:S02]  /*bac0*/  @!P0 IMAD.MOV.U32 R25, RZ, RZ, R24 ;  /* 0x000000ffff198224 */ /* 0x000fe400078e0018 */
[----:B0-----:R-:W-:-:S05]  /*bad0*/  @!P0 IMAD.MOV.U32 R24, RZ, RZ, R6 ;  /* 0x000000ffff188224 */ /* 0x001fca00078e0006 */
[----:B------:R0:W4:Y:S01]  /*bae0*/  @!P0 LDG.E.U8 R28, desc[UR18][R24.64] ;  /* 0x00000012181c8981 */ /* 0x000122000c1e1100 */
[----:B------:R-:W-:Y:S01]  /*baf0*/  ISETP.GE.U32.AND P0, PT, R3, 0x7fffff09, PT ;  /* 0x7fffff090300780c */ /* 0x000fe20003f06070 */
[----:B------:R-:W-:-:S05]  /*bb00*/  IMAD R3, R4, 0x77, RZ ;  /* 0x0000007704037824 */ /* 0x000fca00078e02ff */
[----:B------:R-:W-:-:S04]  /*bb10*/  IADD3 R6, P1, PT, R3, R0, RZ ;  /* 0x0000000003067210 */ /* 0x000fc80007f3e0ff */
[----:B0-----:R-:W-:Y:S01]  /*bb20*/  LEA.HI.X.SX32 R25, R3, R2, 0x1, P1 ;  /* 0x0000000203197211 */ /* 0x001fe200008f0eff */
[----:B------:R0:W-:Y:S04]  /*bb30*/  STS.U8 [R32+UR9+0x580], R26 ;  /* 0x0005801a20007988 */ /* 0x0001e80008000009 */
[----:B------:R1:W-:Y:S04]  /*bb40*/  STL [R1+0x1c4], R6 ;  /* 0x0001c40601007387 */ /* 0x0003e80000100800 */
[----:B------:R-:W-:Y:S01]  /*bb50*/  STL [R1+0x1c0], R25 ;  /* 0x0001c01901007387 */ /* 0x000fe20000100800 */
[----:B0-----:R-:W-:-:S03]  /*bb60*/  @!P0 IMAD.MOV.U32 R26, RZ, RZ, R6 ;  /* 0x000000ffff1a8224 */ /* 0x001fc600078e0006 */
[----:B-1----:R-:W4:Y:S01]  /*bb70*/  LDL.LU R6, [R1+0x22c] ;  /* 0x00022c0001067983 */ /* 0x002f220000300800 */
[----:B------:R-:W-:Y:S01]  /*bb80*/  PRMT R24, RZ, 0x7610, R24 ;  /* 0x00007610ff187816 */ /* 0x000fe20000000018 */
[----:B------:R-:W-:Y:S02]  /*bb90*/  VIADD R3, R40, 0xffffff80 ;  /* 0xffffff8028037836 */ /* 0x000fe40000000000 */
[----:B------:R0:W-:Y:S02]  /*bba0*/  STS.U8 [R32+UR9+0x980], R27 ;  /* 0x0009801b20007988 */ /* 0x0001e40008000009 */
[----:B0-----:R-:W-:-:S05]  /*bbb0*/  @!P0 IMAD.MOV.U32 R27, RZ, RZ, R25 ;  /* 0x000000ffff1b8224 */ /* 0x001fca00078e0019 */
[----:B------:R0:W4:Y:S01]  /*bbc0*/  @!P0 LDG.E.U8 R24, desc[UR18][R26.64] ;  /* 0x000000121a188981 */ /* 0x000122000c1e1100 */
[----:B------:R-:W-:Y:S01]  /*bbd0*/  ISETP.GE.U32.AND P0, PT, R3, 0x7fffff01, PT ;  /* 0x7fffff010300780c */ /* 0x000fe20003f06070 */
[----:B------:R-:W-:Y:S02]  /*bbe0*/  IMAD R3, R4, 0x7f, RZ ;  /* 0x0000007f04037824 */ /* 0x000fe400078e02ff */
[----:B------:R1:W-:Y:S03]  /*bbf0*/  STS.U8 [R32+UR9+0xd80], R29 ;  /* 0x000d801d20007988 */ /* 0x0003e60008000009 */
[C---:B------:R-:W-:Y:S01]  /*bc00*/  IADD3 R25, P1, PT, R3.reuse, R0, RZ ;  /* 0x0000000003197210 */ /* 0x040fe20007f3e0ff */
[----:B------:R2:W-:Y:S04]  /*bc10*/  STS.U8 [R32+UR9+0x1180], R30 ;  /* 0x0011801e20007988 */ /* 0x0005e80008000009 */
[----:B------:R3:W-:Y:S04]  /*bc20*/  STS.U8 [R32+UR9+0x1580], R31 ;  /* 0x0015801f20007988 */ /* 0x0007e80008000009 */
[----:B-1----:R-:W4:Y:S01]  /*bc30*/  LDL.LU R29, [R1+0x228] ;  /* 0x00022800011d7983 */ /* 0x002f220000300800 */
[----:B0-----:R-:W-:-:S03]  /*bc40*/  LEA.HI.X.SX32 R26, R3, R2, 0x1, P1 ;  /* 0x00000002031a7211 */ /* 0x001fc600008f0eff */
[----:B--2---:R-:W2:Y:S04]  /*bc50*/  LDL.LU R30, [R1+0x220] ;  /* 0x00022000011e7983 */ /* 0x004ea80000300800 */
[----:B------:R0:W-:Y:S04]  /*bc60*/  STS.U8 [R32+UR9+0x1980], R35 ;  /* 0x0019802320007988 */ /* 0x0001e80008000009 */
[----:B---3--:R-:W3:Y:S04]  /*bc70*/  LDL.LU R31, [R1+0x218] ;  /* 0x00021800011f7983 */ /* 0x008ee80000300800 */
[----:B0-----:R-:W3:Y:S04]  /*bc80*/  LDL.LU R35, [R1+0x1dc] ;  /* 0x0001dc0001237983 */ /* 0x001ee80000300800 */
[----:B------:R0:W-:Y:S04]  /*bc90*/  STL [R1+0x808], R4 ;  /* 0x0008080401007387 */ /* 0x0001e80000100800 */
[----:B------:R1:W-:Y:S04]  /*bca0*/  STS.U8 [R32+UR9+0x1d80], R36 ;  /* 0x001d802420007988 */ /* 0x0003e80008000009 */
[----:B0-----:R-:W3:Y:S04]  /*bcb0*/  LDL.LU R4, [R1+0x1f4] ;  /* 0x0001f40001047983 */ /* 0x001ee80000300800 */
[----:B------:R-:W-:Y:S04]  /*bcc0*/  STL [R1+0x80c], R0 ;  /* 0x00080c0001007387 */ /* 0x000fe80000100800 */
[----:B------:R-:W-:Y:S04]  /*bcd0*/  STL [R1+0x810], R2 ;  /* 0x0008100201007387 */ /* 0x000fe80000100800 */
[----:B------:R-:W-:Y:S04]  /*bce0*/  STL [R1+0x1d4], R25 ;  /* 0x0001d41901007387 */ /* 0x000fe80000100800 */
[----:B------:R0:W-:Y:S04]  /*bcf0*/  STL [R1+0x1d0], R26 ;  /* 0x0001d01a01007387 */ /* 0x0001e80000100800 */
[----:B-1----:R-:W3:Y:S01]  /*bd00*/  LDL.LU R36, [R1+0x1e4] ;  /* 0x0001e40001247983 */ /* 0x002ee20000300800 */
[----:B------:R-:W-:-:S02]  /*bd10*/  @!P0 IMAD.MOV.U32 R27, RZ, RZ, R26 ;  /* 0x000000ffff1b8224 */ /* 0x000fc400078e001a */
[----:B0-----:R-:W-:Y:S01]  /*bd20*/  @!P0 IMAD.MOV.U32 R26, RZ, RZ, R25 ;  /* 0x000000ffff1a8224 */ /* 0x001fe200078e0019 */
[----:B----4-:R0:W-:Y:S04]  /*bd30*/  STS.U8 [R32+UR9+0x2180], R38 ;  /* 0x0021802620007988 */ /* 0x0101e80008000009 */
[----:B0-----:R-:W4:Y:S04]  /*bd40*/  LDL.LU R38, [R1+0xe4] ;  /* 0x0000e40001267983 */ /* 0x001f280000300800 */
[----:B------:R0:W-:Y:S04]  /*bd50*/  STS.U8 [R32+UR9+0x2580], R39 ;  /* 0x0025802720007988 */ /* 0x0001e80008000009 */
[----:B0-----:R-:W4:Y:S04]  /*bd60*/  LDL.LU R39, [R1+0xbc] ;  /* 0x0000bc0001277983 */ /* 0x001f280000300800 */
[----:B------:R-:W4:Y:S04]  /*bd70*/  LDL.LU R40, [R1+0xa8] ;  /* 0x0000a80001287983 */ /* 0x000f280000300800 */
[----:B------:R-:W4:Y:S04]  /*bd80*/  LDL.LU R25, [R1+0xa4] ;  /* 0x0000a40001197983 */ /* 0x000f280000300800 */
[----:B------:R0:W-:Y:S04]  /*bd90*/  STS.U8 [R32+UR9+0x2980], R6 ;  /* 0x0029800620007988 */ /* 0x0001e80008000009 */
[----:B0-----:R-:W4:Y:S01]  /*bda0*/  LDL.LU R6, [R1+0x9c] ;  /* 0x00009c0001067983 */ /* 0x001f220000300800 */
[----:B------:R-:W-:-:S03]  /*bdb0*/  LOP3.LUT R0, R41, 0x40, RZ, 0x3c, !PT ;  /* 0x0000004029007812 */ /* 0x000fc600078e3cff */
[----:B------:R0:W-:Y:S04]  /*bdc0*/  STS.U8 [R32+UR9+0x2d80], R29 ;  /* 0x002d801d20007988 */ /* 0x0001e80008000009 */
[----:B--2---:R1:W-:Y:S04]  /*bdd0*/  STS.U8 [R32+UR9+0x3180], R30 ;  /* 0x0031801e20007988 */ /* 0x0043e80008000009 */
[----:B0-----:R-:W2:Y:S04]  /*bde0*/  LDL.LU R29, [R1+0x90] ;  /* 0x00009000011d7983 */ /* 0x001ea80000300800 */
[----:B---3--:R0:W-:Y:S04]  /*bdf0*/  STS.U8 [R32+UR9+0x3580], R31 ;  /* 0x0035801f20007988 */ /* 0x0081e80008000009 */
[----:B-1----:R-:W3:Y:S04]  /*be00*/  LDL.LU R30, [R1+0x8c] ;  /* 0x00008c00011e7983 */ /* 0x002ee80000300800 */
[----:B0-----:R-:W3:Y:S04]  /*be10*/  LDL.LU R31, [R1+0x84] ;  /* 0x00008400011f7983 */ /* 0x001ee80000300800 */
[----:B------:R-:W-:Y:S04]  /*be20*/  STS.U8 [R32+UR9+0x3980], R4 ;  /* 0x0039800420007988 */ /* 0x000fe80008000009 */
[----:B------:R0:W-:Y:S04]  /*be30*/  STS.U8 [R32+UR9+0x3d80], R35 ;  /* 0x003d802320007988 */ /* 0x0001e80008000009 */
[----:B0-----:R-:W3:Y:S04]  /*be40*/  LDL.LU R32, [R1+0x80] ;  /* 0x0000800001207983 */ /* 0x001ee80000300800 */
[----:B------:R-:W3:Y:S04]  /*be50*/  LDL.LU R35, [R1+0x7c] ;  /* 0x00007c0001237983 */ /* 0x000ee80000300800 */
[----:B------:R0:W-:Y:S04]  /*be60*/  STS.U8 [R0+UR9+0x200], R36 ;  /* 0x0002002400007988 */ /* 0x0001e80008000009 */
[----:B0-----:R-:W3:Y:S04]  /*be70*/  LDL.LU R36, [R1+0x70] ;  /* 0x0000700001247983 */ /* 0x001ee80000300800 */
[----:B----4-:R0:W-:Y:S04]  /*be80*/  STS.U8 [R0+UR9+0x600], R38 ;  /* 0x0006002600007988 */ /* 0x0101e80008000009 */
[----:B0-----:R-:W4:Y:S04]  /*be90*/  LDL.LU R38, [R1+0x6c] ;  /* 0x00006c0001267983 */ /* 0x001f280000300800 */
[----:B------:R0:W-:Y:S04]  /*bea0*/  STS.U8 [R0+UR9+0xa00], R39 ;  /* 0x000a002700007988 */ /* 0x0001e80008000009 */
[----:B------:R1:W-:Y:S04]  /*beb0*/  STS.U8 [R0+UR9+0xe00], R40 ;  /* 0x000e002800007988 */ /* 0x0003e80008000009 */
[----:B0-----:R-:W4:Y:S04]  /*bec0*/  LDL.LU R39, [R1+0x68] ;  /* 0x0000680001277983 */ /* 0x001f280000300800 */
[----:B-1----:R-:W4:Y:S04]  /*bed0*/  LDL.LU R40, [R1+0x5c] ;  /* 0x00005c0001287983 */ /* 0x002f280000300800 */
[----:B------:R0:W-:Y:S04]  /*bee0*/  STS.U8 [R0+UR9+0x1200], R25 ;  /* 0x0012001900007988 */ /* 0x0001e80008000009 */
[----:B------:R-:W4:Y:S04]  /*bef0*/  LDL.LU R4, [R1+0x50] ;  /* 0x0000500001047983 */ /* 0x000f280000300800 */
[----:B0-----:R-:W4:Y:S04]  /*bf00*/  LDL.LU R25, [R1+0x54] ;  /* 0x0000540001197983 */ /* 0x001f280000300800 */
[----:B------:R0:W-:Y:S04]  /*bf10*/  STS.U8 [R0+UR9+0x1600], R6 ;  /* 0x0016000600007988 */ /* 0x0001e80008000009 */
[----:B0-----:R-:W4:Y:S01]  /*bf20*/  LDL.LU R6, [R1+0x4c] ;  /* 0x00004c0001067983 */ /* 0x001f220000300800 */
[----:B------:R-:W-:-:S03]  /*bf30*/  LOP3.LUT R2, R41, 0x50, RZ, 0x3c, !PT ;  /* 0x0000005029027812 */ /* 0x000fc600078e3cff */
[----:B--2---:R0:W-:Y:S04]  /*bf40*/  STS.U8 [R0+UR9+0x1a00], R29 ;  /* 0x001a001d00007988 */ /* 0x0041e80008000009 */
[----:B---3--:R1:W-:Y:S04]  /*bf50*/  STS.U8 [R0+UR9+0x1e00], R30 ;  /* 0x001e001e00007988 */ /* 0x0083e80008000009 */
[----:B0-----:R-:W2:Y:S04]  /*bf60*/  LDL.LU R29, [R1+0x40] ;  /* 0x00004000011d7983 */ /* 0x001ea80000300800 */
[----:B------:R0:W-:Y:S04]  /*bf70*/  STS.U8 [R0+UR9+0x2200], R31 ;  /* 0x0022001f00007988 */ /* 0x0001e80008000009 */
[----:B-1----:R-:W3:Y:S04]  /*bf80*/  LDL.LU R30, [R1+0x34] ;  /* 0x00003400011e7983 */ /* 0x002ee80000300800 */
[----:B0-----:R-:W3:Y:S04]  /*bf90*/  LDL.LU R31, [R1+0x2c] ;  /* 0x00002c00011f7983 */ /* 0x001ee80000300800 */
[----:B------:R0:W-:Y:S04]  /*bfa0*/  STS.U8 [R0+UR9+0x2600], R32 ;  /* 0x0026002000007988 */ /* 0x0001e80008000009 */
[----:B------:R1:W-:Y:S04]  /*bfb0*/  STS.U8 [R0+UR9+0x2a00], R35 ;  /* 0x002a002300007988 */ /* 0x0003e80008000009 */
[----:B0-----:R-:W3:Y:S04]  /*bfc0*/  LDL.LU R32, [R1+0x28] ;  /* 0x0000280001207983 */ /* 0x001ee80000300800 */
[----:B-1----:R-:W3:Y:S04]  /*bfd0*/  LDL.LU R35, [R1+0x20] ;  /* 0x0000200001237983 */ /* 0x002ee80000300800 */
        /* <DEDUP_REMOVED lines=8> */
[----:B------:R-:W-:Y:S04]  /*c060*/  STS.U8 [R0+UR9+0x3e00], R4 ;  /* 0x003e000400007988 */ /* 0x000fe80008000009 */
[----:B------:R-:W-:Y:S04]  /*c070*/  STS.U8 [R2+UR9+0x280], R25 ;  /* 0x0002801902007988 */ /* 0x000fe80008000009 */
[----:B------:R-:W-:Y:S04]  /*c080*/  STS.U8 [R2+UR9+0x680], R6 ;  /* 0x0006800602007988 */ /* 0x000fe80008000009 */
[----:B------:R0:W-:Y:S04]  /*c090*/  STS.U8 [R2+UR9+0xa80], R5 ;  /* 0x000a800502007988 */ /* 0x0001e80008000009 */
[----:B0-----:R-:W4:Y:S01]  /*c0a0*/  LDL.LU R5, [R1+0x884] ;  /* 0x0008840001057983 */ /* 0x001f220000300800 */
[----:B------:R-:W-:-:S03]  /*c0b0*/  LOP3.LUT R0, R41, 0x60, RZ, 0x3c, !PT ;  /* 0x0000006029007812 */ /* 0x000fc600078e3cff */
[----:B--2---:R-:W-:Y:S04]  /*c0c0*/  STS.U8 [R2+UR9+0xe80], R29 ;  /* 0x000e801d02007988 */ /* 0x004fe80008000009 */
[----:B---3--:R-:W-:Y:S04]  /*c0d0*/  STS.U8 [R2+UR9+0x1280], R30 ;  /* 0x0012801e02007988 */ /* 0x008fe80008000009 */
[----:B------:R-:W-:Y:S01]  /*c0e0*/  STS.U8 [R2+UR9+0x1680], R31 ;  /* 0x0016801f02007988 */ /* 0x000fe20008000009 */
[----:B------:R-:W-:-:S06]  /*c0f0*/  PRMT R23, RZ, 0x7610, R23 ;  /* 0x00007610ff177816 */ /* 0x000fcc0000000017 */
[----:B------:R0:W2:Y:S04]  /*c100*/  @!P0 LDG.E.U8 R23, desc[UR18][R26.64] ;  /* 0x000000121a178981 */ /* 0x0000a8000c1e1100 */
[----:B------:R-:W-:Y:S04]  /*c110*/  STS.U8 [R2+UR9+0x1a80], R32 ;  /* 0x001a802002007988 */ /* 0x000fe80008000009 */
[----:B------:R-:W-:Y:S04]  /*c120*/  STS.U8 [R2+UR9+0x1e80], R35 ;  /* 0x001e802302007988 */ /* 0x000fe80008000009 */
[----:B------:R-:W-:Y:S04]  /*c130*/  STS.U8 [R2+UR9+0x2280], R36 ;  /* 0x0022802402007988 */ /* 0x000fe80008000009 */
[----:B----4-:R-:W-:Y:S04]  /*c140*/  STS.U8 [R2+UR9+0x2680], R38 ;  /* 0x0026802602007988 */ /* 0x010fe80008000009 */
[----:B------:R-:W-:Y:S04]  /*c150*/  STS.U8 [R2+UR9+0x2a80], R39 ;  /* 0x002a802702007988 */ /* 0x000fe80008000009 */
        /* <DEDUP_REMOVED lines=10> */
[----:B------:R1:W-:Y:S04]  /*c200*/  STS.U8 [R0+UR9+0x1700], R81 ;  /* 0x0017005100007988 */ /* 0x0003e80008000009 */
[----:B------:R-:W-:Y:S04]  /*c210*/  STS.U8 [R0+UR9+0x1b00], R80 ;  /* 0x001b005000007988 */ /* 0x000fe80008000009 */
[----:B------:R-:W-:Y:S04]  /*c220*/  STS.U8 [R0+UR9+0x1f00], R79 ;  /* 0x001f004f00007988 */ /* 0x000fe80008000009 */
[----:B------:R-:W-:Y:S04]  /*c230*/  STS.U8 [R0+UR9+0x2300], R78 ;  /* 0x0023004e00007988 */ /* 0x000fe80008000009 */
[----:B------:R-:W-:Y:S04]  /*c240*/  STS.U8 [R0+UR9+0x2700], R77 ;  /* 0x0027004d00007988 */ /* 0x000fe80008000009 */
[----:B------:R-:W-:Y:S04]  /*c250*/  STS.U8 [R0+UR9+0x2b00], R76 ;  /* 0x002b004c00007988 */ /* 0x000fe80008000009 */
[----:B------:R-:W-:Y:S04]  /*c260*/  STS.U8 [R0+UR9+0x2f00], R75 ;  /* 0x002f004b00007988 */ /* 0x000fe80008000009 */
[----:B------:R-:W-:Y:S04]  /*c270*/  STS.U8 [R0+UR9+0x3300], R74 ;  /* 0x0033004a00007988 */ /* 0x000fe80008000009 */
[----:B------:R3:W-:Y:S04]  /*c280*/  STL [R1+0x814], R5 ;  /* 0x0008140501007387 */ /* 0x0007e80000100800 */
[----:B-1----:R-:W4:Y:S04]  /*c290*/  LDL.LU R81, [R1+0x210] ;  /* 0x0002100001517983 */ /* 0x002f280000300800 */
[----:B------:R-:W2:Y:S04]  /*c2a0*/  LDL.LU R83, [R1+0x20c] ;  /* 0x00020c0001537983 */ /* 0x000ea80000300800 */
[----:B------:R-:W2:Y:S04]  /*c2b0*/  LDL.LU R85, [R1+0x208] ;  /* 0x0002080001557983 */ /* 0x000ea80000300800 */
[----:B------:R-:W2:Y:S04]  /*c2c0*/  LDL.LU R87, [R1+0x204] ;  /* 0x0002040001577983 */ /* 0x000ea80000300800 */
[----:B------:R-:W2:Y:S01]  /*c2d0*/  LDL.LU R88, [R1+0x200] ;  /* 0x0002000001587983 */ /* 0x000ea20000300800 */
[----:B------:R-:W-:-:S03]  /*c2e0*/  IMAD R3, R41, R5, RZ ;  /* 0x0000000529037224 */ /* 0x000fc600078e02ff */
[----:B------:R-:W2:Y:S04]  /*c2f0*/  LDL.LU R90, [R1+0x1fc] ;  /* 0x0001fc00015a7983 */ /* 0x000ea80000300800 */
[----:B------:R-:W2:Y:S04]  /*c300*/  LDL.LU R89, [R1+0x1f8] ;  /* 0x0001f80001597983 */ /* 0x000ea80000300800 */
[----:B------:R-:W2:Y:S04]  /*c310*/  LDL.LU R91, [R1+0x1f0] ;  /* 0x0001f000015b7983 */ /* 0x000ea80000300800 */
[----:B------:R-:W2:Y:S04]  /*c320*/  LDL.LU R92, [R1+0x1ec] ;  /* 0x0001ec00015c7983 */ /* 0x000ea80000300800 */
[----:B---3--:R-:W3:Y:S04]  /*c330*/  LDL.LU R5, [R1+0x1e8] ;  /* 0x0001e80001057983 */ /* 0x008ee80000300800 */
[----:B------:R-:W-:Y:S04]  /*c340*/  STS.U8 [R0+UR9+0x3700], R9 ;  /* 0x0037000900007988 */ /* 0x000fe80008000009 */
[----:B------:R-:W3:Y:S04]  /*c350*/  LDL.LU R26, [R1+0x1e0] ;  /* 0x0001e000011a7983 */ /* 0x000ee80000300800 */
[----:B------:R-:W-:Y:S04]  /*c360*/  STS.U8 [R0+UR9+0x3b00], R8 ;  /* 0x003b000800007988 */ /* 0x000fe80008000009 */
[----:B------:R-:W3:Y:S04]  /*c370*/  LDL.LU R27, [R1+0x1d8] ;  /* 0x0001d800011b7983 */ /* 0x000ee80000300800 */
[----:B------:R1:W-:Y:S04]  /*c380*/  STS.U8 [R0+UR9+0x3f00], R7 ;  /* 0x003f000700007988 */ /* 0x0003e80008000009 */
[----:B------:R-:W3:Y:S04]  /*c390*/  LDL.LU R2, [R1+0x11c] ;  /* 0x00011c0001027983 */ /* 0x000ee80000300800 */
[----:B-1----:R-:W3:Y:S04]  /*c3a0*/  LDL.LU R0, [R1+0x118] ;  /* 0x0001180001007983 */ /* 0x002ee80000300800 */
[----:B------:R-:W3:Y:S04]  /*c3b0*/  LDL.LU R4, [R1+0x114] ;  /* 0x0001140001047983 */ /* 0x000ee80000300800 */
[----:B------:R-:W3:Y:S04]  /*c3c0*/  LDL.LU R25, [R1+0x110] ;  /* 0x0001100001197983 */ /* 0x000ee80000300800 */
[----:B------:R-:W3:Y:S04]  /*c3d0*/  LDL.LU R29, [R1+0x100] ;  /* 0x00010000011d7983 */ /* 0x000ee80000300800 */
[----:B------:R-:W0:Y:S04]  /*c3e0*/  LDL.LU R30, [R1+0xfc] ;  /* 0x0000fc00011e7983 */ /* 0x000e280000300800 */
[----:B------:R-:W3:Y:S04]  /*c3f0*/  LDL.LU R31, [R1+0xf8] ;  /* 0x0000f800011f7983 */ /* 0x000ee80000300800 */
[----:B------:R-:W3:Y:S04]  /*c400*/  LDL.LU R32, [R1+0xf4] ;  /* 0x0000f40001207983 */ /* 0x000ee80000300800 */
[----:B------:R-:W3:Y:S04]  /*c410*/  LDL.LU R35, [R1+0xe0] ;  /* 0x0000e00001237983 */ /* 0x000ee80000300800 */
[----:B------:R-:W3:Y:S04]  /*c420*/  LDL.LU R36, [R1+0xdc] ;  /* 0x0000dc0001247983 */ /* 0x000ee80000300800 */
[----:B------:R-:W3:Y:S04]  /*c430*/  LDL.LU R38, [R1+0xd8] ;  /* 0x0000d80001267983 */ /* 0x000ee80000300800 */
[----:B------:R-:W3:Y:S04]  /*c440*/  LDL.LU R39, [R1+0xc8] ;  /* 0x0000c80001277983 */ /* 0x000ee80000300800 */
[----:B------:R-:W3:Y:S01]  /*c450*/  LDL.LU R40, [R1+0xc4] ;  /* 0x0000c40001287983 */ /* 0x000ee20000300800 */
[----:B------:R-:W-:-:S03]  /*c460*/  LOP3.LUT R93, R41, 0x70, RZ, 0x3c, !PT ;  /* 0x00000070295d7812 */ /* 0x000fc600078e3cff */
[----:B------:R-:W3:Y:S01]  /*c470*/  LDL.LU R41, [R1+0xc0] ;  /* 0x0000c00001297983 */ /* 0x000ee20000300800 */
[C---:B------:R-:W-:Y:S01]  /*c480*/  IADD3 R6, P0, PT, R3.reuse, UR14, RZ ;  /* 0x0000000e03067c10 */ /* 0x040fe2000ff1e0ff */
[----:B------:R-:W-:Y:S01]  /*c490*/  IMAD R74, R68, UR61, RZ ;  /* 0x0000003d444a7c24 */ /* 0x000fe2000f8e02ff */
[----:B------:R-:W1:Y:S01]  /*c4a0*/  LDCU UR14, c[0x0][0x3b0] ;  /* 0x00007600ff0e77ac */ /* 0x000e620008000800 */
[----:B------:R-:W-:Y:S04]  /*c4b0*/  STS.U8 [R93+UR9+0x380], R22 ;  /* 0x000380165d007988 */ /* 0x000fe80008000009 */
[----:B------:R-:W-:Y:S04]  /*c4c0*/  STS.U8 [R93+UR9+0x780], R21 ;  /* 0x000780155d007988 */ /* 0x000fe80008000009 */
[----:B------:R-:W-:Y:S04]  /*c4d0*/  STS.U8 [R93+UR9+0xb80], R20 ;  /* 0x000b80145d007988 */ /* 0x000fe80008000009 */
[----:B------:R-:W-:Y:S01]  /*c4e0*/  STS.U8 [R93+UR9+0xf80], R19 ;  /* 0x000f80135d007988 */ /* 0x000fe20008000009 */
[----:B------:R-:W-:Y:S01]  /*c4f0*/  LEA.HI.X.SX32 R3, R3, UR15, 0x1, P0 ;  /* 0x0000000f03037c11 */ /* 0x000fe200080f0eff */
[----:B------:R-:W-:Y:S01]  /*c500*/  IMAD R42, R42, UR29, RZ ;  /* 0x0000001d2a2a7c24 */ /* 0x000fe2000f8e02ff */
[----:B------:R-:W0:Y:S01]  /*c510*/  LDCU UR15, c[0x0][0x3b0] ;  /* 0x00007600ff0f77ac */ /* 0x000e220008000800 */
        /* <DEDUP_REMOVED lines=8> */
[----:B------:R1:W-:Y:S01]  /*c5a0*/  STS.U8 [R93+UR9+0x3380], R10 ;  /* 0x0033800a5d007988 */ /* 0x0003e20008000009 */
[----:B------:R-:W-:-:S02]  /*c5b0*/  IMAD R43, R43, UR30, RZ ;  /* 0x0000001e2b2b7c24 */ /* 0x000fc4000f8e02ff */
[----:B------:R-:W-:Y:S02]  /*c5c0*/  IMAD R44, R44, UR31, RZ ;  /* 0x0000001f2c2c7c24 */ /* 0x000fe4000f8e02ff */
[----:B------:R-:W-:Y:S02]  /*c5d0*/  IMAD R45, R45, UR32, RZ ;  /* 0x000000202d2d7c24 */ /* 0x000fe4000f8e02ff */
[----:B----4-:R-:W-:Y:S02]  /*c5e0*/  IMAD R7, R81, UR4, RZ ;  /* 0x0000000451077c24 */ /* 0x010fe4000f8e02ff */
[----:B--2---:R-:W-:Y:S02]  /*c5f0*/  IMAD R8, R83, UR4, RZ ;  /* 0x0000000453087c24 */ /* 0x004fe4000f8e02ff */
[----:B------:R-:W-:Y:S02]  /*c600*/  IMAD R9, R85, UR4, RZ ;  /* 0x0000000455097c24 */ /* 0x000fe4000f8e02ff */
[----:B-1----:R-:W-:-:S02]  /*c610*/  IMAD R10, R87, UR4, RZ ;  /* 0x00000004570a7c24 */ /* 0x002fc4000f8e02ff */
[----:B------:R-:W-:Y:S02]  /*c620*/  IMAD R11, R88, UR4, RZ ;  /* 0x00000004580b7c24 */ /* 0x000fe4000f8e02ff */
[----:B------:R-:W-:Y:S02]  /*c630*/  IMAD R12, R90, UR4, RZ ;  /* 0x000000045a0c7c24 */ /* 0x000fe4000f8e02ff */
[----:B------:R-:W-:Y:S02]  /*c640*/  IMAD R13, R89, UR4, RZ ;  /* 0x00000004590d7c24 */ /* 0x000fe4000f8e02ff */
[----:B------:R-:W-:Y:S02]  /*c650*/  IMAD R14, R91, UR4, RZ ;  /* 0x000000045b0e7c24 */ /* 0x000fe4000f8e02ff */
[----:B------:R-:W-:Y:S02]  /*c660*/  IMAD R15, R92, UR4, RZ ;  /* 0x000000045c0f7c24 */ /* 0x000fe4000f8e02ff */
[----:B---3--:R-:W-:-:S02]  /*c670*/  IMAD R17, R26, UR4, RZ ;  /* 0x000000041a117c24 */ /* 0x008fc4000f8e02ff */
[----:B------:R-:W-:Y:S02]  /*c680*/  IMAD R19, R2, UR4, RZ ;  /* 0x0000000402137c24 */ /* 0x000fe4000f8e02ff */
[----:B------:R-:W-:Y:S01]  /*c690*/  IMAD R20, R0, UR4, RZ ;  /* 0x0000000400147c24 */ /* 0x000fe2000f8e02ff */
[----:B------:R-:W-:Y:S01]  /*c6a0*/  IADD3 R0, P0, PT, R7, R6, RZ ;  /* 0x0000000607007210 */ /* 0x000fe20007f1e0ff */
[----:B------:R-:W-:-:S03]  /*c6b0*/  IMAD R21, R4, UR5, RZ ;  /* 0x0000000504157c24 */ /* 0x000fc6000f8e02ff */
[----:B------:R-:W-:Y:S02]  /*c6c0*/  LEA.HI.X.SX32 R4, R7, R3, 0x1, P0 ;  /* 0x0000000307047211 */ /* 0x000fe400000f0eff */
[-C--:B------:R-:W-:Y:S01]  /*c6d0*/  IADD3 R2, P2, PT, R8, R6.reuse, RZ ;  /* 0x0000000608027210 */ /* 0x080fe20007f5e0ff */
[----:B------:R1:W-:Y:S04]  /*c6e0*/  STL [R1+0x1dc], R0 ;  /* 0x0001dc0001007387 */ /* 0x0003e80000100800 */
[----:B------:R2:W-:Y:S04]  /*c6f0*/  STL [R1+0x1d8], R4 ;  /* 0x0001d80401007387 */ /* 0x0005e80000100800 */
[----:B------:R3:W-:Y:S01]  /*c700*/  STL [R1+0x1e4], R2 ;  /* 0x0001e40201007387 */ /* 0x0007e20000100800 */
[----:B-1----:R-:W-:-:S02]  /*c710*/  IADD3 R0, P6, PT, R9, R6, RZ ;  /* 0x0000000609007210 */ /* 0x002fc40007fde0ff */
[----:B--2---:R-:W-:-:S03]  /*c720*/  IADD3 R4, P5, PT, R10, R6, RZ ;  /* 0x000000060a047210 */ /* 0x004fc60007fbe0ff */
[----:B------:R1:W-:Y:S01]  /*c730*/  STL [R1+0x1ec], R0 ;  /* 0x0001ec0001007387 */ /* 0x0003e20000100800 */
[-C--:B---3--:R-:W-:Y:S01]  /*c740*/  IADD3 R2, P1, PT, R11, R6.reuse, RZ ;  /* 0x000000060b027210 */ /* 0x088fe20007f3e0ff */
[----:B0-----:R-:W-:Y:S02]  /*c750*/  IMAD R26, R30, UR13, RZ ;  /* 0x0000000d1e1a7c24 */ /* 0x001fe4000f8e02ff */
[----:B------:R-:W-:Y:S01]  /*c760*/  STL [R1+0x210], R4 ;  /* 0x0002100401007387 */ /* 0x000fe20000100800 */
[----:B------:R-:W-:Y:S01]  /*c770*/  IMAD R30, R35, UR20, RZ ;  /* 0x00000014231e7c24 */ /* 0x000fe2000f8e02ff */
[-C--:B-1----:R-:W-:Y:S02]  /*c780*/  IADD3 R0, P0, PT, R12, R6.reuse, RZ ;  /* 0x000000060c007210 */ /* 0x082fe40007f1e0ff */
[----:B------:R0:W-:Y:S01]  /*c790*/  STL [R1+0x218], R2 ;  /* 0x0002180201007387 */ /* 0x0001e20000100800 */
[----:B------:R-:W-:Y:S02]  /*c7a0*/  IMAD R35, R39, UR23, RZ ;  /* 0x0000001727237c24 */ /* 0x000fe4000f8e02ff */
[----:B------:R-:W-:Y:S01]  /*c7b0*/  IMAD R39, R86, UR26, RZ ;  /* 0x0000001a56277c24 */ /* 0x000fe2000f8e02ff */
[----:B------:R-:W-:-:S02]  /*c7c0*/  IADD3 R86, P4, PT, R13, R6, RZ ;  /* 0x000000060d567210 */ /* 0x000fc40007f9e0ff */
[-C--:B0-----:R-:W-:Y:S01]  /*c7d0*/  LEA.HI.X.SX32 R2, R8, R3.reuse, 0x1, P2 ;  /* 0x0000000308027211 */ /* 0x081fe200010f0eff */
[----:B------:R0:W-:Y:S01]  /*c7e0*/  STL [R1+0x220], R0 ;  /* 0x0002200001007387 */ /* 0x0001e20000100800 */
[----:B------:R-:W-:Y:S01]  /*c7f0*/  IADD3 R91, P2, PT, R14, R6, RZ ;  /* 0x000000060e5b7210 */ /* 0x000fe20007f5e0ff */
[----:B------:R-:W-:Y:S02]  /*c800*/  IMAD R16, R5, UR4, RZ ;  /* 0x0000000405107c24 */ /* 0x000fe4000f8e02ff */
[----:B------:R1:W-:Y:S01]  /*c810*/  STL [R1+0x1e0], R2 ;  /* 0x0001e00201007387 */ /* 0x0003e20000100800 */
[----:B0-----:R-:W-:-:S03]  /*c820*/  LEA.HI.X.SX32 R0, R9, R3, 0x1, P6 ;  /* 0x0000000309007211 */ /* 0x001fc600030f0eff */
[----:B------:R-:W-:Y:S01]  /*c830*/  STL [R1+0x228], R86 ;  /* 0x0002285601007387 */ /* 0x000fe20000100800 */
[----:B-1----:R-:W-:-:S03]  /*c840*/  IADD3 R2, P6, PT, R15, R6, RZ ;  /* 0x000000060f027210 */ /* 0x002fc60007fde0ff */
[----:B------:R-:W-:Y:S04]  /*c850*/  STL [R1+0x818], R86 ;  /* 0x0008185601007387 */ /* 0x000fe80000100800 */
[----:B------:R0:W-:Y:S01]  /*c860*/  STL [R1+0x1e8], R0 ;  /* 0x0001e80001007387 */ /* 0x0001e20000100800 */
[----:B------:R-:W-:-:S03]  /*c870*/  IMAD R18, R27, UR4, RZ ;  /* 0x000000041b127c24 */ /* 0x000fc6000f8e02ff */
[----:B------:R-:W-:Y:S04]  /*c880*/  STL [R1+0x230], R91 ;  /* 0x0002305b01007387 */ /* 0x000fe80000100800 */
[----:B------:R1:W-:Y:S01]  /*c890*/  STL [R1+0x238], R2 ;  /* 0x0002380201007387 */ /* 0x0003e20000100800 */
[-C--:B0-----:R-:W-:Y:S02]  /*c8a0*/  LEA.HI.X.SX32 R0, R10, R3.reuse, 0x1, P5 ;  /* 0x000000030a007211 */ /* 0x081fe400028f0eff */
[----:B------:R-:W-:Y:S01]  /*c8b0*/  IADD3 R4, P5, PT, R16, R6, RZ ;  /* 0x0000000610047210 */ /* 0x000fe20007fbe0ff */
[----:B------:R0:W-:Y:S01]  /*c8c0*/  STL [R1+0x81c], R91 ;  /* 0x00081c5b01007387 */ /* 0x0001e20000100800 */
[----:B-1----:R-:W-:-:S03]  /*c8d0*/  LEA.HI.X.SX32 R2, R11, R3, 0x1, P1 ;  /* 0x000000030b027211 */ /* 0x002fc600008f0eff */
[----:B------:R1:W-:Y:S04]  /*c8e0*/  STL [R1+0x1f0], R0 ;  /* 0x0001f00001007387 */ /* 0x0003e80000100800 */
[----:B------:R-:W-:Y:S01]  /*c8f0*/  STL [R1+0x240], R4 ;  /* 0x0002400401007387 */ /* 0x000fe20000100800 */
[----:B0-----:R-:W-:-:S03]  /*c900*/  LEA.HI.X.SX32 R91, R12, R3, 0x1, P0 ;  /* 0x000000030c5b7211 */ /* 0x001fc600000f0eff */
[----:B------:R0:W-:Y:S01]  /*c910*/  STL [R1+0x214], R2 ;  /* 0x0002140201007387 */ /* 0x0001e20000100800 */
[----:B-1----:R-:W-:Y:S02]  /*c920*/  IADD3 R0, P1, PT, R17, R6, RZ ;  /* 0x0000000611007210 */ /* 0x002fe40007f3e0ff */
[----:B------:R-:W-:-:S03]  /*c930*/  LEA.HI.X.SX32 R68, R13, R3, 0x1, P4 ;  /* 0x000000030d447211 */ /* 0x000fc600020f0eff */
[----:B------:R1:W-:Y:S01]  /*c940*/  STL [R1+0x248], R0 ;  /* 0x0002480001007387 */ /* 0x0003e20000100800 */
[----:B0-----:R-:W-:Y:S02]  /*c950*/  IADD3 R2, P0, PT, R18, R6, RZ ;  /* 0x0000000612027210 */ /* 0x001fe40007f1e0ff */
[----:B------:R-:W-:-:S03]  /*c960*/  LEA.HI.X.SX32 R92, R14, R3, 0x1, P2 ;  /* 0x000000030e5c7211 */ /* 0x000fc600010f0eff */
[----:B------:R-:W-:Y:S01]  /*c970*/  STL [R1+0x250], R2 ;  /* 0x0002500201007387 */ /* 0x000fe20000100800 */
[----:B-1----:R-:W-:-:S03]  /*c980*/  IADD3 R0, P4, PT, R19, R6, RZ ;  /* 0x0000000613007210 */ /* 0x002fc60007f9e0ff */
[----:B------:R-:W-:Y:S01]  /*c990*/  STL [R1+0x21c], R91 ;  /* 0x00021c5b01007387 */ /* 0x000fe20000100800 */
[----:B------:R-:W-:Y:S01]  /*c9a0*/  IADD3 R5, P2, PT, R20, R6, RZ ;  /* 0x0000000614057210 */ /* 0x000fe20007f5e0ff */
[----:B------:R-:W-:Y:S02]  /*c9b0*/  IMAD R27, R31, UR16, RZ ;  /* 0x000000101f1b7c24 */ /* 0x000fe4000f8e02ff */
[----:B------:R-:W-:Y:S01]  /*c9c0*/  STL [R1+0x820], R91 ;  /* 0x0008205b01007387 */ /* 0x000fe20000100800 */
[----:B------:R-:W-:-:S03]  /*c9d0*/  IMAD R31, R36, UR21, RZ ;  /* 0x00000015241f7c24 */ /* 0x000fc6000f8e02ff */
[----:B------:R0:W-:Y:S01]  /*c9e0*/  STL [R1+0x258], R0 ;  /* 0x0002580001007387 */ /* 0x0001e20000100800 */
[----:B------:R-:W-:Y:S02]  /*c9f0*/  IMAD R36, R40, UR24, RZ ;  /* 0x0000001828247c24 */ /* 0x000fe4000f8e02ff */
[----:B------:R-:W-:Y:S01]  /*ca00*/  IMAD R40, R73, UR27, RZ ;  /* 0x0000001b49287c24 */ /* 0x000fe2000f8e02ff */
[----:B------:R-:W-:Y:S01]  /*ca10*/  STL [R1+0x224], R68 ;  /* 0x0002244401007387 */ /* 0x000fe20000100800 */
[----:B------:R-:W-:Y:S01]  /*ca20*/  IMAD R22, R25, UR7, RZ ;  /* 0x0000000719167c24 */ /* 0x000fe2000f8e02ff */
[-C--:B0-----:R-:W-:Y:S02]  /*ca30*/  LEA.HI.X.SX32 R0, R15, R3.reuse, 0x1, P6 ;  /* 0x000000030f007211 */ /* 0x081fe400030f0eff */
[----:B------:R-:W-:Y:S01]  /*ca40*/  STL [R1+0x824], R68 ;  /* 0x0008244401007387 */ /* 0x000fe20000100800 */
[----:B------:R-:W-:Y:S01]  /*ca50*/  IMAD R73, R82, UR60, RZ ;  /* 0x0000003c52497c24 */ /* 0x000fe2000f8e02ff */
[----:B------:R-:W-:Y:S01]  /*ca60*/  IADD3 R82, P6, PT, R21, R6, RZ ;  /* 0x0000000615527210 */ /* 0x000fe20007fde0ff */
[----:B------:R-:W-:Y:S01]  /*ca70*/  IMAD R25, R29, UR12, RZ ;  /* 0x0000000c1d197c24 */ /* 0x000fe2000f8e02ff */
[----:B------:R-:W-:Y:S01]  /*ca80*/  STL [R1+0x260], R5 ;  /* 0x0002600501007387 */ /* 0x000fe20000100800 */
[----:B------:R-:W-:-:S03]  /*ca90*/  LEA.HI.X.SX32 R4, R17, R3, 0x1, P1 ;  /* 0x0000000311047211 */ /* 0x000fc600008f0eff */
[----:B------:R0:W-:Y:S01]  /*caa0*/  STL [R1+0x234], R0 ;  /* 0x0002340001007387 */ /* 0x0001e20000100800 */
[----:B------:R-:W-:-:S03]  /*cab0*/  IADD3 R2, P1, PT, R25, R6, RZ ;  /* 0x0000000619027210 */ /* 0x000fc60007f3e0ff */
[----:B------:R-:W-:Y:S04]  /*cac0*/  STL [R1+0x828], R5 ;  /* 0x0008280501007387 */ /* 0x000fe80000100800 */
[----:B------:R-:W-:Y:S01]  /*cad0*/  STL [R1+0x22c], R92 ;  /* 0x00022c5c01007387 */ /* 0x000fe20000100800 */
[----:B0-----:R-:W-:-:S03]  /*cae0*/  LEA.HI.X.SX32 R0, R16, R3, 0x1, P5 ;  /* 0x0000000310007211 */ /* 0x001fc600028f0eff */
[----:B------:R-:W-:Y:S01]  /*caf0*/  STL [R1+0x82c], R92 ;  /* 0x00082c5c01007387 */ /* 0x000fe20000100800 */
[----:B------:R-:W-:-:S03]  /*cb00*/  IADD3 R89, P5, PT, R22, R6, RZ ;  /* 0x0000000616597210 */ /* 0x000fc60007fbe0ff */
[----:B------:R-:W-:Y:S04]  /*cb10*/  STL [R1+0x268], R82 ;  /* 0x0002685201007387 */ /* 0x000fe80000100800 */
[----:B------:R0:W-:Y:S04]  /*cb20*/  STL [R1+0x23c], R0 ;  /* 0x00023c0001007387 */ /* 0x0001e80000100800 */
[----:B------:R1:W-:Y:S04]  /*cb30*/  STL [R1+0x830], R82 ;  /* 0x0008305201007387 */ /* 0x0003e80000100800 */
[----:B------:R-:W-:Y:S01]  /*cb40*/  STL [R1+0x244], R4 ;  /* 0x0002440401007387 */ /* 0x000fe20000100800 */
[----:B0-----:R-:W-:-:S03]  /*cb50*/  LEA.HI.X.SX32 R0, R18, R3, 0x1, P0 ;  /* 0x0000000312007211 */ /* 0x001fc600000f0eff */
[----:B------:R-:W-:Y:S04]  /*cb60*/  STL [R1+0x270], R89 ;  /* 0x0002705901007387 */ /* 0x000fe80000100800 */
[----:B------:R0:W-:Y:S01]  /*cb70*/  STL [R1+0x278], R2 ;  /* 0x0002780201007387 */ /* 0x0001e20000100800 */
[----:B------:R-:W-:-:S03]  /*cb80*/  IMAD R29, R32, UR17, RZ ;  /* 0x00000011201d7c24 */ /* 0x000fc6000f8e02ff */
[----:B------:R-:W-:Y:S01]  /*cb90*/  STL [R1+0x834], R89 ;  /* 0x0008345901007387 */ /* 0x000fe20000100800 */
[----:B-1----:R-:W-:-:S03]  /*cba0*/  LEA.HI.X.SX32 R82, R19, R3, 0x1, P4 ;  /* 0x0000000313527211 */ /* 0x002fc600020f0eff */
[----:B------:R1:W-:Y:S01]  /*cbb0*/  STL [R1+0x24c], R0 ;  /* 0x00024c0001007387 */ /* 0x0003e20000100800 */
[----:B------:R-:W-:Y:S01]  /*cbc0*/  IMAD R32, R38, UR22, RZ ;  /* 0x0000001626207c24 */ /* 0x000fe2000f8e02ff */
[-C--:B0-----:R-:W-:Y:S01]  /*cbd0*/  IADD3 R2, P4, PT, R27, R6.reuse, RZ ;  /* 0x000000061b027210 */ /* 0x081fe20007f9e0ff */
[----:B------:R-:W-:Y:S01]  /*cbe0*/  IMAD R38, R41, UR25, RZ ;  /* 0x0000001929267c24 */ /* 0x000fe2000f8e02ff */
[-C--:B------:R-:W-:Y:S02]  /*cbf0*/  LEA.HI.X.SX32 R86, R20, R3.reuse, 0x1, P2 ;  /* 0x0000000314567211 */ /* 0x080fe400010f0eff */
[----:B-1----:R-:W-:Y:S01]  /*cc00*/  IADD3 R0, P0, PT, R26, R6, RZ ;  /* 0x000000061a007210 */ /* 0x002fe20007f1e0ff */
[----:B------:R-:W-:Y:S02]  /*cc10*/  IMAD R41, R72, UR28, RZ ;  /* 0x0000001c48297c24 */ /* 0x000fe4000f8e02ff */
[----:B------:R-:W-:Y:S02]  /*cc20*/  IMAD R72, R84, UR59, RZ ;  /* 0x0000003b54487c24 */ /* 0x000fe4000f8e02ff */
[----:B------:R0:W-:Y:S01]  /*cc30*/  STL [R1+0x280], R0 ;  /* 0x0002800001007387 */ /* 0x0001e20000100800 */
[----:B------:R-:W-:-:S02]  /*cc40*/  LEA.HI.X.SX32 R84, R21, R3, 0x1, P6 ;  /* 0x0000000315547211 */ /* 0x000fc400030f0eff */
[-C--:B------:R-:W-:Y:S01]  /*cc50*/  IADD3 R5, P6, PT, R30, R6.reuse, RZ ;  /* 0x000000061e057210 */ /* 0x080fe20007fde0ff */
[----:B------:R1:W-:Y:S01]  /*cc60*/  STL [R1+0x288], R2 ;  /* 0x0002880201007387 */ /* 0x0003e20000100800 */
[----:B0-----:R-:W-:-:S03]  /*cc70*/  IADD3 R0, P2, PT, R29, R6, RZ ;  /* 0x000000061d007210 */ /* 0x001fc60007f5e0ff */
[----:B------:R-:W-:Y:S01]  /*cc80*/  STL [R1+0x254], R82 ;  /* 0x0002545201007387 */ /* 0x000fe20000100800 */
[----:B------:R-:W-:-:S03]  /*cc90*/  LEA.HI.X.SX32 R90, R22, R3, 0x1, P5 ;  /* 0x00000003165a7211 */ /* 0x000fc600028f0eff */
[----:B------:R-:W-:Y:S01]  /*cca0*/  STL [R1+0x838], R82 ;  /* 0x0008385201007387 */ /* 0x000fe20000100800 */
[----:B-1----:R-:W-:-:S03]  /*ccb0*/  LEA.HI.X.SX32 R2, R25, R3, 0x1, P1 ;  /* 0x0000000319027211 */ /* 0x002fc600008f0eff */
[----:B------:R0:W-:Y:S04]  /*ccc0*/  STL [R1+0x290], R0 ;  /* 0x0002900001007387 */ /* 0x0001e80000100800 */
[----:B------:R-:W-:Y:S04]  /*ccd0*/  STL [R1+0x25c], R86 ;  /* 0x00025c5601007387 */ /* 0x000fe80000100800 */
[----:B------:R-:W-:Y:S01]  /*cce0*/  STL [R1+0x83c], R86 ;  /* 0x00083c5601007387 */ /* 0x000fe20000100800 */
[----:B0-----:R-:W-:-:S03]  /*ccf0*/  IADD3 R0, P5, PT, R31, R6, RZ ;  /* 0x000000061f007210 */ /* 0x001fc60007fbe0ff */
[----:B------:R-:W-:Y:S04]  /*cd00*/  STL [R1+0x298], R5 ;  /* 0x0002980501007387 */ /* 0x000fe80000100800 */
[----:B------:R-:W-:Y:S04]  /*cd10*/  STL [R1+0x840], R5 ;  /* 0x0008400501007387 */ /* 0x000fe80000100800 */
[----:B------:R-:W-:Y:S01]  /*cd20*/  STL [R1+0x264], R84 ;  /* 0x0002645401007387 */ /* 0x000fe20000100800 */
[----:B------:R-:W-:-:S03]  /*cd30*/  IADD3 R21, P1, PT, R32, R6, RZ ;  /* 0x0000000620157210 */ /* 0x000fc60007f3e0ff */
[----:B------:R-:W-:Y:S04]  /*cd40*/  STL [R1+0x844], R84 ;  /* 0x0008445401007387 */ /* 0x000fe80000100800 */
[----:B------:R-:W-:Y:S04]  /*cd50*/  STL [R1+0x2a0], R0 ;  /* 0x0002a00001007387 */ /* 0x000fe80000100800 */
[----:B------:R0:W-:Y:S04]  /*cd60*/  STL [R1+0x274], R2 ;  /* 0x0002740201007387 */ /* 0x0001e80000100800 */
[----:B------:R1:W-:Y:S04]  /*cd70*/  STL [R1+0x848], R0 ;  /* 0x0008480001007387 */ /* 0x0003e80000100800 */
[----:B------:R-:W-:Y:S01]  /*cd80*/  STL [R1+0x26c], R90 ;  /* 0x00026c5a01007387 */ /* 0x000fe20000100800 */
[----:B0-----:R-:W-:-:S02]  /*cd90*/  LEA.HI.X.SX32 R2, R27, R3, 0x1, P4 ;  /* 0x000000031b027211 */ /* 0x001fc400020f0eff */
[----:B-1----:R-:W-:Y:S01]  /*cda0*/  LEA.HI.X.SX32 R0, R26, R3, 0x1, P0 ;  /* 0x000000031a007211 */ /* 0x002fe200000f0eff */
[----:B------:R-:W-:Y:S01]  /*cdb0*/  STL [R1+0x84c], R90 ;  /* 0x00084c5a01007387 */ /* 0x000fe20000100800 */
[----:B------:R-:W-:-:S03]  /*cdc0*/  IADD3 R87, P0, PT, R35, R6, RZ ;  /* 0x0000000623577210 */ /* 0x000fc60007f1e0ff */
[----:B------:R-:W-:Y:S04]  /*cdd0*/  STL [R1+0x2a8], R21 ;  /* 0x0002a81501007387 */ /* 0x000fe80000100800 */
[----:B------:R0:W-:Y:S01]  /*cde0*/  STL [R1+0x27c], R0 ;  /* 0x00027c0001007387 */ /* 0x0001e20000100800 */
[----:B------:R-:W-:-:S03]  /*cdf0*/  LEA.HI.X.SX32 R84, R29, R3, 0x1, P2 ;  /* 0x000000031d547211 */ /* 0x000fc600010f0eff */
[----:B------:R-:W-:Y:S01]  /*ce00*/  STL [R1+0x850], R21 ;  /* 0x0008501501007387 */ /* 0x000fe20000100800 */
[----:B0-----:R-:W-:-:S03]  /*ce10*/  IADD3 R0, P4, PT, R36, R6, RZ ;  /* 0x0000000624007210 */ /* 0x001fc60007f9e0ff */
[----:B------:R-:W-:Y:S04]  /*ce20*/  STL [R1+0x284], R2 ;  /* 0x0002840201007387 */ /* 0x000fe80000100800 */
[----:B------:R-:W-:Y:S04]  /*ce30*/  STL [R1+0x2b0], R87 ;  /* 0x0002b05701007387 */ /* 0x000fe80000100800 */
[----:B------:R0:W-:Y:S01]  /*ce40*/  STL [R1+0x2b8], R0 ;  /* 0x0002b80001007387 */ /* 0x0001e20000100800 */
[----:B------:R-:W-:-:S03]  /*ce50*/  LEA.HI.X.SX32 R92, R30, R3, 0x1, P6 ;  /* 0x000000031e5c7211 */ /* 0x000fc600030f0eff */
[----:B------:R-:W-:Y:S01]  /*ce60*/  STL [R1+0x854], R87 ;  /* 0x0008545701007387 */ /* 0x000fe20000100800 */
[----:B0-----:R-:W-:-:S03]  /*ce70*/  IADD3 R0, P2, PT, R38, R6, RZ ;  /* 0x0000000626007210 */ /* 0x001fc60007f5e0ff */
[----:B------:R-:W-:Y:S01]  /*ce80*/  STL [R1+0x28c], R84 ;  /* 0x00028c5401007387 */ /* 0x000fe20000100800 */
[----:B------:R-:W-:-:S03]  /*ce90*/  LEA.HI.X.SX32 R2, R31, R3, 0x1, P5 ;  /* 0x000000031f027211 */ /* 0x000fc600028f0eff */
[----:B------:R0:W-:Y:S01]  /*cea0*/  STL [R1+0x2c0], R0 ;  /* 0x0002c00001007387 */ /* 0x0001e20000100800 */
[----:B------:R-:W-:-:S03]  /*ceb0*/  IADD3 R86, P5, PT, R40, R6, RZ ;  /* 0x0000000628567210 */ /* 0x000fc60007fbe0ff */
[----:B------:R-:W-:Y:S01]  /*cec0*/  STL [R1+0x858], R84 ;  /* 0x0008585401007387 */ /* 0x000fe20000100800 */
[----:B0-----:R-:W-:Y:S02]  /*ced0*/  IADD3 R0, P6, PT, R39, R6, RZ ;  /* 0x0000000627007210 */ /* 0x001fe40007fde0ff */
[----:B------:R-:W-:-:S03]  /*cee0*/  LEA.HI.X.SX32 R22, R32, R3, 0x1, P1 ;  /* 0x0000000320167211 */ /* 0x000fc600008f0eff */
[----:B------:R0:W-:Y:S01]  /*cef0*/  STL [R1+0x2c8], R0 ;  /* 0x0002c80001007387 */ /* 0x0001e20000100800 */
[----:B------:R-:W-:-:S03]  /*cf00*/  IADD3 R91, P1, PT, R41, R6, RZ ;  /* 0x00000006295b7210 */ /* 0x000fc60007f3e0ff */
[----:B------:R-:W-:Y:S01]  /*cf10*/  STL [R1+0x294], R92 ;  /* 0x0002945c01007387 */ /* 0x000fe20000100800 */
[----:B------:R-:W-:-:S03]  /*cf20*/  LEA.HI.X.SX32 R88, R35, R3, 0x1, P0 ;  /* 0x0000000323587211 */ /* 0x000fc600000f0eff */
[----:B------:R-:W-:Y:S01]  /*cf30*/  STL [R1+0x85c], R92 ;  /* 0x00085c5c01007387 */ /* 0x000fe20000100800 */
[----:B------:R-:W-:-:S03]  /*cf40*/  IADD3 R4, P0, PT, R42, R6, RZ ;  /* 0x000000062a047210 */ /* 0x000fc60007f1e0ff */
[----:B------:R-:W-:Y:S01]  /*cf50*/  STL [R1+0x2d0], R86 ;  /* 0x0002d05601007387 */ /* 0x000fe20000100800 */
[----:B0-----:R-:W-:-:S03]  /*cf60*/  LEA.HI.X.SX32 R0, R36, R3, 0x1, P4 ;  /* 0x0000000324007211 */ /* 0x001fc600020f0eff */
[----:B------:R-:W-:Y:S04]  /*cf70*/  STL [R1+0x860], R86 ;  /* 0x0008605601007387 */ /* 0x000fe80000100800 */
[----:B------:R-:W-:Y:S04]  /*cf80*/  STL [R1+0x29c], R2 ;  /* 0x00029c0201007387 */ /* 0x000fe80000100800 */
[----:B------:R-:W-:Y:S04]  /*cf90*/  STL [R1+0x864], R2 ;  /* 0x0008640201007387 */ /* 0x000fe80000100800 */
[----:B------:R-:W-:Y:S04]  /*cfa0*/  STL [R1+0x2d8], R91 ;  /* 0x0002d85b01007387 */ /* 0x000fe80000100800 */
[----:B------:R-:W-:Y:S01]  /*cfb0*/  STL [R1+0x868], R91 ;  /* 0x0008685b01007387 */ /* 0x000fe20000100800 */
[----:B------:R-:W-:-:S03]  /*cfc0*/  IADD3 R19, P4, PT, R43, R6, RZ ;  /* 0x000000062b137210 */ /* 0x000fc60007f9e0ff */
[----:B------:R-:W-:Y:S04]  /*cfd0*/  STL [R1+0x2a4], R22 ;  /* 0x0002a41601007387 */ /* 0x000fe80000100800 */
[----:B------:R-:W-:Y:S04]  /*cfe0*/  STL [R1+0x86c], R22 ;  /* 0x00086c1601007387 */ /* 0x000fe80000100800 */
[----:B------:R-:W-:Y:S04]  /*cff0*/  STL [R1+0x2e0], R4 ;  /* 0x0002e00401007387 */ /* 0x000fe80000100800 */
[----:B------:R0:W-:Y:S04]  /*d000*/  STL [R1+0x2b4], R0 ;  /* 0x0002b40001007387 */ /* 0x0001e80000100800 */
[----:B------:R-:W-:Y:S01]  /*d010*/  STL [R1+0x870], R4 ;  /* 0x0008700401007387 */ /* 0x000fe20000100800 */
[----:B------:R-:W-:-:S03]  /*d020*/  LEA.HI.X.SX32 R84, R39, R3, 0x1, P6 ;  /* 0x0000000327547211 */ /* 0x000fc600030f0eff */
[----:B------:R-:W-:Y:S01]  /*d030*/  STL [R1+0x2ac], R88 ;  /* 0x0002ac5801007387 */ /* 0x000fe20000100800 */
[----:B0-----:R-:W-:-:S03]  /*d040*/  LEA.HI.X.SX32 R0, R38, R3, 0x1, P2 ;  /* 0x0000000326007211 */ /* 0x001fc600010f0eff */
[----:B------:R-:W-:Y:S01]  /*d050*/  STL [R1+0x874], R88 ;  /* 0x0008745801007387 */ /* 0x000fe20000100800 */
[----:B------:R-:W-:-:S03]  /*d060*/  IADD3 R83, P2, PT, R44, R6, RZ ;  /* 0x000000062c537210 */ /* 0x000fc60007f5e0ff */
[----:B------:R-:W-:Y:S01]  /*d070*/  STL [R1+0x2e8], R19 ;  /* 0x0002e81301007387 */ /* 0x000fe20000100800 */
[----:B------:R-:W-:-:S03]  /*d080*/  IMAD R46, R46, UR33, RZ ;  /* 0x000000212e2e7c24 */ /* 0x000fc6000f8e02ff */
[----:B------:R0:W-:Y:S01]  /*d090*/  STL [R1+0x2bc], R0 ;  /* 0x0002bc0001007387 */ /* 0x0001e20000100800 */
[----:B------:R-:W-:-:S03]  /*d0a0*/  LEA.HI.X.SX32 R5, R40, R3, 0x1, P5 ;  /* 0x0000000328057211 */ /* 0x000fc600028f0eff */
[----:B------:R-:W-:Y:S01]  /*d0b0*/  STL [R1+0x878], R19 ;  /* 0x0008781301007387 */ /* 0x000fe20000100800 */
[-C--:B------:R-:W-:Y:S02]  /*d0c0*/  LEA.HI.X.SX32 R68, R41, R3.reuse, 0x1, P1 ;  /* 0x0000000329447211 */ /* 0x080fe400008f0eff */
[-C--:B0-----:R-:W-:Y:S01]  /*d0d0*/  IADD3 R0, P6, PT, R45, R6.reuse, RZ ;  /* 0x000000062d007210 */ /* 0x081fe20007fde0ff */
[----:B------:R-:W-:Y:S01]  /*d0e0*/  STL [R1+0x2f0], R83 ;  /* 0x0002f05301007387 */ /* 0x000fe20000100800 */
[-C--:B------:R-:W-:Y:S01]  /*d0f0*/  LEA.HI.X.SX32 R42, R42, R3.reuse, 0x1, P0 ;  /* 0x000000032a2a7211 */ /* 0x080fe200000f0eff */
[----:B------:R-:W-:Y:S01]  /*d100*/  IMAD R48, R48, UR34, RZ ;  /* 0x0000002230307c24 */ /* 0x000fe2000f8e02ff */
[----:B------:R-:W-:Y:S01]  /*d110*/  IADD3 R91, P0, PT, R46, R6, RZ ;  /* 0x000000062e5b7210 */ /* 0x000fe20007f1e0ff */
[----:B------:R0:W-:Y:S01]  /*d120*/  STL [R1+0x2f8], R0 ;  /* 0x0002f80001007387 */ /* 0x0001e20000100800 */
[----:B------:R-:W-:Y:S01]  /*d130*/  IMAD R49, R49, UR35, RZ ;  /* 0x0000002331317c24 */ /* 0x000fe2000f8e02ff */
[----:B------:R-:W-:-:S02]  /*d140*/  LEA.HI.X.SX32 R20, R43, R3, 0x1, P4 ;  /* 0x000000032b147211 */ /* 0x000fc400020f0eff */
[----:B------:R1:W-:Y:S01]  /*d150*/  STL [R1+0x87c], R83 ;  /* 0x00087c5301007387 */ /* 0x0003e20000100800 */
[----:B------:R-:W-:-:S03]  /*d160*/  IMAD R51, R51, UR36, RZ ;  /* 0x0000002433337c24 */ /* 0x000fc6000f8e02ff */
[----:B------:R-:W-:Y:S01]  /*d170*/  STL [R1+0x2c4], R84 ;  /* 0x0002c45401007387 */ /* 0x000fe20000100800 */
[-C--:B------:R-:W-:Y:S02]  /*d180*/  LEA.HI.X.SX32 R85, R44, R3.reuse, 0x1, P2 ;  /* 0x000000032c557211 */ /* 0x080fe400010f0eff */
[-C--:B0-----:R-:W-:Y:S01]  /*d190*/  LEA.HI.X.SX32 R0, R45, R3.reuse, 0x1, P6 ;  /* 0x000000032d007211 */ /* 0x081fe200030f0eff */
[----:B------:R-:W-:Y:S01]  /*d1a0*/  STL [R1+0x880], R84 ;  /* 0x0008805401007387 */ /* 0x000fe20000100800 */
[----:B------:R-:W-:-:S03]  /*d1b0*/  LEA.HI.X.SX32 R22, R46, R3, 0x1, P0 ;  /* 0x000000032e167211 */ /* 0x000fc600000f0eff */
[----:B------:R-:W-:Y:S01]  /*d1c0*/  STL [R1+0x2cc], R5 ;  /* 0x0002cc0501007387 */ /* 0x000fe20000100800 */
[----:B------:R-:W-:-:S03]  /*d1d0*/  IADD3 R21, P0, PT, R48, R6, RZ ;  /* 0x0000000630157210 */ /* 0x000fc60007f1e0ff */
[----:B------:R-:W-:Y:S01]  /*d1e0*/  STL [R1+0x2d4], R68 ;  /* 0x0002d44401007387 */ /* 0x000fe20000100800 */
[----:B------:R-:W-:Y:S01]  /*d1f0*/  IMAD R53, R53, UR37, RZ ;  /* 0x0000002535357c24 */ /* 0x000fe2000f8e02ff */
[-C--:B------:R-:W-:Y:S02]  /*d200*/  IADD3 R89, P1, PT, R49, R6.reuse, RZ ;  /* 0x0000000631597210 */ /* 0x080fe40007f3e0ff */
[----:B------:R-:W-:Y:S01]  /*d210*/  STL [R1+0x300], R91 ;  /* 0x0003005b01007387 */ /* 0x000fe20000100800 */
[----:B------:R-:W-:-:S03]  /*d220*/  IADD3 R46, P2, PT, R51, R6, RZ ;  /* 0x00000006332e7210 */ /* 0x000fc60007f5e0ff */
[----:B------:R-:W-:Y:S01]  /*d230*/  STL [R1+0x2dc], R42 ;  /* 0x0002dc2a01007387 */ /* 0x000fe20000100800 */
[----:B------:R-:W-:Y:S01]  /*d240*/  IMAD R54, R54, UR38, RZ ;  /* 0x0000002636367c24 */ /* 0x000fe2000f8e02ff */
[----:B------:R-:W-:Y:S02]  /*d250*/  LEA.HI.X.SX32 R87, R48, R3, 0x1, P0 ;  /* 0x0000000330577211 */ /* 0x000fe400000f0eff */
[----:B------:R-:W-:Y:S01]  /*d260*/  STL [R1+0x2e4], R20 ;  /* 0x0002e41401007387 */ /* 0x000fe20000100800 */
[----:B------:R-:W-:-:S03]  /*d270*/  IMAD R55, R55, UR39, RZ ;  /* 0x0000002737377c24 */ /* 0x000fc6000f8e02ff */
[----:B------:R0:W-:Y:S01]  /*d280*/  STL [R1+0x2f4], R0 ;  /* 0x0002f40001007387 */ /* 0x0001e20000100800 */
[----:B------:R-:W-:-:S03]  /*d290*/  LEA.HI.X.SX32 R82, R49, R3, 0x1, P1 ;  /* 0x0000000331527211 */ /* 0x000fc600008f0eff */
[----:B------:R-:W-:Y:S01]  /*d2a0*/  STL [R1+0x2ec], R85 ;  /* 0x0002ec5501007387 */ /* 0x000fe20000100800 */
[----:B------:R-:W-:-:S03]  /*d2b0*/  LEA.HI.X.SX32 R51, R51, R3, 0x1, P2 ;  /* 0x0000000333337211 */ /* 0x000fc600010f0eff */
[----:B------:R-:W-:Y:S01]  /*d2c0*/  STL [R1+0x2fc], R22 ;  /* 0x0002fc1601007387 */ /* 0x000fe20000100800 */
[-C--:B------:R-:W-:Y:S01]  /*d2d0*/  IADD3 R35, P0, PT, R53, R6.reuse, RZ ;  /* 0x0000000635237210 */ /* 0x080fe20007f1e0ff */
[----:B------:R-:W-:Y:S02]  /*d2e0*/  IMAD R57, R57, UR40, RZ ;  /* 0x0000002839397c24 */ /* 0x000fe4000f8e02ff */
[----:B------:R-:W-:Y:S01]  /*d2f0*/  STL [R1+0x308], R21 ;  /* 0x0003081501007387 */ /* 0x000fe20000100800 */
[----:B------:R-:W-:-:S03]  /*d300*/  IADD3 R17, P1, PT, R54, R6, RZ ;  /* 0x0000000636117210 */ /* 0x000fc60007f3e0ff */
[----:B------:R-:W2:Y:S01]  /*d310*/  LDL R48, [R1+0x2f8] ;  /* 0x0002f80001307983 */ /* 0x000ea20000100800 */
[----:B------:R-:W-:-:S03]  /*d320*/  IMAD R60, R60, UR41, RZ ;  /* 0x000000293c3c7c24 */ /* 0x000fc6000f8e02ff */
[----:B------:R-:W3:Y:S01]  /*d330*/  LDL R49, [R1+0x2b8] ;  /* 0x0002b80001317983 */ /* 0x000ee20000100800 */
[----:B------:R-:W-:-:S03]  /*d340*/  IADD3 R80, P2, PT, R55, R6, RZ ;  /* 0x0000000637507210 */ /* 0x000fc60007f5e0ff */
[----:B------:R-:W-:Y:S01]  /*d350*/  STL [R1+0x310], R89 ;  /* 0x0003105901007387 */ /* 0x000fe20000100800 */
[----:B------:R-:W-:Y:S01]  /*d360*/  IMAD R61, R61, UR42, RZ ;  /* 0x0000002a3d3d7c24 */ /* 0x000fe2000f8e02ff */
[-C--:B------:R-:W-:Y:S02]  /*d370*/  LEA.HI.X.SX32 R36, R53, R3.reuse, 0x1, P0 ;  /* 0x0000000335247211 */ /* 0x080fe400000f0eff */
[----:B------:R-:W-:Y:S01]  /*d380*/  STL [R1+0x304], R87 ;  /* 0x0003045701007387 */ /* 0x000fe20000100800 */
[----:B------:R-:W-:-:S03]  /*d390*/  LEA.HI.X.SX32 R18, R54, R3, 0x1, P1 ;  /* 0x0000000336127211 */ /* 0x000fc600008f0eff */
[----:B------:R-:W-:Y:S01]  /*d3a0*/  STL [R1+0x318], R46 ;  /* 0x0003182e01007387 */ /* 0x000fe20000100800 */
[----:B-1----:R-:W-:-:S03]  /*d3b0*/  IADD3 R83, P0, PT, R57, R6, RZ ;  /* 0x0000000639537210 */ /* 0x002fc60007f1e0ff */
[----:B------:R-:W-:Y:S01]  /*d3c0*/  STL [R1+0x30c], R82 ;  /* 0x00030c5201007387 */ /* 0x000fe20000100800 */
[----:B------:R-:W-:-:S03]  /*d3d0*/  LEA.HI.X.SX32 R81, R55, R3, 0x1, P2 ;  /* 0x0000000337517211 */ /* 0x000fc600010f0eff */
[----:B------:R-:W-:Y:S01]  /*d3e0*/  STL [R1+0x314], R51 ;  /* 0x0003143301007387 */ /* 0x000fe20000100800 */
[----:B------:R-:W-:-:S03]  /*d3f0*/  IADD3 R86, P1, PT, R60, R6, RZ ;  /* 0x000000063c567210 */ /* 0x000fc60007f3e0ff */
[----:B------:R-:W4:Y:S01]  /*d400*/  LDL R53, [R1+0x2b4] ;  /* 0x0002b40001357983 */ /* 0x000f220000100800 */
[----:B------:R-:W-:Y:S01]  /*d410*/  IMAD R64, R64, UR43, RZ ;  /* 0x0000002b40407c24 */ /* 0x000fe2000f8e02ff */
[----:B0-----:R-:W-:Y:S02]  /*d420*/  IADD3 R0, P2, PT, R61, R6, RZ ;  /* 0x000000063d007210 */ /* 0x001fe40007f5e0ff */
[----:B------:R-:W-:Y:S01]  /*d430*/  STL [R1+0x320], R35 ;  /* 0x0003202301007387 */ /* 0x000fe20000100800 */
[----:B------:R-:W-:-:S03]  /*d440*/  LEA.HI.X.SX32 R84, R57, R3, 0x1, P0 ;  /* 0x0000000339547211 */ /* 0x000fc600000f0eff */
[----:B------:R-:W-:Y:S01]  /*d450*/  STL [R1+0x328], R17 ;  /* 0x0003281101007387 */ /* 0x000fe20000100800 */
[----:B------:R-:W-:-:S03]  /*d460*/  IMAD R65, R65, UR44, RZ ;  /* 0x0000002c41417c24 */ /* 0x000fc6000f8e02ff */
[----:B------:R-:W-:Y:S01]  /*d470*/  STL [R1+0x31c], R36 ;  /* 0x00031c2401007387 */ /* 0x000fe20000100800 */
[----:B------:R-:W-:Y:S01]  /*d480*/  IMAD R67, R67, UR45, RZ ;  /* 0x0000002d43437c24 */ /* 0x000fe2000f8e02ff */
[-C--:B------:R-:W-:Y:S02]  /*d490*/  LEA.HI.X.SX32 R2, R60, R3.reuse, 0x1, P1 ;  /* 0x000000033c027211 */ /* 0x080fe400008f0eff */
[----:B------:R-:W-:Y:S01]  /*d4a0*/  STL [R1+0x330], R80 ;  /* 0x0003305001007387 */ /* 0x000fe20000100800 */
[----:B------:R-:W-:-:S03]  /*d4b0*/  LEA.HI.X.SX32 R90, R61, R3, 0x1, P2 ;  /* 0x000000033d5a7211 */ /* 0x000fc600010f0eff */
[----:B------:R-:W-:Y:S01]  /*d4c0*/  STL [R1+0x324], R18 ;  /* 0x0003241201007387 */ /* 0x000fe20000100800 */
[----:B------:R-:W-:-:S03]  /*d4d0*/  IADD3 R60, P0, PT, R64, R6, RZ ;  /* 0x00000006403c7210 */ /* 0x000fc60007f1e0ff */
[----:B------:R-:W-:Y:S01]  /*d4e0*/  STL [R1+0x32c], R81 ;  /* 0x00032c5101007387 */ /* 0x000fe20000100800 */
[----:B------:R-:W-:-:S03]  /*d4f0*/  IMAD R71, R71, UR46, RZ ;  /* 0x0000002e47477c24 */ /* 0x000fc6000f8e02ff */
[----:B------:R-:W-:Y:S01]  /*d500*/  STL [R1+0x338], R83 ;  /* 0x0003385301007387 */ /* 0x000fe20000100800 */
[----:B------:R-:W-:-:S03]  /*d510*/  IADD3 R44, P1, PT, R65, R6, RZ ;  /* 0x00000006412c7210 */ /* 0x000fc60007f3e0ff */
[----:B------:R-:W-:Y:S01]  /*d520*/  STL [R1+0x340], R86 ;  /* 0x0003405601007387 */ /* 0x000fe20000100800 */
[----:B------:R-:W-:Y:S01]  /*d530*/  IMAD R70, R70, UR47, RZ ;  /* 0x0000002f46467c24 */ /* 0x000fe2000f8e02ff */
[----:B------:R-:W-:Y:S02]  /*d540*/  IADD3 R31, P2, PT, R67, R6, RZ ;  /* 0x00000006431f7210 */ /* 0x000fe40007f5e0ff */
[----:B------:R-:W-:Y:S01]  /*d550*/  STL [R1+0x334], R84 ;  /* 0x0003345401007387 */ /* 0x000fe20000100800 */
[----:B------:R-:W-:Y:S01]  /*d560*/  IMAD R69, R69, UR48, RZ ;  /* 0x0000003045457c24 */ /* 0x000fe2000f8e02ff */
[-C--:B------:R-:W-:Y:S02]  /*d570*/  LEA.HI.X.SX32 R61, R64, R3.reuse, 0x1, P0 ;  /* 0x00000003403d7211 */ /* 0x080fe400000f0eff */
[----:B------:R-:W-:Y:S01]  /*d580*/  STL [R1+0x348], R0 ;  /* 0x0003480001007387 */ /* 0x000fe20000100800 */
[----:B------:R-:W-:-:S03]  /*d590*/  LEA.HI.X.SX32 R45, R65, R3, 0x1, P1 ;  /* 0x00000003412d7211 */ /* 0x000fc600008f0eff */
[----:B------:R-:W-:Y:S01]  /*d5a0*/  STL [R1+0x33c], R2 ;  /* 0x00033c0201007387 */ /* 0x000fe20000100800 */
[----:B------:R-:W-:-:S03]  /*d5b0*/  LEA.HI.X.SX32 R32, R67, R3, 0x1, P2 ;  /* 0x0000000343207211 */ /* 0x000fc600010f0eff */
[----:B------:R-:W-:Y:S01]  /*d5c0*/  STL [R1+0x344], R90 ;  /* 0x0003445a01007387 */ /* 0x000fe20000100800 */
[----:B------:R-:W-:-:S03]  /*d5d0*/  IADD3 R15, P0, PT, R71, R6, RZ ;  /* 0x00000006470f7210 */ /* 0x000fc60007f1e0ff */
[----:B------:R-:W2:Y:S01]  /*d5e0*/  LDL R64, [R1+0x2f4] ;  /* 0x0002f40001407983 */ /* 0x000ea20000100800 */
[----:B------:R-:W-:-:S03]  /*d5f0*/  IADD3 R78, P1, PT, R70, R6, RZ ;  /* 0x00000006464e7210 */ /* 0x000fc60007f3e0ff */
[----:B------:R-:W-:Y:S01]  /*d600*/  STL [R1+0x350], R60 ;  /* 0x0003503c01007387 */ /* 0x000fe20000100800 */
[----:B------:R-:W-:Y:S01]  /*d610*/  IMAD R66, R66, UR49, RZ ;  /* 0x0000003142427c24 */ /* 0x000fe2000f8e02ff */
[----:B------:R-:W-:Y:S02]  /*d620*/  IADD3 R88, P2, PT, R69, R6, RZ ;  /* 0x0000000645587210 */ /* 0x000fe40007f5e0ff */
[----:B------:R-:W2:Y:S01]  /*d630*/  LDL R65, [R1+0x278] ;  /* 0x0002780001417983 */ /* 0x000ea20000100800 */
[----:B------:R-:W-:-:S03]  /*d640*/  IMAD R63, R63, UR14, RZ ;  /* 0x0000000e3f3f7c24 */ /* 0x000fc6000f8e02ff */
[----:B------:R-:W-:Y:S01]  /*d650*/  STL [R1+0x358], R44 ;  /* 0x0003582c01007387 */ /* 0x000fe20000100800 */
[----:B------:R-:W-:-:S03]  /*d660*/  LEA.HI.X.SX32 R16, R71, R3, 0x1, P0 ;  /* 0x0000000347107211 */ /* 0x000fc600000f0eff */
        /* <DEDUP_REMOVED lines=13> */
[----:B------:R-:W-:-:S03]  /*d740*/  IMAD R58, R58, UR51, RZ ;  /* 0x000000333a3a7c24 */ /* 0x000fc6000f8e02ff */
[----:B------:R-:W-:Y:S01]  /*d750*/  STL [R1+0x370], R78 ;  /* 0x0003704e01007387 */ /* 0x000fe20000100800 */
[----:B------:R-:W-:-:S03]  /*d760*/  LEA.HI.X.SX32 R92, R66, R3, 0x1, P0 ;  /* 0x00000003425c7211 */ /* 0x000fc600000f0eff */
[----:B------:R-:W-:Y:S01]  /*d770*/  STL [R1+0x364], R16 ;  /* 0x0003641001007387 */ /* 0x000fe20000100800 */
[----:B------:R-:W-:Y:S01]  /*d780*/  IMAD R56, R56, UR52, RZ ;  /* 0x0000003438387c24 */ /* 0x000fe2000f8e02ff */
[----:B------:R-:W-:Y:S02]  /*d790*/  LEA.HI.X.SX32 R69, R63, R3, 0x1, P1 ;  /* 0x000000033f457211 */ /* 0x000fe400008f0eff */
[----:B------:R-:W-:Y:S01]  /*d7a0*/  STL [R1+0x36c], R79 ;  /* 0x00036c4f01007387 */ /* 0x000fe20000100800 */
[----:B------:R-:W-:-:S03]  /*d7b0*/  IADD3 R25, P0, PT, R59, R6, RZ ;  /* 0x000000063b197210 */ /* 0x000fc60007f1e0ff */
[----:B------:R-:W-:Y:S01]  /*d7c0*/  STL [R1+0x374], R19 ;  /* 0x0003741301007387 */ /* 0x000fe20000100800 */
[----:B------:R-:W-:-:S03]  /*d7d0*/  LEA.HI.X.SX32 R57, R62, R3, 0x1, P2 ;  /* 0x000000033e397211 */ /* 0x000fc600010f0eff */
[----:B------:R-:W-:Y:S01]  /*d7e0*/  STL [R1+0x380], R67 ;  /* 0x0003804301007387 */ /* 0x000fe20000100800 */
[----:B------:R-:W-:-:S03]  /*d7f0*/  IADD3 R29, P1, PT, R58, R6, RZ ;  /* 0x000000063a1d7210 */ /* 0x000fc60007f3e0ff */
[----:B------:R-:W2:Y:S04]  /*d800*/  LDL R66, [R1+0x274] ;  /* 0x0002740001427983 */ /* 0x000ea80000100800 */
[----:B------:R-:W2:Y:S01]  /*d810*/  LDL R63, [R1+0x238] ;  /* 0x00023800013f7983 */ /* 0x000ea20000100800 */
[----:B------:R-:W-:-:S03]  /*d820*/  IMAD R52, R52, UR53, RZ ;  /* 0x0000003534347c24 */ /* 0x000fc6000f8e02ff */
[----:B------:R-:W-:Y:S01]  /*d830*/  STL [R1+0x388], R70 ;  /* 0x0003884601007387 */ /* 0x000fe20000100800 */
[----:B------:R-:W-:-:S03]  /*d840*/  IADD3 R13, P2, PT, R56, R6, RZ ;  /* 0x00000006380d7210 */ /* 0x000fc60007f5e0ff */
[----:B------:R-:W2:Y:S01]  /*d850*/  LDL R62, [R1+0x234] ;  /* 0x00023400013e7983 */ /* 0x000ea20000100800 */
[----:B------:R-:W-:-:S03]  /*d860*/  LEA.HI.X.SX32 R43, R59, R3, 0x1, P0 ;  /* 0x000000033b2b7211 */ /* 0x000fc600000f0eff */
[----:B------:R-:W-:Y:S01]  /*d870*/  STL [R1+0x37c], R92 ;  /* 0x00037c5c01007387 */ /* 0x000fe20000100800 */
[----:B------:R-:W-:-:S03]  /*d880*/  LEA.HI.X.SX32 R30, R58, R3, 0x1, P1 ;  /* 0x000000033a1e7211 */ /* 0x000fc600008f0eff */
[----:B------:R-:W-:Y:S01]  /*d890*/  STL [R1+0x390], R55 ;  /* 0x0003903701007387 */ /* 0x000fe20000100800 */
[----:B------:R-:W-:-:S03]  /*d8a0*/  LEA.HI.X.SX32 R14, R56, R3, 0x1, P2 ;  /* 0x00000003380e7211 */ /* 0x000fc600010f0eff */
[----:B------:R-:W-:Y:S01]  /*d8b0*/  STL [R1+0x384], R69 ;  /* 0x0003844501007387 */ /* 0x000fe20000100800 */
[----:B------:R-:W-:-:S03]  /*d8c0*/  IADD3 R76, P0, PT, R52, R6, RZ ;  /* 0x00000006344c7210 */ /* 0x000fc60007f1e0ff */
[----:B------:R-:W-:Y:S04]  /*d8d0*/  STL [R1+0x38c], R57 ;  /* 0x00038c3901007387 */ /* 0x000fe80000100800 */
[----:B------:R-:W-:Y:S04]  /*d8e0*/  STL [R1+0x398], R25 ;  /* 0x0003981901007387 */ /* 0x000fe80000100800 */
[----:B------:R-:W-:Y:S04]  /*d8f0*/  STL [R1+0x3a0], R29 ;  /* 0x0003a01d01007387 */ /* 0x000fe80000100800 */
[----:B------:R-:W-:Y:S01]  /*d900*/  STL [R1+0x394], R43 ;  /* 0x0003942b01007387 */ /* 0x000fe20000100800 */
[----:B------:R-:W-:-:S03]  /*d910*/  LEA.HI.X.SX32 R77, R52, R3, 0x1, P0 ;  /* 0x00000003344d7211 */ /* 0x000fc600000f0eff */
[----:B------:R-:W2:Y:S04]  /*d920*/  LDL R56, [R1+0x1dc] ;  /* 0x0001dc0001387983 */ /* 0x000ea80000100800 */
[----:B------:R-:W-:Y:S04]  /*d930*/  STL [R1+0x3a8], R13 ;  /* 0x0003a80d01007387 */ /* 0x000fe80000100800 */
[----:B------:R-:W-:Y:S04]  /*d940*/  STL [R1+0x39c], R30 ;  /* 0x00039c1e01007387 */ /* 0x000fe80000100800 */
[----:B------:R-:W-:Y:S04]  /*d950*/  STL [R1+0x3a4], R14 ;  /* 0x0003a40e01007387 */ /* 0x000fe80000100800 */
[----:B------:R-:W3:Y:S01]  /*d960*/  LDL R52, [R1+0x1d8] ;  /* 0x0001d80001347983 */ /* 0x000ee20000100800 */
[----:B------:R-:W-:Y:S01]  /*d970*/  IMAD R47, R47, UR55, RZ ;  /* 0x000000372f2f7c24 */ /* 0x000fe2000f8e02ff */
[----:B------:R-:W0:Y:S04]  /*d980*/  S2R R10, SR_TID.X ;  /* 0x00000000000a7919 */ /* 0x000e280000002100 */
[----:B------:R-:W-:-:S04]  /*d990*/  IADD3 R59, P2, PT, R47, R6, RZ ;  /* 0x000000062f3b7210 */ /* 0x000fc80007f5e0ff */
[----:B------:R-:W-:Y:S02]  /*d9a0*/  LEA.HI.X.SX32 R58, R47, R3, 0x1, P2 ;  /* 0x000000032f3a7211 */ /* 0x000fe400010f0eff */
[----:B------:R-:W1:Y:S01]  /*d9b0*/  LDC R47, c[0x0][0x3a0] ;  /* 0x0000e800ff2f7b82 */ /* 0x000e620000000800 */
[----:B------:R-:W-:Y:S02]  /*d9c0*/  IMAD R37, R37, UR56, RZ ;  /* 0x0000003825257c24 */ /* 0x000fe4000f8e02ff */
[----:B------:R-:W-:-:S03]  /*d9d0*/  IMAD R50, R50, UR54, RZ ;  /* 0x0000003632327c24 */ /* 0x000fc6000f8e02ff */
[CC--:B------:R-:W-:Y:S02]  /*d9e0*/  IADD3 R38, P0, PT, R37.reuse, R6.reuse, RZ ;  /* 0x0000000625267210 */ /* 0x0c0fe40007f1e0ff */
[-C--:B------:R-:W-:Y:S01]  /*d9f0*/  IADD3 R4, P1, PT, R50, R6.reuse, RZ ;  /* 0x0000000632047210 */ /* 0x080fe20007f3e0ff */
[----:B------:R-:W-:Y:S01]  /*da00*/  IMAD R34, R34, UR57, RZ ;  /* 0x0000003922227c24 */ /* 0x000fe2000f8e02ff */
[-C--:B------:R-:W-:Y:S01]  /*da10*/  LEA.HI.X.SX32 R71, R37, R3.reuse, 0x1, P0 ;  /* 0x0000000325477211 */ /* 0x080fe200000f0eff */
[----:B------:R-:W-:Y:S01]  /*da20*/  IMAD R33, R33, UR58, RZ ;  /* 0x0000003a21217c24 */ /* 0x000fe2000f8e02ff */
[----:B------:R-:W-:Y:S01]  /*da30*/  LEA.HI.X.SX32 R50, R50, R3, 0x1, P1 ;  /* 0x0000000332327211 */ /* 0x000fe200008f0eff */
[----:B------:R-:W-:Y:S01]  /*da40*/  STL [R1+0x3b8], R4 ;  /* 0x0003b80401007387 */ /* 0x000fe20000100800 */
[----:B------:R-:W-:-:S03]  /*da50*/  IADD3 R39, P1, PT, R34, R6, RZ ;  /* 0x0000000622277210 */ /* 0x000fc60007f3e0ff */
[----:B------:R-:W-:Y:S01]  /*da60*/  STL [R1+0x3b0], R76 ;  /* 0x0003b04c01007387 */ /* 0x000fe20000100800 */
[----:B-1----:R-:W-:Y:S01]  /*da70*/  VIADD R75, R47, 0x7f ;  /* 0x0000007f2f4b7836 */ /* 0x002fe20000000000 */
[----:B0-----:R-:W-:Y:S02]  /*da80*/  LOP3.LUT R10, R10, 0x7f, RZ, 0xc0, !PT ;  /* 0x0000007f0a0a7812 */ /* 0x001fe400078ec0ff */
[----:B------:R-:W-:Y:S02]  /*da90*/  STL [R1+0x3c0], R59 ;  /* 0x0003c03b01007387 */ /* 0x000fe40000100800 */
[----:B------:R-:W-:Y:S02]  /*daa0*/  ISETP.GT.AND P0, PT, R75, 0x7f, PT ;  /* 0x0000007f4b00780c */ /* 0x000fe40003f04270 */
[----:B------:R-:W-:Y:S01]  /*dab0*/  STL [R1+0x3ac], R77 ;  /* 0x0003ac4d01007387 */ /* 0x000fe20000100800 */
[-C--:B------:R-:W-:Y:S02]  /*dac0*/  IADD3 R40, P2, PT, R33, R6.reuse, RZ ;  /* 0x0000000621287210 */ /* 0x080fe40007f5e0ff */
[----:B------:R-:W-:Y:S01]  /*dad0*/  ISETP.LT.AND P0, PT, R10, R47, P0 ;  /* 0x0000002f0a00720c */ /* 0x000fe20000701270 */
[----:B------:R-:W-:Y:S01]  /*dae0*/  STL [R1+0x3b4], R50 ;  /* 0x0003b43201007387 */ /* 0x000fe20000100800 */
[----:B------:R-:W-:-:S02]  /*daf0*/  IADD3 R26, P4, PT, R72, R6, RZ ;  /* 0x00000006481a7210 */ /* 0x000fc40007f9e0ff */
[-C--:B------:R-:W-:Y:S01]  /*db00*/  IADD3 R8, P6, PT, R74, R6.reuse, RZ ;  /* 0x000000064a087210 */ /* 0x080fe20007fde0ff */
[----:B------:R-:W-:Y:S01]  /*db10*/  STL [R1+0x3bc], R58 ;  /* 0x0003bc3a01007387 */ /* 0x000fe20000100800 */
[----:B------:R-:W-:-:S03]  /*db20*/  IADD3 R11, P5, PT, R73, R6, RZ ;  /* 0x00000006490b7210 */ /* 0x000fc60007fbe0ff */
[----:B------:R-:W-:Y:S01]  /*db30*/  STL [R1+0x3c4], R38 ;  /* 0x0003c42601007387 */ /* 0x000fe20000100800 */
[----:B------:R-:W-:-:S03]  /*db40*/  LEA.HI.X.SX32 R54, R34, R3, 0x1, P1 ;  /* 0x0000000322367211 */ /* 0x000fc600008f0eff */
[----:B------:R-:W-:Y:S01]  /*db50*/  STL [R1+0x3c8], R39 ;  /* 0x0003c82701007387 */ /* 0x000fe20000100800 */
[----:B------:R-:W-:-:S03]  /*db60*/  LEA.HI.X.SX32 R41, R33, R3, 0x1, P2 ;  /* 0x0000000321297211 */ /* 0x000fc600010f0eff */
[----:B------:R-:W-:Y:S01]  /*db70*/  STL [R1+0x3cc], R40 ;  /* 0x0003cc2801007387 */ /* 0x000fe20000100800 */
[-C--:B------:R-:W-:Y:S02]  /*db80*/  LEA.HI.X.SX32 R27, R72, R3.reuse, 0x1, P4 ;  /* 0x00000003481b7211 */ /* 0x080fe400020f0eff */
[----:B------:R-:W-:Y:S01]  /*db90*/  PRMT R7, RZ, 0x7610, R7 ;  /* 0x00007610ff077816 */ /* 0x000fe20000000007 */
[----:B------:R-:W-:Y:S01]  /*dba0*/  STL [R1+0x3d0], R26 ;  /* 0x0003d01a01007387 */ /* 0x000fe20000100800 */
[----:B------:R-:W-:-:S03]  /*dbb0*/  LEA.HI.X.SX32 R9, R74, R3, 0x1, P6 ;  /* 0x000000034a097211 */ /* 0x000fc600030f0eff */
[----:B------:R2:W-:Y:S04]  /*dbc0*/  STL [R1+0x20c], R8 ;  /* 0x00020c0801007387 */ /* 0x0005e80000100800 */
[----:B------:R-:W-:Y:S01]  /*dbd0*/  STL [R1+0x3d4], R11 ;  /* 0x0003d40b01007387 */ /* 0x000fe20000100800 */
[----:B------:R-:W-:-:S03]  /*dbe0*/  LEA.HI.X.SX32 R12, R73, R3, 0x1, P5 ;  /* 0x00000003490c7211 */ /* 0x000fc600028f0eff */
[----:B------:R-:W-:Y:S01]  /*dbf0*/  STL [R1+0x1f4], R71 ;  /* 0x0001f44701007387 */ /* 0x000fe20000100800 */
[----:B------:R-:W-:-:S03]  /*dc00*/  PRMT R3, RZ, 0x7610, R3 ;  /* 0x00007610ff037816 */ /* 0x000fc60000000003 */
[----:B------:R-:W-:Y:S04]  /*dc10*/  STL [R1+0x1fc], R54 ;  /* 0x0001fc3601007387 */ /* 0x000fe80000100800 */
[----:B------:R-:W-:Y:S04]  /*dc20*/  STL [R1+0x200], R41 ;  /* 0x0002002901007387 */ /* 0x000fe80000100800 */
[----:B------:R-:W-:Y:S04]  /*dc30*/  STL [R1+0x204], R27 ;  /* 0x0002041b01007387 */ /* 0x000fe80000100800 */
[----:B------:R3:W-:Y:S04]  /*dc40*/  STL [R1+0x1f8], R9 ;  /* 0x0001f80901007387 */ /* 0x0007e80000100800 */
[----:B------:R2:W4:Y:S02]  /*dc50*/  @P0 LDG.E.U8 R7, desc[UR18][R8.64] ;  /* 0x0000001208070981 */ /* 0x000524000c1e1100 */
[----:B--2---:R-:W-:-:S02]  /*dc60*/  @P0 IMAD.MOV.U32 R8, RZ, RZ, R56 ;  /* 0x000000ffff080224 */ /* 0x004fc400078e0038 */
[----:B---3--:R-:W-:-:S05]  /*dc70*/  @P0 IMAD.MOV.U32 R9, RZ, RZ, R52 ;  /* 0x000000ffff090224 */ /* 0x008fca00078e0034 */
[----:B------:R0:W2:Y:S04]  /*dc80*/  @P0 LDG.E.U8 R3, desc[UR18][R8.64] ;  /* 0x0000001208030981 */ /* 0x0000a8000c1e1100 */
[----:B------:R-:W-:Y:S04]  /*dc90*/  STS.U8 [R93+UR9+0x3780], R28 ;  /* 0x0037801c5d007988 */ /* 0x000fe80008000009 */
[----:B------:R-:W-:Y:S04]  /*dca0*/  STS.U8 [R93+UR9+0x3b80], R24 ;  /* 0x003b80185d007988 */ /* 0x000fe80008000009 */
[----:B------:R-:W-:Y:S01]  /*dcb0*/  STS.U8 [R93+UR9+0x3f80], R23 ;  /* 0x003f80175d007988 */ /* 0x000fe20008000009 */
[----:B0-----:R-:W-:-:S02]  /*dcc0*/  @P0 IMAD.MOV.U32 R8, RZ, RZ, R63 ;  /* 0x000000ffff080224 */ /* 0x001fc400078e003f */
[----:B------:R-:W-:Y:S01]  /*dcd0*/  @P0 IMAD.MOV.U32 R9, RZ, RZ, R62 ;  /* 0x000000ffff090224 */ /* 0x000fe200078e003e */
[----:B--2---:R0:W-:Y:S02]  /*dce0*/  STS.U8 [R10+UR9+0x8000], R3 ;  /* 0x008000030a007988 */ /* 0x0041e40008000009 */
[----:B0-----:R-:W-:-:S06]  /*dcf0*/  PRMT R3, RZ, 0x7610, R3 ;  /* 0x00007610ff037816 */ /* 0x001fcc0000000003 */
[----:B------:R0:W2:Y:S02]  /*dd00*/  @P0 LDG.E.U8 R3, desc[UR18][R8.64] ;  /* 0x0000001208030981 */ /* 0x0000a4000c1e1100 */
[----:B0-----:R-:W-:Y:S02]  /*dd10*/  @P0 IMAD.MOV.U32 R8, RZ, RZ, R65 ;  /* 0x000000ffff080224 */ /* 0x001fe400078e0041 */
[----:B------:R-:W-:Y:S01]  /*dd20*/  @P0 IMAD.MOV.U32 R9, RZ, RZ, R66 ;  /* 0x000000ffff090224 */ /* 0x000fe200078e0042 */
[----:B--2---:R0:W-:Y:S02]  /*dd30*/  STS.U8 [R10+UR9+0x8400], R3 ;  /* 0x008400030a007988 */ /* 0x0041e40008000009 */
[----:B0-----:R-:W-:-:S06]  /*dd40*/  PRMT R3, RZ, 0x7610, R3 ;  /* 0x00007610ff037816 */ /* 0x001fcc0000000003 */
[----:B------:R0:W2:Y:S02]  /*dd50*/  @P0 LDG.E.U8 R3, desc[UR18][R8.64] ;  /* 0x0000001208030981 */ /* 0x0000a4000c1e1100 */
[----:B0-----:R-:W-:Y:S02]  /*dd60*/  @P0 IMAD.MOV.U32 R8, RZ, RZ, R49 ;  /* 0x000000ffff080224 */ /* 0x001fe400078e0031 */
[----:B----4-:R-:W-:Y:S01]  /*dd70*/  @P0 IMAD.MOV.U32 R9, RZ, RZ, R53 ;  /* 0x000000ffff090224 */ /* 0x010fe200078e0035 */
        /* <DEDUP_REMOVED lines=17> */
[----:B------:R0:W2:Y:S04]  /*de90*/  @P0 LDG.E.U8 R3, desc[UR18][R8.64] ;  /* 0x0000001208030981 */ /* 0x0000a8000c1e1100 */
[----:B------:R-:W-:Y:S04]  /*dea0*/  STL [R1+0x208], R12 ;  /* 0x0002080c01007387 */ /* 0x000fe80000100800 */
[----:B------:R-:W3:Y:S01]  /*deb0*/  LDL R56, [R1+0x1e0] ;  /* 0x0001e00001387983 */ /* 0x000ee20000100800 */
[----:B0-----:R-:W-:Y:S02]  /*dec0*/  @P0 IMAD.MOV.U32 R8, RZ, RZ, R4 ;  /* 0x000000ffff080224 */ /* 0x001fe400078e0004 */
[----:B------:R-:W-:Y:S01]  /*ded0*/  @P0 IMAD.MOV.U32 R9, RZ, RZ, R50 ;  /* 0x000000ffff090224 */ /* 0x000fe200078e0032 */
[----:B------:R-:W4:Y:S04]  /*dee0*/  LDL R63, [R1+0x1e4] ;  /* 0x0001e400013f7983 */ /* 0x000f280000100800 */
[----:B------:R-:W3:Y:S04]  /*def0*/  LDL R66, [R1+0x23c] ;  /* 0x00023c0001427983 */ /* 0x000ee80000100800 */
[----:B------:R-:W3:Y:S01]  /*df00*/  LDL R65, [R1+0x240] ;  /* 0x0002400001417983 */ /* 0x000ee20000100800 */
[----:B------:R-:W-:-:S03]  /*df10*/  PRMT R6, RZ, 0x7610, R6 ;  /* 0x00007610ff067816 */ /* 0x000fc60000000006 */
[----:B------:R-:W3:Y:S04]  /*df20*/  LDL R53, [R1+0x27c] ;  /* 0x00027c0001357983 */ /* 0x000ee80000100800 */
[----:B------:R-:W3:Y:S01]  /*df30*/  LDL R49, [R1+0x280] ;  /* 0x0002800001317983 */ /* 0x000ee20000100800 */
[----:B------:R-:W0:Y:S03]  /*df40*/  S2R R62, SR_TID.X ;  /* 0x00000000003e7919 */ /* 0x000e260000002100 */
[----:B------:R-:W3:Y:S04]  /*df50*/  LDL R64, [R1+0x2bc] ;  /* 0x0002bc0001407983 */ /* 0x000ee80000100800 */
[----:B------:R-:W3:Y:S04]  /*df60*/  LDL R48, [R1+0x2c0] ;  /* 0x0002c00001307983 */ /* 0x000ee80000100800 */
[----:B------:R-:W3:Y:S04]  /*df70*/  LDL.LU R84, [R1+0x880] ;  /* 0x0008800001547983 */ /* 0x000ee80000300800 */
[----:B------:R-:W3:Y:S04]  /*df80*/  LDL.LU R83, [R1+0x87c] ;  /* 0x00087c0001537983 */ /* 0x000ee80000300800 */
[----:B------:R-:W3:Y:S04]  /*df90*/  LDL.LU R19, [R1+0x878] ;  /* 0x0008780001137983 */ /* 0x000ee80000300800 */
[----:B------:R-:W3:Y:S04]  /*dfa0*/  LDL.LU R88, [R1+0x874] ;  /* 0x0008740001587983 */ /* 0x000ee80000300800 */
[----:B------:R-:W3:Y:S04]  /*dfb0*/  LDL.LU R4, [R1+0x870] ;  /* 0x0008700001047983 */ /* 0x000ee80000300800 */
[----:B--2---:R1:W-:Y:S02]  /*dfc0*/  STS.U8 [R10+UR9+0x9800], R3 ;  /* 0x009800030a007988 */ /* 0x0043e40008000009 */
[----:B-1----:R-:W-:-:S06]  /*dfd0*/  PRMT R3, RZ, 0x7610, R3 ;  /* 0x00007610ff037816 */ /* 0x002fcc0000000003 */
[----:B------:R4:W2:Y:S02]  /*dfe0*/  @P0 LDG.E.U8 R3, desc[UR18][R8.64] ;  /* 0x0000001208030981 */ /* 0x0008a4000c1e1100 */
[----:B----4-:R-:W-:Y:S02]  /*dff0*/  @P0 IMAD.MOV.U32 R8, RZ, RZ, R63 ;  /* 0x000000ffff080224 */ /* 0x010fe400078e003f */
[----:B---3--:R-:W-:Y:S01]  /*e000*/  @P0 IMAD.MOV.U32 R9, RZ, RZ, R56 ;  /* 0x000000ffff090224 */ /* 0x008fe200078e0038 */
[----:B0-----:R-:W-:Y:S01]  /*e010*/  LOP3.LUT R62, R62, 0x7f, RZ, 0xc0, !PT ;  /* 0x0000007f3e3e7812 */ /* 0x001fe200078ec0ff */
[----:B------:R-:W3:Y:S04]  /*e020*/  LDL R63, [R1+0x1e8] ;  /* 0x0001e800013f7983 */ /* 0x000ee80000100800 */
[----:B------:R0:W4:Y:S02]  /*e030*/  @P0 LDG.E.U8 R6, desc[UR18][R8.64] ;  /* 0x0000001208060981 */ /* 0x000124000c1e1100 */
[----:B0-----:R-:W-:-:S02]  /*e040*/  @P0 IMAD.MOV.U32 R8, RZ, RZ, R65 ;  /* 0x000000ffff080224 */ /* 0x001fc400078e0041 */
[----:B------:R-:W-:Y:S01]  /*e050*/  @P0 IMAD.MOV.U32 R9, RZ, RZ, R66 ;  /* 0x000000ffff090224 */ /* 0x000fe200078e0042 */
[----:B--2---:R0:W-:Y:S01]  /*e060*/  STS.U8 [R10+UR9+0x9c00], R3 ;  /* 0x009c00030a007988 */ /* 0x0041e20008000009 */
[----:B------:R-:W-:-:S03]  /*e070*/  LOP3.LUT R62, R62, 0x10, RZ, 0x3c, !PT ;  /* 0x000000103e3e7812 */ /* 0x000fc600078e3cff */
[----:B------:R-:W2:Y:S04]  /*e080*/  LDL R66, [R1+0x1ec] ;  /* 0x0001ec0001427983 */ /* 0x000ea80000100800 */
[----:B------:R-:W2:Y:S01]  /*e090*/  LDL R65, [R1+0x284] ;  /* 0x0002840001417983 */ /* 0x000ea20000100800 */
[----:B0-----:R-:W-:-:S06]  /*e0a0*/  PRMT R3, RZ, 0x7610, R3 ;  /* 0x00007610ff037816 */ /* 0x001fcc0000000003 */
[----:B------:R0:W2:Y:S04]  /*e0b0*/  @P0 LDG.E.U8 R3, desc[UR18][R8.64] ;  /* 0x0000001208030981 */ /* 0x0000a8000c1e1100 */
[----:B----4-:R-:W-:Y:S01]  /*e0c0*/  STS.U8 [R62+UR9+0x8080], R6 ;  /* 0x008080063e007988 */ /* 0x010fe20008000009 */
[----:B0-----:R-:W-:Y:S02]  /*e0d0*/  @P0 IMAD.MOV.U32 R8, RZ, RZ, R49 ;  /* 0x000000ffff080224 */ /* 0x001fe400078e0031 */
[----:B------:R-:W-:Y:S01]  /*e0e0*/  @P0 IMAD.MOV.U32 R9, RZ, RZ, R53 ;  /* 0x000000ffff090224 */ /* 0x000fe200078e0035 */
[----:B------:R-:W4:Y:S04]  /*e0f0*/  LDL R49, [R1+0x248] ;  /* 0x0002480001317983 */ /* 0x000f280000100800 */
[----:B------:R-:W3:Y:S04]  /*e100*/  LDL R53, [R1+0x244] ;  /* 0x0002440001357983 */ /* 0x000ee80000100800 */
[----:B--2---:R0:W-:Y:S02]  /*e110*/  STS.U8 [R62+UR9+0x8480], R3 ;  /* 0x008480033e007988 */ /* 0x0041e40008000009 */
[----:B0-----:R-:W-:-:S06]  /*e120*/  PRMT R3, RZ, 0x7610, R3 ;  /* 0x00007610ff037816 */ /* 0x001fcc0000000003 */
[----:B------:R0:W2:Y:S02]  /*e130*/  @P0 LDG.E.U8 R3, desc[UR18][R8.64] ;  /* 0x0000001208030981 */ /* 0x0000a4000c1e1100 */
[----:B0-----:R-:W-:Y:S02]  /*e140*/  @P0 IMAD.MOV.U32 R8, RZ, RZ, R48 ;  /* 0x000000ffff080224 */ /* 0x001fe400078e0030 */
[----:B------:R-:W-:Y:S01]  /*e150*/  @P0 IMAD.MOV.U32 R9, RZ, RZ, R64 ;  /* 0x000000ffff090224 */ /* 0x000fe200078e0040 */
[----:B------:R-:W-:Y:S01]  /*e160*/  PRMT R6, RZ, 0x7610, R6 ;  /* 0x00007610ff067816 */ /* 0x000fe20000000006 */
[----:B------:R-:W3:Y:S04]  /*e170*/  LDL R48, [R1+0x288] ;  /* 0x0002880001307983 */ /* 0x000ee80000100800 */
[----:B--2---:R0:W-:Y:S02]  /*e180*/  STS.U8 [R62+UR9+0x8880], R3 ;  /* 0x008880033e007988 */ /* 0x0041e40008000009 */
[----:B0-----:R-:W-:-:S06]  /*e190*/  PRMT R3, RZ, 0x7610, R3 ;  /* 0x00007610ff037816 */ /* 0x001fcc0000000003 */
[----:B------:R0:W2:Y:S02]  /*e1a0*/  @P0 LDG.E.U8 R3, desc[UR18][R8.64] ;  /* 0x0000001208030981 */ /* 0x0000a4000c1e1100 */
[----:B0-----:R-:W-:Y:S02]  /*e1b0*/  @P0 IMAD.MOV.U32 R8, RZ, RZ, R91 ;  /* 0x000000ffff080224 */ /* 0x001fe400078e005b */
[----:B------:R-:W-:Y:S02]  /*e1c0*/  @P0 IMAD.MOV.U32 R9, RZ, RZ, R22 ;  /* 0x000000ffff090224 */ /* 0x000fe400078e0016 */
[----:B------:R-:W3:Y:S04]  /*e1d0*/  LDL.LU R22, [R1+0x86c] ;  /* 0x00086c0001167983 */ /* 0x000ee80000300800 */
[----:B------:R-:W3:Y:S04]  /*e1e0*/  LDL.LU R91, [R1+0x868] ;  /* 0x00086800015b7983 */ /* 0x000ee80000300800 */
        /* <DEDUP_REMOVED lines=8> */
[----:B--2---:R0:W-:Y:S02]  /*e270*/  STS.U8 [R62+UR9+0x9080], R3 ;  /* 0x009080033e007988 */ /* 0x0041e40008000009 */
[----:B0-----:R-:W-:-:S06]  /*e280*/  PRMT R3, RZ, 0x7610, R3 ;  /* 0x00007610ff037816 */ /* 0x001fcc0000000003 */
[----:B------:R0:W2:Y:S02]  /*e290*/  @P0 LDG.E.U8 R3, desc[UR18][R8.64] ;  /* 0x0000001208030981 */ /* 0x0000a4000c1e1100 */
[----:B0-----:R-:W-:Y:S02]  /*e2a0*/  @P0 IMAD.MOV.U32 R8, RZ, RZ, R67 ;  /* 0x000000ffff080224 */ /* 0x001fe400078e0043 */
[----:B------:R-:W-:Y:S01]  /*e2b0*/  @P0 IMAD.MOV.U32 R9, RZ, RZ, R92 ;  /* 0x000000ffff090224 */ /* 0x000fe200078e005c */
[----:B--2---:R0:W-:Y:S01]  /*e2c0*/  STS.U8 [R62+UR9+0x9480], R3 ;  /* 0x009480033e007988 */ /* 0x0041e20008000009 */
[----:B------:R-:W1:Y:S03]  /*e2d0*/  S2R R67, SR_TID.X ;  /* 0x0000000000437919 */ /* 0x000e660000002100 */
[----:B------:R-:W2:Y:S01]  /*e2e0*/  LDL.LU R92, [R1+0x85c] ;  /* 0x00085c00015c7983 */ /* 0x000ea20000300800 */
        /* <DEDUP_REMOVED lines=8> */
[----:B---3--:R-:W-:-:S05]  /*e370*/  @P0 IMAD.MOV.U32 R9, RZ, RZ, R63 ;  /* 0x000000ffff090224 */ /* 0x008fca00078e003f */
[----:B------:R4:W3:Y:S02]  /*e380*/  @P0 LDG.E.U8 R6, desc[UR18][R8.64] ;  /* 0x0000001208060981 */ /* 0x0008e4000c1e1100 */
[----:B----4-:R-:W-:Y:S02]  /*e390*/  @P0 IMAD.MOV.U32 R8, RZ, RZ, R49 ;  /* 0x000000ffff080224 */ /* 0x010fe400078e0031 */
[----:B------:R-:W-:Y:S01]  /*e3a0*/  @P0 IMAD.MOV.U32 R9, RZ, RZ, R53 ;  /* 0x000000ffff090224 */ /* 0x000fe200078e0035 */
[----:B-1----:R-:W-:Y:S01]  /*e3b0*/  LOP3.LUT R67, R67, 0x7f, RZ, 0xc0, !PT ;  /* 0x0000007f43437812 */ /* 0x002fe200078ec0ff */
[----:B------:R-:W4:Y:S04]  /*e3c0*/  LDL R53, [R1+0x1f0] ;  /* 0x0001f00001357983 */ /* 0x000f280000100800 */
[----:B--2---:R0:W-:Y:S04]  /*e3d0*/  STS.U8 [R62+UR9+0x9c80], R3 ;  /* 0x009c80033e007988 */ /* 0x0041e80008000009 */
[----:B------:R-:W2:Y:S01]  /*e3e0*/  LDL R49, [R1+0x210] ;  /* 0x0002100001317983 */ /* 0x000ea20000100800 */
[----:B0-----:R-:W-:-:S06]  /*e3f0*/  PRMT R3, RZ, 0x7610, R3 ;  /* 0x00007610ff037816 */ /* 0x001fcc0000000003 */
[----:B------:R0:W2:Y:S01]  /*e400*/  @P0 LDG.E.U8 R3, desc[UR18][R8.64] ;  /* 0x0000001208030981 */ /* 0x0000a2000c1e1100 */
[----:B------:R-:W-:-:S05]  /*e410*/  LOP3.LUT R67, R67, 0x20, RZ, 0x3c, !PT ;  /* 0x0000002043437812 */ /* 0x000fca00078e3cff */
[----:B---3--:R-:W-:Y:S01]  /*e420*/  STS.U8 [R67+UR9+0x8100], R6 ;  /* 0x0081000643007988 */ /* 0x008fe20008000009 */
[----:B0-----:R-:W-:Y:S02]  /*e430*/  @P0 IMAD.MOV.U32 R8, RZ, RZ, R48 ;  /* 0x000000ffff080224 */ /* 0x001fe400078e0030 */
[----:B------:R-:W-:Y:S01]  /*e440*/  @P0 IMAD.MOV.U32 R9, RZ, RZ, R65 ;  /* 0x000000ffff090224 */ /* 0x000fe200078e0041 */
[----:B------:R-:W3:Y:S04]  /*e450*/  LDL R48, [R1+0x250] ;  /* 0x0002500001307983 */ /* 0x000ee80000100800 */
[----:B------:R-:W3:Y:S04]  /*e460*/  LDL R65, [R1+0x24c] ;  /* 0x00024c0001417983 */ /* 0x000ee80000100800 */
[----:B--2---:R0:W-:Y:S02]  /*e470*/  STS.U8 [R67+UR9+0x8500], R3 ;  /* 0x0085000343007988 */ /* 0x0041e40008000009 */
[----:B0-----:R-:W-:-:S06]  /*e480*/  PRMT R3, RZ, 0x7610, R3 ;  /* 0x00007610ff037816 */ /* 0x001fcc0000000003 */
[----:B------:R0:W2:Y:S02]  /*e490*/  @P0 LDG.E.U8 R3, desc[UR18][R8.64] ;  /* 0x0000001208030981 */ /* 0x0000a4000c1e1100 */
[----:B0-----:R-:W-:Y:S02]  /*e4a0*/  @P0 IMAD.MOV.U32 R8, RZ, RZ, R64 ;  /* 0x000000ffff080224 */ /* 0x001fe400078e0040 */
[----:B------:R-:W-:Y:S01]  /*e4b0*/  @P0 IMAD.MOV.U32 R9, RZ, RZ, R84 ;  /* 0x000000ffff090224 */ /* 0x000fe200078e0054 */
[----:B------:R-:W-:Y:S01]  /*e4c0*/  PRMT R6, RZ, 0x7610, R6 ;  /* 0x00007610ff067816 */ /* 0x000fe20000000006 */
        /* <DEDUP_REMOVED lines=31> */
[----:B------:R-:W0:Y:S04]  /*e6c0*/  S2R R38, SR_TID.X ;  /* 0x0000000000267919 */ /* 0x000e280000002100 */
[----:B------:R3:W4:Y:S04]  /*e6d0*/  @P0 LDG.E.U8 R6, desc[UR18][R8.64] ;  /* 0x0000001208060981 */ /* 0x000728000c1e1100 */
[----:B------:R-:W4:Y:S01]  /*e6e0*/  LDL R49, [R1+0x214] ;  /* 0x0002140001317983 */ /* 0x000f220000100800 */
[----:B---3--:R-:W-:-:S02]  /*e6f0*/  @P0 IMAD.MOV.U32 R8, RZ, RZ, R48 ;  /* 0x000000ffff080224 */ /* 0x008fc400078e0030 */
[----:B------:R-:W-:Y:S01]  /*e700*/  @P0 IMAD.MOV.U32 R9, RZ, RZ, R65 ;  /* 0x000000ffff090224 */ /* 0x000fe200078e0041 */
[----:B------:R-:W3:Y:S04]  /*e710*/  LDL R48, [R1+0x258] ;  /* 0x0002580001307983 */ /* 0x000ee80000100800 */
[----:B--2---:R1:W-:Y:S02]  /*e720*/  STS.U8 [R67+UR9+0x9d00], R3 ;  /* 0x009d000343007988 */ /* 0x0043e40008000009 */
[----:B-1----:R-:W-:-:S06]  /*e730*/  PRMT R3, RZ, 0x7610, R3 ;  /* 0x00007610ff037816 */ /* 0x002fcc0000000003 */
[----:B------:R1:W2:Y:S01]  /*e740*/  @P0 LDG.E.U8 R3, desc[UR18][R8.64] ;  /* 0x0000001208030981 */ /* 0x0002a2000c1e1100 */
[----:B0-----:R-:W-:-:S04]  /*e750*/  LOP3.LUT R38, R38, 0x7f, RZ, 0xc0, !PT ;  /* 0x0000007f26267812 */ /* 0x001fc800078ec0ff */
[----:B------:R-:W-:Y:S02]  /*e760*/  LOP3.LUT R53, R38, 0x30, RZ, 0x3c, !PT ;  /* 0x0000003026357812 */ /* 0x000fe400078e3cff */
[----:B------:R-:W3:Y:S04]  /*e770*/  LDL R38, [R1+0x218] ;  /* 0x0002180001267983 */ /* 0x000ee80000100800 */
[----:B----4-:R-:W-:Y:S01]  /*e780*/  STS.U8 [R53+UR9+0x8180], R6 ;  /* 0x0081800635007988 */ /* 0x010fe20008000009 */
[----:B-1----:R-:W-:Y:S02]  /*e790*/  @P0 IMAD.MOV.U32 R8, RZ, RZ, R64 ;  /* 0x000000ffff080224 */ /* 0x002fe400078e0040 */
[----:B------:R-:W-:Y:S02]  /*e7a0*/  @P0 IMAD.MOV.U32 R9, RZ, RZ, R84 ;  /* 0x000000ffff090224 */ /* 0x000fe400078e0054 */
[----:B------:R-:W4:Y:S04]  /*e7b0*/  LDL.LU R84, [R1+0x844] ;  /* 0x0008440001547983 */ /* 0x000f280000300800 */
        /* <DEDUP_REMOVED lines=12> */
[----:B------:R-:W3:Y:S01]  /*e880*/  LDL.LU R82, [R1+0x838] ;  /* 0x0008380001527983 */ /* 0x000ee20000300800 */
[----:B------:R-:W-:-:S03]  /*e890*/  PRMT R6, RZ, 0x7610, R6 ;  /* 0x00007610ff067816 */ /* 0x000fc60000000006 */
        /* <DEDUP_REMOVED lines=19> */
[----:B---3--:R-:W-:Y:S02]  /*e9d0*/  @P0 IMAD.MOV.U32 R8, RZ, RZ, R38 ;  /* 0x000000ffff080224 */ /* 0x008fe400078e0026 */
[----:B------:R-:W-:Y:S01]  /*e9e0*/  @P0 IMAD.MOV.U32 R9, RZ, RZ, R49 ;  /* 0x000000ffff090224 */ /* 0x000fe200078e0031 */
[----:B------:R-:W0:Y:S04]  /*e9f0*/  S2R R39, SR_TID.X ;  /* 0x0000000000277919 */ /* 0x000e280000002100 */
[----:B------:R1:W3:Y:S04]  /*ea00*/  @P0 LDG.E.U8 R6, desc[UR18][R8.64] ;  /* 0x0000001208060981 */ /* 0x0002e8000c1e1100 */
[----:B------:R-:W3:Y:S01]  /*ea10*/  LDL R38, [R1+0x220] ;  /* 0x0002200001267983 */ /* 0x000ee20000100800 */
[----:B-1----:R-:W-:-:S02]  /*ea20*/  @P0 IMAD.MOV.U32 R8, RZ, RZ, R48 ;  /* 0x000000ffff080224 */ /* 0x002fc400078e0030 */
[----:B------:R-:W-:Y:S02]  /*ea30*/  @P0 IMAD.MOV.U32 R9, RZ, RZ, R82 ;  /* 0x000000ffff090224 */ /* 0x000fe400078e0052 */
[----:B------:R-:W4:Y:S04]  /*ea40*/  LDL.LU R82, [R1+0x830] ;  /* 0x0008300001527983 */ /* 0x000f280000300800 */
[----:B--2---:R1:W-:Y:S02]  /*ea50*/  STS.U8 [R53+UR9+0x9d80], R3 ;  /* 0x009d800335007988 */ /* 0x0043e40008000009 */
[----:B-1----:R-:W-:-:S06]  /*ea60*/  PRMT R3, RZ, 0x7610, R3 ;  /* 0x00007610ff037816 */ /* 0x002fcc0000000003 */
[----:B------:R1:W2:Y:S01]  /*ea70*/  @P0 LDG.E.U8 R3, desc[UR18][R8.64] ;  /* 0x0000001208030981 */ /* 0x0002a2000c1e1100 */
[----:B0-----:R-:W-:-:S04]  /*ea80*/  LOP3.LUT R39, R39, 0x7f, RZ, 0xc0, !PT ;  /* 0x0000007f27277812 */ /* 0x001fc800078ec0ff */
[----:B------:R-:W-:-:S05]  /*ea90*/  LOP3.LUT R39, R39, 0x40, RZ, 0x3c, !PT ;  /* 0x0000004027277812 */ /* 0x000fca00078e3cff */
[----:B---3--:R-:W-:Y:S01]  /*eaa0*/  STS.U8 [R39+UR9+0x8200], R6 ;  /* 0x0082000627007988 */ /* 0x008fe20008000009 */
[----:B-1----:R-:W-:Y:S02]  /*eab0*/  @P0 IMAD.MOV.U32 R8, RZ, RZ, R5 ;  /* 0x000000ffff080224 */ /* 0x002fe400078e0005 */
        /* <DEDUP_REMOVED lines=32> */
[----:B------:R0:W2:Y:S01]  /*ecc0*/  @P0 LDG.E.U8 R3, desc[UR18][R8.64] ;  /* 0x0000001208030981 */ /* 0x0000a2000c1e1100 */
[----:B------:R-:W-:Y:S01]  /*ecd0*/  PRMT R6, RZ, 0x7610, R6 ;  /* 0x00007610ff067816 */ /* 0x000fe20000000006 */
[----:B0-----:R-:W-:Y:S02]  /*ece0*/  @P0 IMAD.MOV.U32 R8, RZ, RZ, R38 ;  /* 0x000000ffff080224 */ /* 0x001fe400078e0026 */
[----:B---3--:R-:W-:Y:S01]  /*ecf0*/  @P0 IMAD.MOV.U32 R9, RZ, RZ, R91 ;  /* 0x000000ffff090224 */ /* 0x008fe200078e005b */
[----:B------:R-:W0:Y:S04]  /*ed00*/  S2R R25, SR_TID.X ;  /* 0x0000000000197919 */ /* 0x000e280000002100 */
[----:B------:R1:W3:Y:S04]  /*ed10*/  @P0 LDG.E.U8 R6, desc[UR18][R8.64] ;  /* 0x0000001208060981 */ /* 0x0002e8000c1e1100 */
[----:B------:R-:W3:Y:S01]  /*ed20*/  LDL.LU R91, [R1+0x81c] ;  /* 0x00081c00015b7983 */ /* 0x000ee20000300800 */
[----:B-1----:R-:W-:-:S02]  /*ed30*/  @P0 IMAD.MOV.U32 R8, RZ, RZ, R5 ;  /* 0x000000ffff080224 */ /* 0x002fc400078e0005 */
[----:B------:R-:W-:Y:S02]  /*ed40*/  @P0 IMAD.MOV.U32 R9, RZ, RZ, R86 ;  /* 0x000000ffff090224 */ /* 0x000fe400078e0056 */
[----:B------:R-:W4:Y:S01]  /*ed50*/  LDL.LU R86, [R1+0x818] ;  /* 0x0008180001567983 */ /* 0x000f220000300800 */
[----:B------:R-:W-:-:S03]  /*ed60*/  LOP3.LUT R10, R10, 0x60, RZ, 0x3c, !PT ;  /* 0x000000600a0a7812 */ /* 0x000fc600078e3cff */
[----:B------:R-:W5:Y:S04]  /*ed70*/  LDL.LU R5, [R1+0x814] ;  /* 0x0008140001057983 */ /* 0x000f680000300800 */
        /* <DEDUP_REMOVED lines=8> */
[----:B------:R-:W5:Y:S04]  /*ee00*/  LDL.LU R2, [R1+0x810] ;  /* 0x0008100001027983 */ /* 0x000f680000300800 */
[----:B------:R-:W5:Y:S04]  /*ee10*/  LDL.LU R0, [R1+0x80c] ;  /* 0x00080c0001007983 */ /* 0x000f680000300800 */
[----:B--2---:R0:W-:Y:S02]  /*ee20*/  STS.U8 [R25+UR9+0x8680], R3 ;  /* 0x0086800319007988 */ /* 0x0041e40008000009 */
[----:B0-----:R-:W-:-:S06]  /*ee30*/  PRMT R3, RZ, 0x7610, R3 ;  /* 0x00007610ff037816 */ /* 0x001fcc0000000003 */
[----:B------:R0:W2:Y:S02]  /*ee40*/  @P0 LDG.E.U8 R3, desc[UR18][R8.64] ;  /* 0x0000001208030981 */ /* 0x0000a4000c1e1100 */
[----:B0-----:R-:W-:Y:S02]  /*ee50*/  @P0 IMAD.MOV.U32 R8, RZ, RZ, R4 ;  /* 0x000000ffff080224 */ /* 0x001fe400078e0004 */
[----:B------:R-:W-:Y:S01]  /*ee60*/  @P0 IMAD.MOV.U32 R9, RZ, RZ, R42 ;  /* 0x000000ffff090224 */ /* 0x000fe200078e002a */
[----:B------:R-:W-:Y:S01]  /*ee70*/  PRMT R6, RZ, 0x7610, R6 ;  /* 0x00007610ff067816 */ /* 0x000fe20000000006 */
[----:B------:R-:W5:Y:S04]  /*ee80*/  LDL.LU R4, [R1+0x808] ;  /* 0x0008080001047983 */ /* 0x000f680000300800 */
        /* <DEDUP_REMOVED lines=23> */
[----:B----4-:R-:W-:Y:S02]  /*f000*/  @P0 IMAD.MOV.U32 R8, RZ, RZ, R86 ;  /* 0x000000ffff080224 */ /* 0x010fe400078e0056 */
[----:B------:R-:W-:Y:S02]  /*f010*/  @P0 IMAD.MOV.U32 R9, RZ, RZ, R68 ;  /* 0x000000ffff090224 */ /* 0x000fe400078e0044 */
[----:B------:R-:W5:Y:S04]  /*f020*/  LDL.LU R68, [R1+0x804] ;  /* 0x0008040001447983 */ /* 0x000f680000300800 */
[----:B------:R0:W3:Y:S04]  /*f030*/  @P0 LDG.E.U8 R6, desc[UR18][R8.64] ;  /* 0x0000001208060981 */ /* 0x0000e8000c1e1100 */
[----:B------:R-:W5:Y:S01]  /*f040*/  LDL.LU R86, [R1+0x800] ;  /* 0x0008000001567983 */ /* 0x000f620000300800 */
[----:B0-----:R-:W-:-:S02]  /*f050*/  @P0 IMAD.MOV.U32 R8, RZ, RZ, R82 ;  /* 0x000000ffff080224 */ /* 0x001fc400078e0052 */
[----:B------:R-:W-:Y:S02]  /*f060*/  @P0 IMAD.MOV.U32 R9, RZ, RZ, R84 ;  /* 0x000000ffff090224 */ /* 0x000fe400078e0054 */
[----:B------:R-:W5:Y:S04]  /*f070*/  LDL.LU R84, [R1+0x7fc] ;  /* 0x0007fc0001547983 */ /* 0x000f680000300800 */
[----:B------:R-:W5:Y:S04]  /*f080*/  LDL.LU R82, [R1+0x7f8] ;  /* 0x0007f80001527983 */ /* 0x000f680000300800 */
[----:B--2---:R0:W-:Y:S02]  /*f090*/  STS.U8 [R25+UR9+0x9e80], R3 ;  /* 0x009e800319007988 */ /* 0x0041e40008000009 */
[----:B0-----:R-:W-:-:S06]  /*f0a0*/  PRMT R3, RZ, 0x7610, R3 ;  /* 0x00007610ff037816 */ /* 0x001fcc0000000003 */
[----:B------:R0:W2:Y:S04]  /*f0b0*/  @P0 LDG.E.U8 R3, desc[UR18][R8.64] ;  /* 0x0000001208030981 */ /* 0x0000a8000c1e1100 */
[----:B---3--:R-:W-:Y:S01]  /*f0c0*/  STS.U8 [R10+UR9+0x8300], R6 ;  /* 0x008300060a007988 */ /* 0x008fe20008000009 */
        /* <DEDUP_REMOVED lines=35> */
[----:B------:R-:W-:-:S03]  /*f300*/  PRMT R6, RZ, 0x7610, R6 ;  /* 0x00007610ff067816 */ /* 0x000fc60000000006 */
[----:B------:R-:W-:Y:S01]  /*f310*/  STS.U8 [R93+UR9+0x9f80], R7 ;  /* 0x009f80075d007988 */ /* 0x000fe20008000009 */
[----:B0-----:R-:W-:Y:S02]  /*f320*/  @P0 IMAD.MOV.U32 R8, RZ, RZ, R89 ;  /* 0x000000ffff080224 */ /* 0x001fe400078e0059 */
[----:B------:R-:W-:-:S05]  /*f330*/  @P0 IMAD.MOV.U32 R9, RZ, RZ, R90 ;  /* 0x000000ffff090224 */ /* 0x000fca00078e005a */
[----:B------:R0:W3:Y:S02]  /*f340*/  @P0 LDG.E.U8 R6, desc[UR18][R8.64] ;  /* 0x0000001208060981 */ /* 0x0000e4000c1e1100 */
[----:B0-----:R-:W-:Y:S02]  /*f350*/  @P0 IMAD.MOV.U32 R8, RZ, RZ, R87 ;  /* 0x000000ffff080224 */ /* 0x001fe400078e0057 */
[----:B------:R-:W-:Y:S01]  /*f360*/  @P0 IMAD.MOV.U32 R9, RZ, RZ, R88 ;  /* 0x000000ffff090224 */ /* 0x000fe200078e0058 */
[----:B--2---:R0:W-:Y:S02]  /*f370*/  STS.U8 [R93+UR9+0x8380], R3 ;  /* 0x008380035d007988 */ /* 0x0041e40008000009 */
[----:B0-----:R-:W-:-:S06]  /*f380*/  PRMT R3, RZ, 0x7610, R3 ;  /* 0x00007610ff037816 */ /* 0x001fcc0000000003 */
[----:B------:R0:W2:Y:S04]  /*f390*/  @P0 LDG.E.U8 R3, desc[UR18][R8.64] ;  /* 0x0000001208030981 */ /* 0x0000a8000c1e1100 */
[----:B---3--:R1:W-:Y:S01]  /*f3a0*/  STS.U8 [R93+UR9+0x8780], R6 ;  /* 0x008780065d007988 */ /* 0x0083e20008000009 */
[----:B0-----:R-:W-:Y:S02]  /*f3b0*/  @P0 IMAD.MOV.U32 R8, RZ, RZ, R83 ;  /* 0x000000ffff080224 */ /* 0x001fe400078e0053 */
[----:B------:R-:W-:Y:S01]  /*f3c0*/  @P0 IMAD.MOV.U32 R9, RZ, RZ, R85 ;  /* 0x000000ffff090224 */ /* 0x000fe200078e0055 */
[----:B-1----:R-:W-:-:S06]  /*f3d0*/  PRMT R6, RZ, 0x7610, R6 ;  /* 0x00007610ff067816 */ /* 0x002fcc0000000006 */
        /* <DEDUP_REMOVED lines=15> */
[----:B------:R-:W2:Y:S04]  /*f4d0*/  @P0 LDG.E.U8 R3, desc[UR18][R8.64] ;  /* 0x0000001208030981 */ /* 0x000ea8000c1e1100 */
[----:B---3--:R0:W-:Y:S01]  /*f4e0*/  STS.U8 [R93+UR9+0x9780], R6 ;  /* 0x009780065d007988 */ /* 0x0081e20008000009 */
[----:B------:R-:W-:-:S04]  /*f4f0*/  ISETP.NE.U32.AND P0, PT, RZ, UR11, PT ;  /* 0x0000000bff007c0c */ /* 0x000fc8000bf05070 */
[C---:B------:R-:W-:Y:S02]  /*f500*/  ISETP.LT.OR P1, PT, R75.reuse, 0x80, P0 ;  /* 0x000000804b00780c */ /* 0x040fe40000721670 */
[----:B------:R-:W-:Y:S01]  /*f510*/  ISETP.GE.AND P2, PT, R75, 0x100, PT ;  /* 0x000001004b00780c */ /* 0x000fe20003f46270 */
[----:B--2---:R0:W-:Y:S01]  /*f520*/  STS.U8 [R93+UR9+0x9b80], R3 ;  /* 0x009b80035d007988 */ /* 0x0041e20008000009 */
[----:B------:R1:W-:Y:S06]  /*f530*/  MEMBAR.ALL.CTA ;  /* 0x0000000000007992 */ /* 0x0003ec0000008000 */
[----:B-1----:R-:W1:Y:S02]  /*f540*/  FENCE.VIEW.ASYNC.S ;  /* 0x00000000000073c6 */ /* 0x002e640000000000 */
[----:B-1----:R-:W-:Y:S06]  /*f550*/  BAR.SYNC.DEFER_BLOCKING 0x0 ;  /* 0x0000000000007b1d */ /* 0x002fec0000010000 */
[----:B------:R-:W-:Y:S05]  /*f560*/  @P1 BRA `(.L_x_6) ;  /* 0x0000000000841947 */ /* 0x000fea0003800000 */
[----:B------:R-:W-:Y:S02]  /*f570*/  UIADD3 UR4, UPT, UPT, UR9, 0x8000, URZ ;  /* 0x0000800009047890 */ /* 0x000fe4000fffe0ff */
[----:B------:R-:W-:Y:S02]  /*f580*/  USHF.R.U32.HI UR12, URZ, 0x4, UR9 ;  /* 0x00000004ff0c7899 */ /* 0x000fe40008011609 */
[----:B------:R-:W-:Y:S02]  /*f590*/  USHF.R.U32.HI UR4, URZ, 0x4, UR4 ;  /* 0x00000004ff047899 */ /* 0x000fe40008011604 */
[----:B------:R-:W-:Y:S02]  /*f5a0*/  USGXT.U32 UR12, UR12, 0xe ;  /* 0x0000000e0c0c789a */ /* 0x000fe40008000000 */
[----:B------:R-:W-:Y:S02]  /*f5b0*/  USGXT.U32 UR14, UR4, 0xe ;  /* 0x0000000e040e789a */ /* 0x000fe40008000000 */
[----:B------:R-:W-:-:S02]  /*f5c0*/  UIADD3 UR28, UP1, UPT, UR12, 0x100, URZ ;  /* 0x000001000c1c7890 */ /* 0x000fc4000ff3e0ff */
[----:B------:R-:W-:Y:S01]  /*f5d0*/  UIADD3 UR26, UP2, UPT, UR14, 0x2, URZ ;  /* 0x000000020e1a7890 */ /* 0x000fe2000ff5e0ff */
[----:B------:R-:W-:Y:S01]  /*f5e0*/  UMOV UR4, URZ ;  /* 0x000000ff00047c82 */ /* 0x000fe20008000000 */
[----:B------:R-:W-:Y:S01]  /*f5f0*/  UMOV UR30, 0x0 ;  /* 0x00000000001e7882 */ /* 0x000fe20000000000 */
[----:B------:R-:W-:Y:S02]  /*f600*/  UIADD3.X UR29, UPT, UPT, UR4, 0x40004040, URZ, UP1, !UPT ;  /* 0x40004040041d7890 */ /* 0x000fe40008ffe4ff */
[----:B------:R-:W-:Y:S02]  /*f610*/  UIADD3.X UR27, UPT, UPT, UR4, 0x40004040, URZ, UP2, !UPT ;  /* 0x40004040041b7890 */ /* 0x000fe400097fe4ff */
[----:B------:R-:W-:Y:S02]  /*f620*/  UIADD3.64 UR16, UPT, UPT, UR28, 0x100, URZ ;  /* 0x000001001c107897 */ /* 0x000fe4000fffe0ff */
[----:B------:R-:W-:Y:S02]  /*f630*/  UIADD3.64 UR20, UPT, UPT, UR26, 0x2, URZ ;  /* 0x000000021a147897 */ /* 0x000fe4000fffe0ff */
[----:B------:R-:W-:-:S02]  /*f640*/  UIADD3.64 UR22, UPT, UPT, UR28, 0x200, URZ ;  /* 0x000002001c167897 */ /* 0x000fc4000fffe0ff */
[----:B------:R-:W-:Y:S01]  /*f650*/  UIADD3.64 UR24, UPT, UPT, UR26, 0x4, URZ ;  /* 0x000000041a187897 */ /* 0x000fe2000fffe0ff */
[----:B------:R-:W-:Y:S01]  /*f660*/  UMOV UR31, 0x8108490 ;  /* 0x08108490001f7882 */ /* 0x000fe20000000000 */
[----:B------:R-:W-:Y:S01]  /*f670*/  UMOV UR13, 0x40004040 ;  /* 0x40004040000d7882 */ /* 0x000fe20000000000 */
[----:B------:R-:W-:Y:S01]  /*f680*/  UMOV UR15, 0x40004040 ;  /* 0x40004040000f7882 */ /* 0x000fe20000000000 */
[----:B------:R-:W-:Y:S01]  /*f690*/  UMOV UR32, 0x0 ;  /* 0x0000000000207882 */ /* 0x000fe20000000000 */
[----:B------:R-:W-:Y:S01]  /*f6a0*/  UMOV UR33, 0x8108490 ;  /* 0x0810849000217882 */ /* 0x000fe20000000000 */
[----:B------:R-:W-:Y:S01]  /*f6b0*/  UMOV UR34, 0x0 ;  /* 0x0000000000227882 */ /* 0x000fe20000000000 */
[----:B------:R-:W-:Y:S01]  /*f6c0*/  UMOV UR35, 0x8108490 ;  /* 0x0810849000237882 */ /* 0x000fe20000000000 */
[----:B------:R-:W-:Y:S01]  /*f6d0*/  UMOV UR4, UR6 ;  /* 0x0000000600047c82 */ /* 0x000fe20008000000 */
[----:B------:R-:W-:Y:S01]  /*f6e0*/  UMOV UR5, URZ ;  /* 0x000000ff00057c82 */ /* 0x000fe20008000000 */
[----:B------:R1:W-:Y:S01]  /*f6f0*/  UTCQMMA gdesc[UR12], gdesc[UR14], tmem[UR8], tmem[UR30], idesc[UR31], !UPT ;  /* 0x00ff1e0e0c0075ea */ /* 0x0003e2000f800308 */
[----:B------:R-:W-:Y:S01]  /*f700*/  UMOV UR36, 0x0 ;  /* 0x0000000000247882 */ /* 0x000fe20000000000 */
[----:B------:R-:W-:Y:S01]  /*f710*/  UMOV UR37, 0x8108490 ;  /* 0x0810849000257882 */ /* 0x000fe20000000000 */
[----:B------:R1:W-:Y:S01]  /*f720*/  UTCQMMA gdesc[UR28], gdesc[UR26], tmem[UR8], tmem[UR32], idesc[UR33], UPT ;  /* 0x00ff201a1c0075ea */ /* 0x0003e2000b800308 */
[----:B------:R-:W-:Y:S01]  /*f730*/  UMOV UR4, UR4 ;  /* 0x0000000400047c82 */ /* 0x000fe20008000000 */
[----:B------:R1:W-:Y:S01]  /*f740*/  UTCQMMA gdesc[UR16], gdesc[UR20], tmem[UR8], tmem[UR34], idesc[UR35], UPT ;  /* 0x00ff2214100075ea */ /* 0x0003e2000b800308 */
[----:B------:R1:W-:Y:S01]  /*f750*/  UTCQMMA gdesc[UR22], gdesc[UR24], tmem[UR8], tmem[UR36], idesc[UR37], UPT ;  /* 0x00ff2418160075ea */ /* 0x0003e2000b800308 */
[----:B------:R1:W-:Y:S01]  /*f760*/  UTCBAR [UR4], URZ ;  /* 0x000000ff040073e9 */ /* 0x0003e200080000ff */
[----:B------:R-:W-:Y:S01]  /*f770*/  NOP ;  /* 0x0000000000007918 */ /* 0x000fe20000000000 */
.L_x_6:
[----:B-1----:R-:W-:Y:S01]  /*f780*/  UMOV UR4, URZ ;  /* 0x000000ff00047c82 */ /* 0x002fe20008000000 */
[----:B------:R-:W-:Y:S05]  /*f790*/  @!P2 BRA `(.L_x_7) ;  /* 0x000000a000cca947 */ /* 0x000fea0003800000 */
[----:B0-----:R-:W-:Y:S01]  /*f7a0*/  SHF.R.S32.HI R6, RZ, 0x1f, R75 ;  /* 0x0000001fff067819 */ /* 0x001fe2000001144b */
[----:B-----5:R-:W-:Y:S01]  /*f7b0*/  IMAD.SHL.U32 R3, R4, 0x80, RZ ;  /* 0x0000008004037824 */ /* 0x020fe200078e00ff */
[----:B------:R-:W-:Y:S02]  /*f7c0*/  UIADD3 UR4, UPT, UPT, UR9, 0x4000, URZ ;  /* 0x0000400009047890 */ /* 0x000fe4000fffe0ff */
[----:B------:R-:W-:Y:S01]  /*f7d0*/  LEA.HI R4, R6, R75, RZ, 0x7 ;  /* 0x0000004b06047211 */ /* 0x000fe200078f38ff */
[----:B------:R-:W-:Y:S02]  /*f7e0*/  UIADD3 UR5, UPT, UPT, UR9, 0xa000, URZ ;  /* 0x0000a00009057890 */ /* 0x000fe4000fffe0ff */
[----:B------:R-:W-:Y:S01]  /*f7f0*/  USHF.R.U32.HI UR4, URZ, 0x4, UR4 ;  /* 0x00000004ff047899 */ /* 0x000fe20008011604 */
[----:B------:R-:W-:Y:S01]  /*f800*/  SHF.R.S32.HI R4, RZ, 0x7, R4 ;  /* 0x00000007ff047819 */ /* 0x000fe20000011404 */
[----:B------:R-:W-:Y:S02]  /*f810*/  USHF.R.U32.HI UR5, URZ, 0x4, UR5 ;  /* 0x00000004ff057899 */ /* 0x000fe40008011605 */
[----:B------:R-:W-:Y:S01]  /*f820*/  USGXT.U32 UR12, UR4, 0xe ;  /* 0x0000000e040c789a */ /* 0x000fe20008000000 */
[----:B------:R-:W-:Y:S01]  /*f830*/  VIMNMX R6, PT, PT, R4, 0x2, !PT ;  /* 0x0000000204067848 */ /* 0x000fe20007fe0100 */
[----:B------:R-:W-:Y:S01]  /*f840*/  IMAD.SHL.U32 R4, R5, 0x80, RZ ;  /* 0x0000008005047824 */ /* 0x000fe200078e00ff */
[----:B------:R-:W-:-:S02]  /*f850*/  USGXT.U32 UR14, UR5, 0xe ;  /* 0x0000000e050e789a */ /* 0x000fc40008000000 */
[----:B------:R-:W-:Y:S01]  /*f860*/  UIADD3 UR28, UP1, UPT, UR12, 0x100, URZ ;  /* 0x000001000c1c7890 */ /* 0x000fe2000ff3e0ff */
[----:B------:R-:W-:Y:S01]  /*f870*/  VIADD R5, R6, 0xfffffffe ;  /* 0xfffffffe06057836 */ /* 0x000fe20000000000 */
[----:B------:R-:W-:Y:S01]  /*f880*/  UIADD3 UR30, UP2, UPT, UR14, 0x2, URZ ;  /* 0x000000020e1e7890 */ /* 0x000fe2000ff5e0ff */
[----:B------:R-:W-:Y:S01]  /*f890*/  IMAD.MOV.U32 R6, RZ, RZ, RZ ;  /* 0x000000ffff067224 */ /* 0x000fe200078e00ff */
[----:B------:R-:W-:Y:S01]  /*f8a0*/  UMOV UR4, URZ ;  /* 0x000000ff00047c82 */ /* 0x000fe20008000000 */
[----:B------:R-:W-:Y:S01]  /*f8b0*/  UMOV UR5, URZ ;  /* 0x000000ff00057c82 */ /* 0x000fe20008000000 */
[----:B------:R0:W-:Y:S01]  /*f8c0*/  STL [R1+0x6f4], R5 ;  /* 0x0006f40501007387 */ /* 0x0001e20000100800 */
[----:B------:R-:W-:Y:S01]  /*f8d0*/  UIADD3.X UR29, UPT, UPT, UR4, 0x40004040, URZ, UP1, !UPT ;  /* 0x40004040041d7890 */ /* 0x000fe20008ffe4ff */
[----:B------:R-:W-:Y:S01]  /*f8e0*/  SHF.R.S32.HI R7, RZ, 0x1f, R4 ;  /* 0x0000001fff077819 */ /* 0x000fe20000011404 */
[----:B------:R-:W-:Y:S01]  /*f8f0*/  UIADD3.X UR31, UPT, UPT, UR5, 0x40004040, URZ, UP2, !UPT ;  /* 0x40004040051f7890 */ /* 0x000fe200097fe4ff */
[----:B------:R1:W-:Y:S01]  /*f900*/  STL [R1+0x6b8], RZ ;  /* 0x0006b8ff01007387 */ /* 0x0003e20000100800 */
[----:B------:R-:W-:Y:S01]  /*f910*/  UMOV UR11, 0x1 ;  /* 0x00000001000b7882 */ /* 0x000fe20000000000 */
[----:B------:R-:W-:-:S02]  /*f920*/  UIADD3.64 UR20, UPT, UPT, UR28, 0x100, URZ ;  /* 0x000001001c147897 */ /* 0x000fc4000fffe0ff */
[----:B------:R-:W-:Y:S01]  /*f930*/  UIADD3.64 UR22, UPT, UPT, UR30, 0x2, URZ ;  /* 0x000000021e167897 */ /* 0x000fe2000fffe0ff */
[----:B0-----:R-:W-:Y:S01]  /*f940*/  SHF.R.S32.HI R5, RZ, 0x1f, R3 ;  /* 0x0000001fff057819 */ /* 0x001fe20000011403 */
[----:B------:R-:W-:Y:S02]  /*f950*/  UIADD3.64 UR24, UPT, UPT, UR28, 0x200, URZ ;  /* 0x000002001c187897 */ /* 0x000fe4000fffe0ff */
[----:B-1----:R-:W-:-:S12]  /*f960*/  UIADD3.64 UR26, UPT, UPT, UR30, 0x4, URZ ;  /* 0x000000041e1a7897 */ /* 0x002fd8000fffe0ff */
.L_x_10:
[----:B------:R-:W2:Y:S01]  /*f970*/  LDL R9, [R1+0x6b8] ;  /* 0x0006b80001097983 */ /* 0x000ea20000100800 */
[----:B------:R-:W-:Y:S01]  /*f980*/  IMAD.U32 R6, R6, -0x80000000, RZ ;  /* 0x8000000006067824 */ /* 0x000fe200078e00ff */
[----:B------:R-:W0:Y:S02]  /*f990*/  LDC R8, c[0x0][0x3a0] ;  /* 0x0000e800ff087b82 */ /* 0x000e240000000800 */
[----:B-1----:R-:W3:Y:S01]  /*f9a0*/  LDL.LU R7, [R1] ;  /* 0x0000000001077983 */ /* 0x002ee20000300800 */
[----:B-----5:R-:W-:Y:S01]  /*f9b0*/  IADD3 R84, P4, PT, R3, R84, RZ ;  /* 0x0000005403547210 */ /* 0x020fe20007f9e0ff */
[----:B------:R-:W1:Y:S01]  /*f9c0*/  SYNCS.PHASECHK.TRANS64.TRYWAIT P6, [UR6], R6 ;  /* 0x00000006ff0075a7 */ /* 0x000e6200080c1106 */
[----:B--2---:R-:W-:Y:S01]  /*f9d0*/  VIADD R9, R9, 0x1 ;  /* 0x0000000109097836 */ /* 0x004fe20000000000 */
[----:B---3--:R-:W-:-:S04]  /*f9e0*/  IADD3 R7, P5, PT, R3, R7, RZ ;  /* 0x0000000703077210 */ /* 0x008fc80007fbe0ff */
[----:B------:R2:W-:Y:S01]  /*f9f0*/  STL [R1+0x6cc], R9 ;  /* 0x0006cc0901007387 */ /* 0x0005e20000100800 */
[----:B0-----:R-:W-:-:S03]  /*fa00*/  IMAD R8, R9, -0x80, R8 ;  /* 0xffffff8009087824 */ /* 0x001fc600078e0208 */
[----:B------:R2:W-:Y:S02]  /*fa10*/  STL [R1], R7 ;  /* 0x0000000701007387 */ /* 0x0005e40000100800 */
[C---:B------:R-:W-:Y:S02]  /*fa20*/  ISETP.GT.AND P1, PT, R8.reuse, 0x1, PT ;  /* 0x000000010800780c */ /* 0x040fe40003f24270 */
[----:B------:R-:W-:Y:S01]  /*fa30*/  ISETP.GT.AND P2, PT, R8, 0x2, PT ;  /* 0x000000020800780c */ /* 0x000fe20003f44270 */
[----:B-1----:R-:W-:-:S12]  /*fa40*/  @!P6 BRA `(.L_x_8) ;  /* 0x000000c000c0e947 */ /* 0x002fd80003800000 */
.L_x_16:
[----:B------:R0:W-:Y:S04]  /*fa50*/  STL [R1+0x900], R15 ;  /* 0x0009000f01007387 */ /* 0x0001e80000100800 */
[----:B0-----:R-:W3:Y:S04]  /*fa60*/  LDL.LU R15, [R1+0x24] ;  /* 0x00002400010f7983 */ /* 0x001ee80000300800 */
[----:B------:R-:W-:Y:S04]  /*fa70*/  STL [R1+0x8fc], R27 ;  /* 0x0008fc1b01007387 */ /* 0x000fe80000100800 */
[----:B------:R0:W-:Y:S04]  /*fa80*/  STL [R1+0x8f8], R43 ;  /* 0x0008f82b01007387 */ /* 0x0001e80000100800 */
[----:B0-----:R-:W4:Y:S04]  /*fa90*/  LDL R43, [R1] ;  /* 0x00000000012b7983 */ /* 0x001f280000100800 */
[----:B------:R-:W-:Y:S04]  /*faa0*/  STL [R1+0x8f4], R62 ;  /* 0x0008f43e01007387 */ /* 0x000fe80000100800 */
[----:B------:R0:W-:Y:S04]  /*fab0*/  STL [R1+0x8f0], R11 ;  /* 0x0008f00b01007387 */ /* 0x0001e80000100800 */
[----:B0-2---:R-:W2:Y:S04]  /*fac0*/  LDL.LU R11, [R1+0x10] ;  /* 0x00001000010b7983 */ /* 0x005ea80000300800 */
[----:B------:R0:W-:Y:S04]  /*fad0*/  STL [R1+0x8ec], R14 ;  /* 0x0008ec0e01007387 */ /* 0x0001e80000100800 */
[----:B0-----:R-:W2:Y:S04]  /*fae0*/  LDL.LU R14, [R1+0xc] ;  /* 0x00000c00010e7983 */ /* 0x001ea80000300800 */
        /* <DEDUP_REMOVED lines=8> */
[----:B------:R0:W-:Y:S04]  /*fb70*/  STL [R1+0x8c8], R90 ;  /* 0x0008c85a01007387 */ /* 0x0001e80000100800 */
[----:B0-----:R-:W2:Y:S01]  /*fb80*/  LDL.LU R90, [R1+0x38] ;  /* 0x00003800015a7983 */ /* 0x001ea20000300800 */
[C---:B------:R-:W-:Y:S01]  /*fb90*/  IMAD.X R82, R5.reuse, 0x1, R82, P4 ;  /* 0x0000000105527824 */ /* 0x040fe200020e0652 */
[----:B------:R-:W-:Y:S01]  /*fba0*/  PRMT R33, RZ, 0x7610, R33 ;  /* 0x00007610ff217816 */ /* 0x000fe20000000021 */
[----:B------:R-:W-:Y:S01]  /*fbb0*/  @P1 IMAD.MOV.U32 R6, RZ, RZ, R84 ;  /* 0x000000ffff061224 */ /* 0x000fe200078e0054 */
[----:B------:R-:W-:Y:S01]  /*fbc0*/  STL [R1+0x8c4], R88 ;  /* 0x0008c45801007387 */ /* 0x000fe20000100800 */
[----:B------:R-:W-:Y:S01]  /*fbd0*/  @P1 IMAD.MOV.U32 R7, RZ, RZ, R82 ;  /* 0x000000ffff071224 */ /* 0x000fe200078e0052 */
[----:B------:R-:W-:Y:S01]  /*fbe0*/  ISETP.GT.AND P4, PT, R8, 0x3, PT ;  /* 0x000000030800780c */ /* 0x000fe20003f84270 */
[----:B------:R-:W-:Y:S01]  /*fbf0*/  IMAD.X R86, R5, 0x1, R86, P5 ;  /* 0x0000000105567824 */ /* 0x000fe200028e0656 */
[----:B------:R-:W-:Y:S01]  /*fc00*/  STL [R1+0x8c0], R28 ;  /* 0x0008c01c01007387 */ /* 0x000fe20000100800 */
[----:B------:R-:W-:-:S03]  /*fc10*/  PRMT R59, RZ, 0x7610, R59 ;  /* 0x00007610ff3b7816 */ /* 0x000fc6000000003b */
[----:B------:R-:W-:Y:S04]  /*fc20*/  STL [R1+0x8bc], R44 ;  /* 0x0008bc2c01007387 */ /* 0x000fe80000100800 */
[----:B------:R-:W-:Y:S04]  /*fc30*/  STL [R1+0x8b8], R73 ;  /* 0x0008b84901007387 */ /* 0x000fe80000100800 */
[----:B------:R-:W-:Y:S04]  /*fc40*/  STL [R1+0x8b4], R80 ;  /* 0x0008b45001007387 */ /* 0x000fe80000100800 */
[----:B------:R0:W-:Y:S04]  /*fc50*/  STL [R1+0x8b0], R79 ;  /* 0x0008b04f01007387 */ /* 0x0001e80000100800 */
        /* <DEDUP_REMOVED lines=20> */
[----:B------:R1:W2:Y:S04]  /*fda0*/  @P1 LDG.E.U8 R33, desc[UR18][R6.64] ;  /* 0x0000001206211981 */ /* 0x0002a8000c1e1100 */
[----:B------:R-:W-:Y:S04]  /*fdb0*/  STL [R1+0x85c], R61 ;  /* 0x00085c3d01007387 */ /* 0x000fe80000100800 */
[----:B------:R-:W-:Y:S01]  /*fdc0*/  STL [R1+0x858], R60 ;  /* 0x0008583c01007387 */ /* 0x000fe20000100800 */
[----:B-1----:R-:W-:-:S03]  /*fdd0*/  @P2 IMAD.MOV.U32 R7, RZ, RZ, R86 ;  /* 0x000000ffff072224 */ /* 0x002fc600078e0056 */
[----:B------:R-:W-:Y:S04]  /*fde0*/  STL [R1+0x854], R4 ;  /* 0x0008540401007387 */ /* 0x000fe80000100800 */
[----:B------:R-:W-:Y:S04]  /*fdf0*/  STL [R1+0x850], R48 ;  /* 0x0008503001007387 */ /* 0x000fe80000100800 */
[----:B------:R-:W-:Y:S01]  /*fe00*/  STL [R1+0x7f8], R68 ;  /* 0x0007f84401007387 */ /* 0x000fe20000100800 */
[----:B------:R-:W-:-:S03]  /*fe10*/  PRMT R13, RZ, 0x7610, R13 ;  /* 0x00007610ff0d7816 */ /* 0x000fc6000000000d */
[----:B------:R-:W-:Y:S04]  /*fe20*/  STL [R1+0x800], R84 ;  /* 0x0008005401007387 */ /* 0x000fe80000100800 */
[----:B------:R-:W-:Y:S01]  /*fe30*/  STL [R1+0x7fc], R82 ;  /* 0x0007fc5201007387 */ /* 0x000fe20000100800 */
[C---:B---3--:R-:W-:Y:S01]  /*fe40*/  IADD3 R15, P6, PT, R3.reuse, R15, RZ ;  /* 0x0000000f030f7210 */ /* 0x048fe20007fde0ff */
[----:B----4-:R-:W-:Y:S02]  /*fe50*/  @P2 IMAD.MOV.U32 R6, RZ, RZ, R43 ;  /* 0x000000ffff062224 */ /* 0x010fe400078e002b */
[----:B------:R-:W3:Y:S04]  /*fe60*/  LDL.LU R43, [R1+0x30] ;  /* 0x00003000012b7983 */ /* 0x000ee80000300800 */
[----:B0-----:R-:W4:Y:S04]  /*fe70*/  LDL.LU R79, [R1+0x48] ;  /* 0x00004800014f7983 */ /* 0x001f280000300800 */
[----:B------:R0:W3:Y:S01]  /*fe80*/  @P2 LDG.E.U8 R59, desc[UR18][R6.64] ;  /* 0x00000012063b2981 */ /* 0x0000e2000c1e1100 */
[----:B--2---:R-:W-:-:S05]  /*fe90*/  IADD3 R11, P1, PT, R3, R11, RZ ;  /* 0x0000000b030b7210 */ /* 0x004fca0007f3e0ff */
[----:B------:R1:W-:Y:S01]  /*fea0*/  STL [R1+0x10], R11 ;  /* 0x0000100b01007387 */ /* 0x0003e20000100800 */
[----:B0-----:R-:W-:-:S03]  /*feb0*/  @P4 IMAD.MOV.U32 R6, RZ, RZ, R11 ;  /* 0x000000ffff064224 */ /* 0x001fc600078e000b */
[----:B------:R-:W-:Y:S01]  /*fec0*/  STL [R1+0x804], R86 ;  /* 0x0008045601007387 */ /* 0x000fe20000100800 */
[----:B------:R-:W-:-:S04]  /*fed0*/  IMAD.X R14, R5, 0x1, R14, P1 ;  /* 0x00000001050e7824 */ /* 0x000fc800008e060e */
[----:B------:R-:W-:Y:S01]  /*fee0*/  @P4 IMAD.MOV.U32 R7, RZ, RZ, R14 ;  /* 0x000000ffff074224 */ /* 0x000fe200078e000e */
[----:B------:R0:W-:Y:S04]  /*fef0*/  STL [R1+0xc], R14 ;  /* 0x00000c0e01007387 */ /* 0x0001e80000100800 */
[----:B-1----:R-:W2:Y:S04]  /*ff00*/  LDL.LU R11, [R1+0x60] ;  /* 0x00006000010b7983 */ /* 0x002ea80000300800 */
[----:B------:R1:W-:Y:S04]  /*ff10*/  STL [R1+0x24], R15 ;  /* 0x0000240f01007387 */ /* 0x0003e80000100800 */
[----:B0-----:R-:W2:Y:S04]  /*ff20*/  LDL.LU R14, [R1+0x74] ;  /* 0x00007400010e7983 */ /* 0x001ea80000300800 */
[----:B------:R0:W2:Y:S02]  /*ff30*/  @P4 LDG.E.U8 R13, desc[UR18][R6.64] ;  /* 0x00000012060d4981 */ /* 0x0000a4000c1e1100 */
[----:B0-----:R-:W-:Y:S01]  /*ff40*/  IMAD.MOV.U32 R7, RZ, RZ, R15 ;  /* 0x000000ffff077224 */ /* 0x001fe200078e000f */
[----:B------:R-:W-:-:S05]  /*ff50*/  IADD3 R90, P2, PT, R3, R90, RZ ;  /* 0x0000005a035a7210 */ /* 0x000fca0007f5e0ff */
[----:B------:R-:W-:Y:S04]  /*ff60*/  STL [R1+0x38], R90 ;  /* 0x0000385a01007387 */ /* 0x000fe80000100800 */
[----:B-1----:R-:W2:Y:S04]  /*ff70*/  LDL.LU R15, [R1+0x900] ;  /* 0x00090000010f7983 */ /* 0x002ea80000300800 */
[----:B------:R-:W2:Y:S01]  /*ff80*/  LDL.LU R6, [R1+0x1c] ;  /* 0x00001c0001067983 */ /* 0x000ea20000300800 */
[----:B------:R-:W-:Y:S02]  /*ff90*/  ISETP.GT.AND P5, PT, R8, 0x4, PT ;  /* 0x000000040800780c */ /* 0x000fe40003fa4270 */
[----:B------:R-:W-:Y:S01]  /*ffa0*/  PRMT R27, RZ, 0x7610, R27 ;  /* 0x00007610ff1b7816 */ /* 0x000fe2000000001b */
[----:B--2---:R-:W-:-:S10]  /*ffb0*/  IMAD.X R6, R5, 0x1, R6, P6 ;  /* 0x0000000105067824 */ /* 0x004fd400030e0606 */
[-C--:B------:R-:W-:Y:S01]  /*ffc0*/  @P5 LOP3.LUT R7, R7, R6.reuse, RZ, 0x3c, !PT ;  /* 0x0000000607075212 */ /* 0x080fe200078e3cff */
[----:B------:R0:W-:Y:S03]  /*ffd0*/  STL [R1+0x1c], R6 ;  /* 0x00001c0601007387 */ /* 0x0001e60000100800 */
[----:B0-----:R-:W-:-:S04]  /*ffe0*/  @P5 LOP3.LUT R6, R7, R6, RZ, 0x3c, !PT ;  /* 0x0000000607065212 */ /* 0x001fc800078e3cff */
[----:B------:R-:W-:-:S05]  /*fff0*/  @P5 LOP3.LUT R7, R7, R6, RZ, 0x3c, !PT ;  /* 0x0000000607075212 */ /* 0x000fca00078e3cff */
[----:B------:R0:W2:Y:S01]  /*10000*/  @P5 LDG.E.U8 R27, desc[UR18][R6.64] ;  /* 0x00000012061b5981 */ /* 0x0000a2000c1e1100 */
[----:B------:R-:W-:Y:S01]  /*10010*/  ISETP.GT.AND P1, PT, R8, 0x5, PT ;  /* 0x000000050800780c */ /* 0x000fe20003f24270 */
[----:B---3--:R-:W-:Y:S01]  /*10020*/  IMAD.X R43, R5, 0x1, R43, P2 ;  /* 0x00000001052b7824 */ /* 0x008fe200010e062b */
[----:B------:R-:W-:-:S04]  /*10030*/  PRMT R29, RZ, 0x7610, R29 ;  /* 0x00007610ff1d7816 */ /* 0x000fc8000000001d */
[----:B------:R-:W-:Y:S01]  /*10040*/  STL [R1+0x30], R43 ;  /* 0x0000302b01007387 */ /* 0x000fe20000100800 */
[----:B0-----:R-:W-:-:S06]  /*10050*/  IMAD.MOV.U32 R7, RZ, RZ, R43 ;  /* 0x000000ffff077224 */ /* 0x001fcc00078e002b */
[----:B------:R-:W-:-:S05]  /*10060*/  @P1 IMAD.MOV.U32 R6, RZ, RZ, R90 ;  /* 0x000000ffff061224 */ /* 0x000fca00078e005a */
[----:B------:R-:W3:Y:S04]  /*10070*/  @P1 LDG.E.U8 R29, desc[UR18][R6.64] ;  /* 0x00000012061d1981 */ /* 0x000ee8000c1e1100 */
[----:B--2---:R0:W-:Y:S04]  /*10080*/  STL [R1+0x6c8], R27 ;  /* 0x0006c81b01007387 */ /* 0x0041e80000100800 */
[----:B0-----:R-:W2:Y:S04]  /*10090*/  LDL.LU R27, [R1+0x8fc] ;  /* 0x0008fc00011b7983 */ /* 0x001ea80000300800 */
[----:B------:R-:W2:Y:S04]  /*100a0*/  LDL.LU R43, [R1+0x8f8] ;  /* 0x0008f800012b7983 */ /* 0x000ea80000300800 */
[----:B------:R-:W2:Y:S01]  /*100b0*/  LDL.LU R7, [R1+0x3c] ;  /* 0x00003c0001077983 */ /* 0x000ea20000300800 */
[----:B------:R-:W-:-:S02]  /*100c0*/  ISETP.GT.AND P2, PT, R8, 0x6, PT ;  /* 0x000000060800780c */ /* 0x000fc40003f44270 */
[C---:B----4-:R-:W-:Y:S01]  /*100d0*/  IADD3 R79, P5, PT, R3.reuse, R79, RZ ;  /* 0x0000004f034f7210 */ /* 0x050fe20007fbe0ff */
[----:B------:R-:W4:Y:S01]  /*100e0*/  LDL.LU R90, [R1+0x64] ;  /* 0x00006400015a7983 */ /* 0x000f220000300800 */
[----:B------:R-:W-:Y:S02]  /*100f0*/  PRMT R42, RZ, 0x7610, R42 ;  /* 0x00007610ff2a7816 */ /* 0x000fe4000000002a */
[----:B------:R-:W-:Y:S01]  /*10100*/  IADD3 R11, P6, PT, R3, R11, RZ ;  /* 0x0000000b030b7210 */ /* 0x000fe20007fde0ff */
[----:B------:R-:W-:Y:S04]  /*10110*/  STL [R1+0x48], R79 ;  /* 0x0000484f01007387 */ /* 0x000fe80000100800 */
[----:B---3--:R0:W-:Y:S02]  /*10120*/  STL [R1+0x6c4], R29 ;  /* 0x0006c41d01007387 */ /* 0x0081e40000100800 */
[----:B------:R-:W-:-:S02]  /*10130*/  @P2 IMAD.MOV.U32 R6, RZ, RZ, R79 ;  /* 0x000000ffff062224 */ /* 0x000fc400078e004f */
[----:B0-----:R-:W3:Y:S01]  /*10140*/  LDL.LU R29, [R1+0x88] ;  /* 0x00008800011d7983 */ /* 0x001ee20000300800 */
[----:B--2---:R-:W-:-:S05]  /*10150*/  IMAD.X R7, R5, 0x1, R7, P5 ;  /* 0x0000000105077824 */ /* 0x004fca00028e0607 */
[----:B------:R0:W-:Y:S04]  /*10160*/  STL [R1+0x3c], R7 ;  /* 0x00003c0701007387 */ /* 0x0001e80000100800 */
[----:B------:R0:W2:Y:S04]  /*10170*/  @P2 LDG.E.U8 R42, desc[UR18][R6.64] ;  /* 0x00000012062a2981 */ /* 0x0000a8000c1e1100 */
[----:B------:R1:W-:Y:S04]  /*10180*/  STL [R1+0x60], R11 ;  /* 0x0000600b01007387 */ /* 0x0003e80000100800 */
[----:B------:R-:W3:Y:S01]  /*10190*/  LDL.LU R6, [R1+0x58] ;  /* 0x0000580001067983 */ /* 0x000ee20000300800 */
[----:B------:R-:W-:Y:S01]  /*101a0*/  ISETP.GT.AND P4, PT, R8, 0x7, PT ;  /* 0x000000070800780c */ /* 0x000fe20003f84270 */
[----:B0-----:R-:W-:Y:S01]  /*101b0*/  IMAD.MOV.U32 R7, RZ, RZ, R11 ;  /* 0x000000ffff077224 */ /* 0x001fe200078e000b */
[----:B------:R-:W-:Y:S01]  /*101c0*/  IADD3 R14, P5, PT, R3, R14, RZ ;  /* 0x0000000e030e7210 */ /* 0x000fe20007fbe0ff */
[----:B------:R-:W4:Y:S04]  /*101d0*/  LDL.LU R79, [R1+0x78] ;  /* 0x00007800014f7983 */ /* 0x000f280000300800 */
[----:B------:R-:W-:Y:S04]  /*101e0*/  STL [R1+0x74], R14 ;  /* 0x0000740e01007387 */ /* 0x000fe80000100800 */
[----:B-1----:R-:W4:Y:S01]  /*101f0*/  LDL.LU R11, [R1+0x98] ;  /* 0x00009800010b7983 */ /* 0x002f220000300800 */
[----:B------:R-:W-:-:S03]  /*10200*/  PRMT R62, RZ, 0x7610, R62 ;  /* 0x00007610ff3e7816 */ /* 0x000fc6000000003e */
[----:B--2---:R0:W-:Y:S01]  /*10210*/  STL [R1+0x6c0], R42 ;  /* 0x0006c02a01007387 */ /* 0x0041e20000100800 */
[----:B---3--:R-:W-:-:S03]  /*10220*/  IMAD.X R6, R5, 0x1, R6, P6 ;  /* 0x0000000105067824 */ /* 0x008fc600030e0606 */
[----:B0-----:R-:W2:Y:S02]  /*10230*/  LDL.LU R42, [R1+0xb0] ;  /* 0x0000b000012a7983 */ /* 0x001ea40000300800 */
[-C--:B------:R-:W-:Y:S02]  /*10240*/  @P4 LOP3.LUT R7, R7, R6.reuse, RZ, 0x3c, !PT ;  /* 0x0000000607074212 */ /* 0x080fe400078e3cff */
[----:B------:R0:W-:Y:S02]  /*10250*/  STL [R1+0x58], R6 ;  /* 0x0000580601007387 */ /* 0x0001e40000100800 */
[----:B0-----:R-:W-:-:S04]  /*10260*/  @P4 LOP3.LUT R6, R7, R6, RZ, 0x3c, !PT ;  /* 0x0000000607064212 */ /* 0x001fc800078e3cff */
[----:B------:R-:W-:-:S05]  /*10270*/  @P4 LOP3.LUT R7, R7, R6, RZ, 0x3c, !PT ;  /* 0x0000000607074212 */ /* 0x000fca00078e3cff */
[----:B------:R0:W3:Y:S01]  /*10280*/  @P4 LDG.E.U8 R62, desc[UR18][R6.64] ;  /* 0x00000012063e4981 */ /* 0x0000e2000c1e1100 */
[C---:B------:R-:W-:Y:S02]  /*10290*/  ISETP.GT.AND P1, PT, R8.reuse, 0x8, PT ;  /* 0x000000080800780c */ /* 0x040fe40003f24270 */
[----:B------:R-:W-:Y:S01]  /*102a0*/  ISETP.GT.AND P2, PT, R8, 0x9, PT ;  /* 0x000000090800780c */ /* 0x000fe20003f44270 */
[----:B----4-:R-:W-:Y:S01]  /*102b0*/  IMAD.X R90, R5, 0x1, R90, P5 ;  /* 0x00000001055a7824 */ /* 0x010fe200028e065a */
[----:B------:R-:W-:Y:S02]  /*102c0*/  IADD3 R29, P5, PT, R3, R29, RZ ;  /* 0x0000001d031d7210 */ /* 0x000fe40007fbe0ff */
[----:B------:R-:W-:Y:S02]  /*102d0*/  PRMT R16, RZ, 0x7610, R16 ;  /* 0x00007610ff107816 */ /* 0x000fe40000000010 */
[----:B------:R-:W-:Y:S01]  /*102e0*/  STL [R1+0x64], R90 ;  /* 0x0000645a01007387 */ /* 0x000fe20000100800 */
[----:B------:R-:W-:-:S04]  /*102f0*/  IMAD.X R79, R5, 0x1, R79, P5 ;  /* 0x00000001054f7824 */ /* 0x000fc800028e064f */
[----:B0-----:R-:W-:Y:S02]  /*10300*/  @P1 IMAD.MOV.U32 R6, RZ, RZ, R14 ;  /* 0x000000ffff061224 */ /* 0x001fe400078e000e */
[----:B------:R-:W-:Y:S01]  /*10310*/  @P1 IMAD.MOV.U32 R7, RZ, RZ, R90 ;  /* 0x000000ffff071224 */ /* 0x000fe200078e005a */
[----:B------:R-:W-:Y:S02]  /*10320*/  PRMT R32, RZ, 0x7610, R32 ;  /* 0x00007610ff207816 */ /* 0x000fe40000000020 */
[----:B------:R-:W-:Y:S02]  /*10330*/  IADD3 R11, P6, PT, R3, R11, RZ ;  /* 0x0000000b030b7210 */ /* 0x000fe40007fde0ff */
[----:B------:R0:W4:Y:S02]  /*10340*/  @P1 LDG.E.U8 R16, desc[UR18][R6.64] ;  /* 0x0000001206101981 */ /* 0x000124000c1e1100 */
[----:B0-----:R-:W-:Y:S02]  /*10350*/  @P2 IMAD.MOV.U32 R6, RZ, RZ, R29 ;  /* 0x000000ffff062224 */ /* 0x001fe400078e001d */
[----:B------:R-:W-:-:S05]  /*10360*/  @P2 IMAD.MOV.U32 R7, RZ, RZ, R79 ;  /* 0x000000ffff072224 */ /* 0x000fca00078e004f */
[----:B------:R0:W4:Y:S02]  /*10370*/  @P2 LDG.E.U8 R32, desc[UR18][R6.64] ;  /* 0x0000001206202981 */ /* 0x000124000c1e1100 */
[----:B0-----:R-:W-:Y:S01]  /*10380*/  IMAD.MOV.U32 R7, RZ, RZ, R11 ;  /* 0x000000ffff077224 */ /* 0x001fe200078e000b */
[----:B--2---:R-:W-:Y:S01]  /*10390*/  IADD3 R42, P5, PT, R3, R42, RZ ;  /* 0x0000002a032a7210 */ /* 0x004fe20007fbe0ff */
[----:B---3--:R0:W-:Y:S04]  /*103a0*/  STL [R1+0x6bc], R62 ;  /* 0x0006bc3e01007387 */ /* 0x0081e80000100800 */
[----:B0-----:R-:W2:Y:S04]  /*103b0*/  LDL.LU R62, [R1+0x8f4] ;  /* 0x0008f400013e7983 */ /* 0x001ea80000300800 */
[----:B------:R-:W3:Y:S04]  /*103c0*/  LDL.LU R90, [R1+0xa0] ;  /* 0x0000a000015a7983 */ /* 0x000ee80000300800 */
[----:B------:R-:W2:Y:S04]  /*103d0*/  LDL.LU R14, [R1+0xb8] ;  /* 0x0000b800010e7983 */ /* 0x000ea80000300800 */
[----:B------:R0:W-:Y:S04]  /*103e0*/  STL [R1+0x88], R29 ;  /* 0x0000881d01007387 */ /* 0x0001e80000100800 */
[----:B------:R1:W-:Y:S04]  /*103f0*/  STL [R1+0x78], R79 ;  /* 0x0000784f01007387 */ /* 0x0003e80000100800 */
[----:B0-----:R-:W4:Y:S04]  /*10400*/  LDL.LU R29, [R1+0xd0] ;  /* 0x0000d000011d7983 */ /* 0x001f280000300800 */
[----:B------:R0:W-:Y:S04]  /*10410*/  STL [R1+0x98], R11 ;  /* 0x0000980b01007387 */ /* 0x0001e80000100800 */
[----:B-1----:R-:W4:Y:S04]  /*10420*/  LDL.LU R79, [R1+0xe8] ;  /* 0x0000e800014f7983 */ /* 0x002f280000300800 */
[----:B------:R-:W-:Y:S04]  /*10430*/  STL [R1+0xb0], R42 ;  /* 0x0000b02a01007387 */ /* 0x000fe80000100800 */
[----:B0-----:R-:W4:Y:S04]  /*10440*/  LDL.LU R11, [R1+0x8f0] ;  /* 0x0008f000010b7983 */ /* 0x001f280000300800 */
[----:B------:R-:W4:Y:S01]  /*10450*/  LDL.LU R6, [R1+0x94] ;  /* 0x0000940001067983 */ /* 0x000f220000300800 */
[----:B------:R-:W-:-:S02]  /*10460*/  ISETP.GT.AND P4, PT, R8, 0xa, PT ;  /* 0x0000000a0800780c */ /* 0x000fc40003f84270 */
[----:B------:R-:W-:Y:S02]  /*10470*/  ISETP.GT.AND P1, PT, R8, 0xb, PT ;  /* 0x0000000b0800780c */ /* 0x000fe40003f24270 */
[----:B------:R-:W-:Y:S02]  /*10480*/  PRMT R49, RZ, 0x7610, R49 ;  /* 0x00007610ff317816 */ /* 0x000fe40000000031 */
[----:B------:R-:W-:Y:S01]  /*10490*/  PRMT R81, RZ, 0x7610, R81 ;  /* 0x00007610ff517816 */ /* 0x000fe20000000051 */
[----:B---3--:R-:W-:Y:S01]  /*104a0*/  IMAD.X R90, R5, 0x1, R90, P5 ;  /* 0x00000001055a7824 */ /* 0x008fe200028e065a */
[----:B--2---:R-:W-:Y:S01]  /*104b0*/  IADD3 R14, P5, PT, R3, R14, RZ ;  /* 0x0000000e030e7210 */ /* 0x004fe20007fbe0ff */
[----:B----4-:R-:W-:-:S05]  /*104c0*/  IMAD.X R6, R5, 0x1, R6, P6 ;  /* 0x0000000105067824 */ /* 0x010fca00030e0606 */
[-C--:B------:R-:W-:Y:S01]  /*104d0*/  @P4 LOP3.LUT R7, R7, R6.reuse, RZ, 0x3c, !PT ;  /* 0x0000000607074212 */ /* 0x080fe200078e3cff */
[----:B------:R0:W-:Y:S03]  /*104e0*/  STL [R1+0x94], R6 ;  /* 0x0000940601007387 */ /* 0x0001e60000100800 */
[----:B0-----:R-:W-:-:S04]  /*104f0*/  @P4 LOP3.LUT R6, R7, R6, RZ, 0x3c, !PT ;  /* 0x0000000607064212 */ /* 0x001fc800078e3cff */
[----:B------:R-:W-:Y:S01]  /*10500*/  @P4 LOP3.LUT R7, R7, R6, RZ, 0x3c, !PT ;  /* 0x0000000607074212 */ /* 0x000fe200078e3cff */
[----:B------:R0:W-:Y:S04]  /*10510*/  STL [R1+0xa0], R90 ;  /* 0x0000a05a01007387 */ /* 0x0001e80000100800 */
[----:B------:R1:W2:Y:S02]  /*10520*/  @P4 LDG.E.U8 R49, desc[UR18][R6.64] ;  /* 0x0000001206314981 */ /* 0x0002a4000c1e1100 */
[----:B-1----:R-:W-:Y:S02]  /*10530*/  @P1 IMAD.MOV.U32 R6, RZ, RZ, R42 ;  /* 0x000000ffff061224 */ /* 0x002fe400078e002a */
[----:B------:R-:W-:Y:S01]  /*10540*/  @P1 IMAD.MOV.U32 R7, RZ, RZ, R90 ;  /* 0x000000ffff071224 */ /* 0x000fe200078e005a */
[----:B------:R-:W3:Y:S04]  /*10550*/  LDL.LU R42, [R1+0xd4] ;  /* 0x0000d400012a7983 */ /* 0x000ee80000300800 */
[----:B0-----:R-:W4:Y:S04]  /*10560*/  LDL.LU R90, [R1+0xf0] ;  /* 0x0000f000015a7983 */ /* 0x001f280000300800 */
[----:B------:R0:W2:Y:S04]  /*10570*/  @P1 LDG.E.U8 R81, desc[UR18][R6.64] ;  /* 0x0000001206511981 */ /* 0x0000a8000c1e1100 */
[----:B------:R1:W-:Y:S01]  /*10580*/  STL [R1+0xb8], R14 ;  /* 0x0000b80e01007387 */ /* 0x0003e20000100800 */
[----:B0-----:R-:W-:-:S03]  /*10590*/  IMAD.MOV.U32 R7, RZ, RZ, R14 ;  /* 0x000000ffff077224 */ /* 0x001fc600078e000e */
[----:B-1----:R-:W2:Y:S04]  /*105a0*/  LDL.LU R14, [R1+0x8ec] ;  /* 0x0008ec00010e7983 */ /* 0x002ea80000300800 */
[----:B------:R-:W2:Y:S01]  /*105b0*/  LDL.LU R6, [R1+0xb4] ;  /* 0x0000b40001067983 */ /* 0x000ea20000300800 */
[----:B------:R-:W-:Y:S02]  /*105c0*/  ISETP.GT.AND P2, PT, R8, 0xc, PT ;  /* 0x0000000c0800780c */ /* 0x000fe40003f44270 */
[----:B------:R-:W-:Y:S02]  /*105d0*/  PRMT R70, RZ, 0x7610, R70 ;  /* 0x00007610ff467816 */ /* 0x000fe40000000046 */
[----:B------:R-:W-:Y:S01]  /*105e0*/  IADD3 R29, P6, PT, R3, R29, RZ ;  /* 0x0000001d031d7210 */ /* 0x000fe20007fde0ff */
[----:B--2---:R-:W-:-:S08]  /*105f0*/  IMAD.X R6, R5, 0x1, R6, P5 ;  /* 0x0000000105067824 */ /* 0x004fd000028e0606 */
[-C--:B------:R-:W-:Y:S01]  /*10600*/  @P2 LOP3.LUT R7, R7, R6.reuse, RZ, 0x3c, !PT ;  /* 0x0000000607072212 */ /* 0x080fe200078e3cff */
[----:B------:R0:W-:Y:S03]  /*10610*/  STL [R1+0xb4], R6 ;  /* 0x0000b40601007387 */ /* 0x0001e60000100800 */
[----:B0-----:R-:W-:-:S04]  /*10620*/  @P2 LOP3.LUT R6, R7, R6, RZ, 0x3c, !PT ;  /* 0x0000000607062212 */ /* 0x001fc800078e3cff */
[----:B------:R-:W-:Y:S01]  /*10630*/  @P2 LOP3.LUT R7, R7, R6, RZ, 0x3c, !PT ;  /* 0x0000000607072212 */ /* 0x000fe200078e3cff */
[----:B------:R-:W-:Y:S04]  /*10640*/  STL [R1+0xd0], R29 ;  /* 0x0000d01d01007387 */ /* 0x000fe80000100800 */
[----:B------:R0:W2:Y:S04]  /*10650*/  @P2 LDG.E.U8 R70, desc[UR18][R6.64] ;  /* 0x0000001206462981 */ /* 0x0000a8000c1e1100 */
[----:B------:R-:W3:Y:S01]  /*10660*/  LDL.LU R6, [R1+0xcc] ;  /* 0x0000cc0001067983 */ /* 0x000ee20000300800 */
[----:B------:R-:W-:Y:S01]  /*10670*/  ISETP.GT.AND P4, PT, R8, 0xd, PT ;  /* 0x0000000d0800780c */ /* 0x000fe20003f84270 */
[----:B0-----:R-:W-:Y:S01]  /*10680*/  IMAD.MOV.U32 R7, RZ, RZ, R29 ;  /* 0x000000ffff077224 */ /* 0x001fe200078e001d */
[----:B------:R-:W-:-:S02]  /*10690*/  IADD3 R79, P5, PT, R3, R79, RZ ;  /* 0x0000004f034f7210 */ /* 0x000fc40007fbe0ff */
[----:B------:R-:W-:Y:S01]  /*106a0*/  PRMT R26, RZ, 0x7610, R26 ;  /* 0x00007610ff1a7816 */ /* 0x000fe2000000001a */
[----:B--2---:R0:W-:Y:S01]  /*106b0*/  STL [R1+0x6b4], R70 ;  /* 0x0006b44601007387 */ /* 0x0041e20000100800 */
[----:B---3--:R-:W-:-:S03]  /*106c0*/  IMAD.X R6, R5, 0x1, R6, P6 ;  /* 0x0000000105067824 */ /* 0x008fc600030e0606 */
[----:B0-----:R-:W2:Y:S04]  /*106d0*/  LDL.LU R70, [R1+0x108] ;  /* 0x0001080001467983 */ /* 0x001ea80000300800 */
[-C--:B------:R-:W-:Y:S01]  /*106e0*/  @P4 LOP3.LUT R7, R7, R6.reuse, RZ, 0x3c, !PT ;  /* 0x0000000607074212 */ /* 0x080fe200078e3cff */
[----:B------:R-:W-:Y:S04]  /*106f0*/  STL [R1+0xe8], R79 ;  /* 0x0000e84f01007387 */ /* 0x000fe80000100800 */
[----:B------:R-:W3:Y:S04]  /*10700*/  LDL.LU R29, [R1+0x120] ;  /* 0x00012000011d7983 */ /* 0x000ee80000300800 */
[----:B------:R0:W-:Y:S02]  /*10710*/  STL [R1+0xcc], R6 ;  /* 0x0000cc0601007387 */ /* 0x0001e40000100800 */
[----:B0-----:R-:W-:-:S04]  /*10720*/  @P4 LOP3.LUT R6, R7, R6, RZ, 0x3c, !PT ;  /* 0x0000000607064212 */ /* 0x001fc800078e3cff */
[----:B------:R-:W-:-:S05]  /*10730*/  @P4 LOP3.LUT R7, R7, R6, RZ, 0x3c, !PT ;  /* 0x0000000607074212 */ /* 0x000fca00078e3cff */
[----:B------:R0:W2:Y:S01]  /*10740*/  @P4 LDG.E.U8 R26, desc[UR18][R6.64] ;  /* 0x00000012061a4981 */ /* 0x0000a2000c1e1100 */
[----:B------:R-:W-:Y:S01]  /*10750*/  ISETP.GT.AND P1, PT, R8, 0xe, PT ;  /* 0x0000000e0800780c */ /* 0x000fe20003f24270 */
[----:B------:R-:W-:Y:S01]  /*10760*/  IMAD.X R42, R5, 0x1, R42, P5 ;  /* 0x00000001052a7824 */ /* 0x000fe200028e062a */
[----:B------:R-:W-:-:S04]  /*10770*/  PRMT R44, RZ, 0x7610, R44 ;  /* 0x00007610ff2c7816 */ /* 0x000fc8000000002c */
[----:B------:R-:W-:Y:S01]  /*10780*/  STL [R1+0xd4], R42 ;  /* 0x0000d42a01007387 */ /* 0x000fe20000100800 */
[----:B0-----:R-:W-:-:S06]  /*10790*/  IMAD.MOV.U32 R7, RZ, RZ, R42 ;  /* 0x000000ffff077224 */ /* 0x001fcc00078e002a */
[----:B------:R-:W-:-:S05]  /*107a0*/  @P1 IMAD.MOV.U32 R6, RZ, RZ, R79 ;  /* 0x000000ffff061224 */ /* 0x000fca00078e004f */
[----:B------:R0:W3:Y:S04]  /*107b0*/  @P1 LDG.E.U8 R44, desc[UR18][R6.64] ;  /* 0x00000012062c1981 */ /* 0x0000e8000c1e1100 */
[----:B--2---:R1:W-:Y:S04]  /*107c0*/  STL [R1+0x6b0], R26 ;  /* 0x0006b01a01007387 */ /* 0x0043e80000100800 */
[----:B-1----:R-:W2:Y:S04]  /*107d0*/  LDL.LU R26, [R1+0x8e8] ;  /* 0x0008e800011a7983 */ /* 0x002ea80000300800 */
[----:B------:R-:W2:Y:S04]  /*107e0*/  LDL.LU R42, [R1+0x8e4] ;  /* 0x0008e400012a7983 */ /* 0x000ea80000300800 */
[----:B------:R-:W2:Y:S01]  /*107f0*/  LDL.LU R7, [R1+0xec] ;  /* 0x0000ec0001077983 */ /* 0x000ea20000300800 */
[----:B------:R-:W-:-:S02]  /*10800*/  ISETP.GT.AND P2, PT, R8, 0xf, PT ;  /* 0x0000000f0800780c */ /* 0x000fc40003f44270 */
[----:B----4-:R-:W-:Y:S01]  /*10810*/  IADD3 R90, P5, PT, R3, R90, RZ ;  /* 0x0000005a035a7210 */ /* 0x010fe20007fbe0ff */
[----:B------:R-:W4:Y:S01]  /*10820*/  LDL.LU R79, [R1+0x10c] ;  /* 0x00010c00014f7983 */ /* 0x000f220000300800 */
[----:B------:R-:W-:-:S09]  /*10830*/  PRMT R80, RZ, 0x7610, R80 ;  /* 0x00007610ff507816 */ /* 0x000fd20000000050 */
[----:B0-----:R-:W-:Y:S01]  /*10840*/  @P2 IMAD.MOV.U32 R6, RZ, RZ, R90 ;  /* 0x000000ffff062224 */ /* 0x001fe200078e005a */
[----:B------:R-:W-:Y:S01]  /*10850*/  IADD3 R70, P6, PT, R3, R70, RZ ;  /* 0x0000004603467210 */ /* 0x000fe20007fde0ff */
[----:B------:R-:W-:Y:S01]  /*10860*/  STL [R1+0xf0], R90 ;  /* 0x0000f05a01007387 */ /* 0x000fe20000100800 */
[----:B--2---:R-:W-:-:S05]  /*10870*/  IMAD.X R7, R5, 0x1, R7, P5 ;  /* 0x0000000105077824 */ /* 0x004fca00028e0607 */
[----:B------:R0:W2:Y:S04]  /*10880*/  @P2 LDG.E.U8 R80, desc[UR18][R6.64] ;  /* 0x0000001206502981 */ /* 0x0000a8000c1e1100 */
[----:B---3--:R1:W-:Y:S04]  /*10890*/  STL [R1+0x6ac], R44 ;  /* 0x0006ac2c01007387 */ /* 0x0083e80000100800 */
[----:B-1----:R-:W3:Y:S04]  /*108a0*/  LDL.LU R44, [R1+0x128] ;  /* 0x00012800012c7983 */ /* 0x002ee80000300800 */
[----:B------:R0:W-:Y:S04]  /*108b0*/  STL [R1+0xec], R7 ;  /* 0x0000ec0701007387 */ /* 0x0001e80000100800 */
[----:B------:R-:W-:Y:S04]  /*108c0*/  STL [R1+0x108], R70 ;  /* 0x0001084601007387 */ /* 0x000fe80000100800 */
[----:B------:R-:W3:Y:S01]  /*108d0*/  LDL.LU R6, [R1+0x104] ;  /* 0x0001040001067983 */ /* 0x000ee20000300800 */
[----:B------:R-:W-:Y:S01]  /*108e0*/  IADD3 R29, P5, PT, R3, R29, RZ ;  /* 0x0000001d031d7210 */ /* 0x000fe20007fbe0ff */
[----:B0-----:R-:W-:-:S02]  /*108f0*/  IMAD.MOV.U32 R7, RZ, RZ, R70 ;  /* 0x000000ffff077224 */ /* 0x001fc400078e0046 */
[----:B--2---:R0:W-:Y:S04]  /*10900*/  STL [R1+0x6a4], R80 ;  /* 0x0006a45001007387 */ /* 0x0041e80000100800 */
[----:B0-----:R-:W2:Y:S04]  /*10910*/  LDL.LU R80, [R1+0x124] ;  /* 0x0001240001507983 */ /* 0x001ea80000300800 */
[----:B------:R-:W-:Y:S04]  /*10920*/  STL [R1+0x120], R29 ;  /* 0x0001201d01007387 */ /* 0x000fe80000100800 */
[----:B------:R-:W2:Y:S04]  /*10930*/  LDL.LU R70, [R1+0x130] ;  /* 0x0001300001467983 */ /* 0x000ea80000300800 */
[----:B------:R-:W2:Y:S01]  /*10940*/  LDL.LU R90, [R1+0x138] ;  /* 0x00013800015a7983 */ /* 0x000ea20000300800 */
[C---:B------:R-:W-:Y:S01]  /*10950*/  ISETP.GT.AND P4, PT, R8.reuse, 0x10, PT ;  /* 0x000000100800780c */ /* 0x040fe20003f84270 */
[----:B---3--:R-:W-:Y:S01]  /*10960*/  IMAD.X R6, R5, 0x1, R6, P6 ;  /* 0x0000000105067824 */ /* 0x008fe200030e0606 */
[----:B------:R-:W-:-:S04]  /*10970*/  ISETP.GT.AND P1, PT, R8, 0x11, PT ;  /* 0x000000110800780c */ /* 0x000fc80003f24270 */
[----:B------:R0:W-:Y:S07]  /*10980*/  STL [R1+0x104], R6 ;  /* 0x0001040601007387 */ /* 0x0001ee0000100800 */
[-C--:B------:R-:W-:Y:S02]  /*10990*/  @P4 LOP3.LUT R7, R7, R6.reuse, RZ, 0x3c, !PT ;  /* 0x0000000607074212 */ /* 0x080fe400078e3cff */
[----:B------:R-:W-:Y:S02]  /*109a0*/  PRMT R19, RZ, 0x7610, R19 ;  /* 0x00007610ff137816 */ /* 0x000fe40000000013 */
[----:B0-----:R-:W-:-:S02]  /*109b0*/  @P4 LOP3.LUT R6, R7, R6, RZ, 0x3c, !PT ;  /* 0x0000000607064212 */ /* 0x001fc400078e3cff */
[----:B------:R-:W-:Y:S02]  /*109c0*/  ISETP.GT.AND P2, PT, R8, 0x12, PT ;  /* 0x000000120800780c */ /* 0x000fe40003f44270 */
[----:B------:R-:W-:Y:S01]  /*109d0*/  @P4 LOP3.LUT R7, R7, R6, RZ, 0x3c, !PT ;  /* 0x0000000607074212 */ /* 0x000fe200078e3cff */
[----:B----4-:R-:W-:Y:S01]  /*109e0*/  IMAD.X R79, R5, 0x1, R79, P5 ;  /* 0x00000001054f7824 */ /* 0x010fe200028e064f */
[----:B------:R-:W-:Y:S02]  /*109f0*/  IADD3 R44, P5, PT, R3, R44, RZ ;  /* 0x0000002c032c7210 */ /* 0x000fe40007fbe0ff */
[----:B------:R-:W-:Y:S01]  /*10a00*/  PRMT R35, RZ, 0x7610, R35 ;  /* 0x00007610ff237816 */ /* 0x000fe20000000023 */
[----:B------:R0:W3:Y:S01]  /*10a10*/  @P4 LDG.E.U8 R19, desc[UR18][R6.64] ;  /* 0x0000001206134981 */ /* 0x0000e2000c1e1100 */
[----:B------:R-:W-:-:S03]  /*10a20*/  PRMT R50, RZ, 0x7610, R50 ;  /* 0x00007610ff327816 */ /* 0x000fc60000000032 */
[----:B------:R1:W-:Y:S01]  /*10a30*/  STL [R1+0x10c], R79 ;  /* 0x00010c4f01007387 */ /* 0x0003e20000100800 */
[----:B0-----:R-:W-:Y:S02]  /*10a40*/  @P1 IMAD.MOV.U32 R6, RZ, RZ, R29 ;  /* 0x000000ffff061224 */ /* 0x001fe400078e001d */
[----:B------:R-:W-:Y:S01]  /*10a50*/  @P1 IMAD.MOV.U32 R7, RZ, RZ, R79 ;  /* 0x000000ffff071224 */ /* 0x000fe200078e004f */
[----:B------:R-:W4:Y:S04]  /*10a60*/  LDL.LU R29, [R1+0x134] ;  /* 0x00013400011d7983 */ /* 0x000f280000300800 */
[----:B------:R0:W3:Y:S04]  /*10a70*/  @P1 LDG.E.U8 R35, desc[UR18][R6.64] ;  /* 0x0000001206231981 */ /* 0x0000e8000c1e1100 */
[----:B-1----:R-:W3:Y:S04]  /*10a80*/  LDL.LU R79, [R1+0x140] ;  /* 0x00014000014f7983 */ /* 0x002ee80000300800 */
[----:B------:R1:W-:Y:S01]  /*10a90*/  STL [R1+0x128], R44 ;  /* 0x0001282c01007387 */ /* 0x0003e20000100800 */
[----:B0-----:R-:W-:-:S02]  /*10aa0*/  @P2 IMAD.MOV.U32 R6, RZ, RZ, R44 ;  /* 0x000000ffff062224 */ /* 0x001fc400078e002c */
[----:B--2---:R-:W-:-:S04]  /*10ab0*/  IMAD.X R80, R5, 0x1, R80, P5 ;  /* 0x0000000105507824 */ /* 0x004fc800028e0650 */
[----:B------:R-:W-:Y:S01]  /*10ac0*/  @P2 IMAD.MOV.U32 R7, RZ, RZ, R80 ;  /* 0x000000ffff072224 */ /* 0x000fe200078e0050 */
[----:B------:R0:W-:Y:S01]  /*10ad0*/  STL [R1+0x124], R80 ;  /* 0x0001245001007387 */ /* 0x0001e20000100800 */
[----:B------:R-:W-:-:S03]  /*10ae0*/  IADD3 R70, P6, PT, R3, R70, RZ ;  /* 0x0000004603467210 */ /* 0x000fc60007fde0ff */
[----:B-1----:R-:W2:Y:S01]  /*10af0*/  LDL.LU R44, [R1+0x148] ;  /* 0x00014800012c7983 */ /* 0x002ea20000300800 */
[----:B------:R-:W-:-:S03]  /*10b00*/  IADD3 R90, P5, PT, R3, R90, RZ ;  /* 0x0000005a035a7210 */ /* 0x000fc60007fbe0ff */
[----:B------:R1:W-:Y:S04]  /*10b10*/  STL [R1+0x130], R70 ;  /* 0x0001304601007387 */ /* 0x0003e80000100800 */
[----:B0-----:R-:W2:Y:S04]  /*10b20*/  LDL.LU R80, [R1+0x150] ;  /* 0x0001500001507983 */ /* 0x001ea80000300800 */
[----:B------:R0:W2:Y:S04]  /*10b30*/  @P2 LDG.E.U8 R50, desc[UR18][R6.64] ;  /* 0x0000001206322981 */ /* 0x0000a8000c1e1100 */
[----:B------:R-:W-:Y:S01]  /*10b40*/  STL [R1+0x138], R90 ;  /* 0x0001385a01007387 */ /* 0x000fe20000100800 */
[----:B0-----:R-:W-:-:S03]  /*10b50*/  IMAD.MOV.U32 R7, RZ, RZ, R70 ;  /* 0x000000ffff077224 */ /* 0x001fc600078e0046 */
[----:B-1----:R-:W2:Y:S04]  /*10b60*/  LDL.LU R70, [R1+0x8e0] ;  /* 0x0008e00001467983 */ /* 0x002ea80000300800 */
[----:B------:R-:W2:Y:S01]  /*10b70*/  LDL.LU R6, [R1+0x12c] ;  /* 0x00012c0001067983 */ /* 0x000ea20000300800 */
[C---:B------:R-:W-:Y:S02]  /*10b80*/  ISETP.GT.AND P4, PT, R8.reuse, 0x13, PT ;  /* 0x000000130800780c */ /* 0x040fe40003f84270 */
[----:B------:R-:W-:Y:S02]  /*10b90*/  ISETP.GT.AND P1, PT, R8, 0x14, PT ;  /* 0x000000140800780c */ /* 0x000fe40003f24270 */
[----:B------:R-:W-:Y:S02]  /*10ba0*/  PRMT R83, RZ, 0x7610, R83 ;  /* 0x00007610ff537816 */ /* 0x000fe40000000053 */
[----:B------:R-:W-:Y:S01]  /*10bb0*/  PRMT R9, RZ, 0x7610, R9 ;  /* 0x00007610ff097816 */ /* 0x000fe20000000009 */
[----:B----4-:R-:W-:-:S02]  /*10bc0*/  IMAD.X R29, R5, 0x1, R29, P5 ;  /* 0x00000001051d7824 */ /* 0x010fc400028e061d */
[----:B--2---:R-:W-:-:S05]  /*10bd0*/  IMAD.X R6, R5, 0x1, R6, P6 ;  /* 0x0000000105067824 */ /* 0x004fca00030e0606 */
[-C--:B------:R-:W-:Y:S01]  /*10be0*/  @P4 LOP3.LUT R7, R7, R6.reuse, RZ, 0x3c, !PT ;  /* 0x0000000607074212 */ /* 0x080fe200078e3cff */
[----:B------:R0:W-:Y:S03]  /*10bf0*/  STL [R1+0x12c], R6 ;  /* 0x00012c0601007387 */ /* 0x0001e60000100800 */
[----:B0-----:R-:W-:-:S04]  /*10c00*/  @P4 LOP3.LUT R6, R7, R6, RZ, 0x3c, !PT ;  /* 0x0000000607064212 */ /* 0x001fc800078e3cff */
[----:B------:R-:W-:-:S05]  /*10c10*/  @P4 LOP3.LUT R7, R7, R6, RZ, 0x3c, !PT ;  /* 0x0000000607074212 */ /* 0x000fca00078e3cff */
[----:B------:R0:W2:Y:S04]  /*10c20*/  @P4 LDG.E.U8 R83, desc[UR18][R6.64] ;  /* 0x0000001206534981 */ /* 0x0000a8000c1e1100 */
[----:B------:R1:W-:Y:S01]  /*10c30*/  STL [R1+0x134], R29 ;  /* 0x0001341d01007387 */ /* 0x0003e20000100800 */
[----:B0-----:R-:W-:Y:S02]  /*10c40*/  IMAD.MOV.U32 R7, RZ, RZ, R29 ;  /* 0x000000ffff077224 */ /* 0x001fe400078e001d */
[----:B------:R-:W-:Y:S01]  /*10c50*/  @P1 IMAD.MOV.U32 R6, RZ, RZ, R90 ;  /* 0x000000ffff061224 */ /* 0x000fe200078e005a */
[----:B-1----:R-:W4:Y:S04]  /*10c60*/  LDL.LU R29, [R1+0x8dc] ;  /* 0x0008dc00011d7983 */ /* 0x002f280000300800 */
[----:B------:R0:W2:Y:S04]  /*10c70*/  @P1 LDG.E.U8 R9, desc[UR18][R6.64] ;  /* 0x0000001206091981 */ /* 0x0000a8000c1e1100 */
[----:B------:R-:W4:Y:S01]  /*10c80*/  LDL.LU R7, [R1+0x13c] ;  /* 0x00013c0001077983 */ /* 0x000f220000300800 */
[----:B------:R-:W-:-:S02]  /*10c90*/  ISETP.GT.AND P2, PT, R8, 0x15, PT ;  /* 0x000000150800780c */ /* 0x000fc40003f44270 */
[C---:B---3--:R-:W-:Y:S01]  /*10ca0*/  IADD3 R79, P5, PT, R3.reuse, R79, RZ ;  /* 0x0000004f034f7210 */ /* 0x048fe20007fbe0ff */
[----:B------:R-:W3:Y:S01]  /*10cb0*/  LDL.LU R90, [R1+0x14c] ;  /* 0x00014c00015a7983 */ /* 0x000ee20000300800 */
[----:B------:R-:W-:Y:S02]  /*10cc0*/  PRMT R74, RZ, 0x7610, R74 ;  /* 0x00007610ff4a7816 */ /* 0x000fe4000000004a */
[----:B------:R-:W-:Y:S01]  /*10cd0*/  IADD3 R44, P6, PT, R3, R44, RZ ;  /* 0x0000002c032c7210 */ /* 0x000fe20007fde0ff */
[----:B------:R-:W-:Y:S06]  /*10ce0*/  STL [R1+0x140], R79 ;  /* 0x0001404f01007387 */ /* 0x000fec0000100800 */
[----:B0-----:R-:W-:Y:S01]  /*10cf0*/  @P2 IMAD.MOV.U32 R6, RZ, RZ, R79 ;  /* 0x000000ffff062224 */ /* 0x001fe200078e004f */
[----:B--2---:R0:W-:Y:S01]  /*10d00*/  STL [R1+0x6a0], R9 ;  /* 0x0006a00901007387 */ /* 0x0041e20000100800 */
[----:B----4-:R-:W-:-:S03]  /*10d10*/  IMAD.X R7, R5, 0x1, R7, P5 ;  /* 0x0000000105077824 */ /* 0x010fc600028e0607 */
[----:B0-----:R-:W2:Y:S04]  /*10d20*/  LDL.LU R9, [R1+0x3d8] ;  /* 0x0003d80001097983 */ /* 0x001ea80000300800 */
[----:B------:R0:W-:Y:S04]  /*10d30*/  STL [R1+0x13c], R7 ;  /* 0x00013c0701007387 */ /* 0x0001e80000100800 */
[----:B------:R0:W4:Y:S04]  /*10d40*/  @P2 LDG.E.U8 R74, desc[UR18][R6.64] ;  /* 0x00000012064a2981 */ /* 0x000128000c1e1100 */
[----:B------:R1:W-:Y:S04]  /*10d50*/  STL [R1+0x148], R44 ;  /* 0x0001482c01007387 */ /* 0x0003e80000100800 */
[----:B------:R-:W2:Y:S01]  /*10d60*/  LDL.LU R6, [R1+0x144] ;  /* 0x0001440001067983 */ /* 0x000ea20000300800 */
[C---:B------:R-:W-:Y:S01]  /*10d70*/  ISETP.GT.AND P4, PT, R8.reuse, 0x16, PT ;  /* 0x000000160800780c */ /* 0x040fe20003f84270 */
[----:B0-----:R-:W-:Y:S01]  /*10d80*/  IMAD.MOV.U32 R7, RZ, RZ, R44 ;  /* 0x000000ffff077224 */ /* 0x001fe200078e002c */
[----:B------:R-:W-:Y:S01]  /*10d90*/  IADD3 R80, P5, PT, R3, R80, RZ ;  /* 0x0000005003507210 */ /* 0x000fe20007fbe0ff */
[----:B-1----:R-:W2:Y:S01]  /*10da0*/  LDL.LU R44, [R1+0x154] ;  /* 0x00015400012c7983 */ /* 0x002ea20000300800 */
[----:B------:R-:W-:-:S03]  /*10db0*/  ISETP.GT.AND P1, PT, R8, 0x17, PT ;  /* 0x000000170800780c */ /* 0x000fc60003f24270 */
[----:B------:R-:W-:Y:S01]  /*10dc0*/  STL [R1+0x150], R80 ;  /* 0x0001505001007387 */ /* 0x000fe20000100800 */
[----:B------:R-:W-:Y:S01]  /*10dd0*/  PRMT R45, RZ, 0x7610, R45 ;  /* 0x00007610ff2d7816 */ /* 0x000fe2000000002d */
[C---:B---3--:R-:W-:Y:S01]  /*10de0*/  IMAD.X R90, R5.reuse, 0x1, R90, P5 ;  /* 0x00000001055a7824 */ /* 0x048fe200028e065a */
[----:B------:R-:W-:Y:S01]  /*10df0*/  PRMT R28, RZ, 0x7610, R28 ;  /* 0x00007610ff1c7816 */ /* 0x000fe2000000001c */
[----:B----4-:R0:W-:Y:S01]  /*10e00*/  STL [R1+0x69c], R74 ;  /* 0x00069c4a01007387 */ /* 0x0101e20000100800 */
[----:B--2---:R-:W-:-:S03]  /*10e10*/  IMAD.X R6, R5, 0x1, R6, P6 ;  /* 0x0000000105067824 */ /* 0x004fc600030e0606 */
[----:B0-----:R-:W2:Y:S02]  /*10e20*/  LDL.LU R74, [R1+0x3e0] ;  /* 0x0003e000014a7983 */ /* 0x001ea40000300800 */
[-C--:B------:R-:W-:Y:S02]  /*10e30*/  @P4 LOP3.LUT R7, R7, R6.reuse, RZ, 0x3c, !PT ;  /* 0x0000000607074212 */ /* 0x080fe400078e3cff */
[----:B------:R-:W3:Y:S04]  /*10e40*/  LDL.LU R79, [R1+0x3e8] ;  /* 0x0003e800014f7983 */ /* 0x000ee80000300800 */
[----:B------:R0:W-:Y:S02]  /*10e50*/  STL [R1+0x144], R6 ;  /* 0x0001440601007387 */ /* 0x0001e40000100800 */
[----:B0-----:R-:W-:-:S04]  /*10e60*/  @P4 LOP3.LUT R6, R7, R6, RZ, 0x3c, !PT ;  /* 0x0000000607064212 */ /* 0x001fc800078e3cff */
[----:B------:R-:W-:-:S05]  /*10e70*/  @P4 LOP3.LUT R7, R7, R6, RZ, 0x3c, !PT ;  /* 0x0000000607074212 */ /* 0x000fca00078e3cff */
[----:B------:R0:W4:Y:S02]  /*10e80*/  @P4 LDG.E.U8 R45, desc[UR18][R6.64] ;  /* 0x00000012062d4981 */ /* 0x000124000c1e1100 */
[----:B0-----:R-:W-:Y:S02]  /*10e90*/  @P1 IMAD.MOV.U32 R6, RZ, RZ, R80 ;  /* 0x000000ffff061224 */ /* 0x001fe400078e0050 */
[----:B------:R-:W-:-:S05]  /*10ea0*/  @P1 IMAD.MOV.U32 R7, RZ, RZ, R90 ;  /* 0x000000ffff071224 */ /* 0x000fca00078e005a */
[----:B------:R0:W4:Y:S01]  /*10eb0*/  @P1 LDG.E.U8 R28, desc[UR18][R6.64] ;  /* 0x00000012061c1981 */ /* 0x000122000c1e1100 */
[----:B------:R-:W-:Y:S02]  /*10ec0*/  ISETP.GT.AND P2, PT, R8, 0x18, PT ;  /* 0x000000180800780c */ /* 0x000fe40003f44270 */
[----:B------:R-:W-:Y:S01]  /*10ed0*/  IADD3 R9, P5, PT, R3, R9, RZ ;  /* 0x0000000903097210 */ /* 0x000fe20007fbe0ff */
[----:B------:R-:W-:Y:S01]  /*10ee0*/  STL [R1+0x14c], R90 ;  /* 0x00014c5a01007387 */ /* 0x000fe20000100800 */
[----:B------:R-:W-:-:S03]  /*10ef0*/  PRMT R18, RZ, 0x7610, R18 ;  /* 0x00007610ff127816 */ /* 0x000fc60000000012 */
[----:B------:R-:W-:-:S06]  /*10f00*/  IMAD.X R44, R5, 0x1, R44, P5 ;  /* 0x00000001052c7824 */ /* 0x000fcc00028e062c */
[----:B0-----:R-:W-:Y:S02]  /*10f10*/  @P2 IMAD.MOV.U32 R6, RZ, RZ, R9 ;  /* 0x000000ffff062224 */ /* 0x001fe400078e0009 */
[----:B------:R-:W-:-:S05]  /*10f20*/  @P2 IMAD.MOV.U32 R7, RZ, RZ, R44 ;  /* 0x000000ffff072224 */ /* 0x000fca00078e002c */
[----:B------:R0:W4:Y:S01]  /*10f30*/  @P2 LDG.E.U8 R18, desc[UR18][R6.64] ;  /* 0x0000001206122981 */ /* 0x000122000c1e1100 */
[C---:B--2---:R-:W-:Y:S02]  /*10f40*/  IADD3 R74, P6, PT, R3.reuse, R74, RZ ;  /* 0x0000004a034a7210 */ /* 0x044fe40007fde0ff */
[----:B---3--:R-:W-:-:S03]  /*10f50*/  IADD3 R79, P5, PT, R3, R79, RZ ;  /* 0x0000004f034f7210 */ /* 0x008fc60007fbe0ff */
[----:B0-----:R-:W-:Y:S01]  /*10f60*/  IMAD.MOV.U32 R7, RZ, RZ, R74 ;  /* 0x000000ffff077224 */ /* 0x001fe200078e004a */
[----:B----4-:R0:W-:Y:S04]  /*10f70*/  STL [R1+0x698], R45 ;  /* 0x0006982d01007387 */ /* 0x0101e80000100800 */
[----:B0-----:R-:W2:Y:S04]  /*10f80*/  LDL.LU R45, [R1+0x8d8] ;  /* 0x0008d800012d7983 */ /* 0x001ea80000300800 */
[----:B------:R-:W3:Y:S04]  /*10f90*/  LDL.LU R90, [R1+0x3e4] ;  /* 0x0003e400015a7983 */ /* 0x000ee80000300800 */
[----:B------:R-:W-:Y:S04]  /*10fa0*/  STL [R1+0x3d8], R9 ;  /* 0x0003d80901007387 */ /* 0x000fe80000100800 */
[----:B------:R0:W-:Y:S04]  /*10fb0*/  STL [R1+0x694], R28 ;  /* 0x0006941c01007387 */ /* 0x0001e80000100800 */
[----:B0-----:R-:W4:Y:S04]  /*10fc0*/  LDL.LU R28, [R1+0x3f0] ;  /* 0x0003f000011c7983 */ /* 0x001f280000300800 */
[----:B------:R0:W-:Y:S04]  /*10fd0*/  STL [R1+0x154], R44 ;  /* 0x0001542c01007387 */ /* 0x0001e80000100800 */
[----:B0-----:R-:W2:Y:S04]  /*10fe0*/  LDL.LU R44, [R1+0x3ec] ;  /* 0x0003ec00012c7983 */ /* 0x001ea80000300800 */
[----:B------:R0:W-:Y:S04]  /*10ff0*/  STL [R1+0x3e0], R74 ;  /* 0x0003e04a01007387 */ /* 0x0001e80000100800 */
[----:B------:R-:W2:Y:S04]  /*11000*/  LDL.LU R9, [R1+0x3f8] ;  /* 0x0003f80001097983 */ /* 0x000ea80000300800 */
[----:B------:R-:W-:Y:S04]  /*11010*/  STL [R1+0x3e8], R79 ;  /* 0x0003e84f01007387 */ /* 0x000fe80000100800 */
[----:B------:R-:W2:Y:S04]  /*11020*/  LDL.LU R80, [R1+0x400] ;  /* 0x0004000001507983 */ /* 0x000ea80000300800 */
[----:B0-----:R-:W2:Y:S04]  /*11030*/  LDL.LU R74, [R1+0x8d4] ;  /* 0x0008d400014a7983 */ /* 0x001ea80000300800 */
[----:B------:R-:W2:Y:S01]  /*11040*/  LDL.LU R6, [R1+0x3dc] ;  /* 0x0003dc0001067983 */ /* 0x000ea20000300800 */
[----:B------:R-:W-:-:S02]  /*11050*/  ISETP.GT.AND P4, PT, R8, 0x19, PT ;  /* 0x000000190800780c */ /* 0x000fc40003f84270 */
[C---:B------:R-:W-:Y:S02]  /*11060*/  ISETP.GT.AND P1, PT, R8.reuse, 0x1a, PT ;  /* 0x0000001a0800780c */ /* 0x040fe40003f24270 */
[----:B------:R-:W-:Y:S02]  /*11070*/  PRMT R34, RZ, 0x7610, R34 ;  /* 0x00007610ff227816 */ /* 0x000fe40000000022 */
[----:B------:R-:W-:Y:S02]  /*11080*/  ISETP.GT.AND P2, PT, R8, 0x1b, PT ;  /* 0x0000001b0800780c */ /* 0x000fe40003f44270 */
[----:B------:R-:W-:Y:S02]  /*11090*/  PRMT R51, RZ, 0x7610, R51 ;  /* 0x00007610ff337816 */ /* 0x000fe40000000033 */
[----:B------:R-:W-:Y:S01]  /*110a0*/  PRMT R85, RZ, 0x7610, R85 ;  /* 0x00007610ff557816 */ /* 0x000fe20000000055 */
[----:B---3--:R-:W-:Y:S01]  /*110b0*/  IMAD.X R90, R5, 0x1, R90, P5 ;  /* 0x00000001055a7824 */ /* 0x008fe200028e065a */
[----:B----4-:R-:W-:-:S05]  /*110c0*/  IADD3 R28, P5, PT, R3, R28, RZ ;  /* 0x0000001c031c7210 */ /* 0x010fca0007fbe0ff */
[C---:B--2---:R-:W-:Y:S02]  /*110d0*/  IMAD.X R44, R5.reuse, 0x1, R44, P5 ;  /* 0x00000001052c7824 */ /* 0x044fe400028e062c */
[----:B------:R-:W-:-:S05]  /*110e0*/  IMAD.X R6, R5, 0x1, R6, P6 ;  /* 0x0000000105067824 */ /* 0x000fca00030e0606 */
[-C--:B------:R-:W-:Y:S01]  /*110f0*/  @P4 LOP3.LUT R7, R7, R6.reuse, RZ, 0x3c, !PT ;  /* 0x0000000607074212 */ /* 0x080fe200078e3cff */
[----:B------:R0:W-:Y:S03]  /*11100*/  STL [R1+0x3dc], R6 ;  /* 0x0003dc0601007387 */ /* 0x0001e60000100800 */
[----:B0-----:R-:W-:-:S04]  /*11110*/  @P4 LOP3.LUT R6, R7, R6, RZ, 0x3c, !PT ;  /* 0x0000000607064212 */ /* 0x001fc800078e3cff */
[----:B------:R-:W-:-:S05]  /*11120*/  @P4 LOP3.LUT R7, R7, R6, RZ, 0x3c, !PT ;  /* 0x0000000607074212 */ /* 0x000fca00078e3cff */
[----:B------:R0:W2:Y:S01]  /*11130*/  @P4 LDG.E.U8 R34, desc[UR18][R6.64] ;  /* 0x0000001206224981 */ /* 0x0000a2000c1e1100 */
[----:B------:R-:W-:-:S03]  /*11140*/  IADD3 R9, P6, PT, R3, R9, RZ ;  /* 0x0000000903097210 */ /* 0x000fc60007fde0ff */
[----:B------:R1:W-:Y:S01]  /*11150*/  STL [R1+0x3e4], R90 ;  /* 0x0003e45a01007387 */ /* 0x0003e20000100800 */
[----:B0-----:R-:W-:Y:S02]  /*11160*/  @P1 IMAD.MOV.U32 R6, RZ, RZ, R79 ;  /* 0x000000ffff061224 */ /* 0x001fe400078e004f */
[----:B------:R-:W-:Y:S02]  /*11170*/  @P1 IMAD.MOV.U32 R7, RZ, RZ, R90 ;  /* 0x000000ffff071224 */ /* 0x000fe400078e005a */
[----:B-1----:R-:W3:Y:S01]  /*11180*/  LDL.LU R90, [R1+0x3fc] ;  /* 0x0003fc00015a7983 */ /* 0x002ee20000300800 */
[----:B------:R-:W-:-:S03]  /*11190*/  IADD3 R80, P5, PT, R3, R80, RZ ;  /* 0x0000005003507210 */ /* 0x000fc60007fbe0ff */
[----:B------:R0:W4:Y:S04]  /*111a0*/  @P1 LDG.E.U8 R51, desc[UR18][R6.64] ;  /* 0x0000001206331981 */ /* 0x000128000c1e1100 */
[----:B------:R-:W2:Y:S04]  /*111b0*/  LDL.LU R79, [R1+0x408] ;  /* 0x00040800014f7983 */ /* 0x000ea80000300800 */
[----:B------:R1:W-:Y:S01]  /*111c0*/  STL [R1+0x3f0], R28 ;  /* 0x0003f01c01007387 */ /* 0x0003e20000100800 */
[----:B0-----:R-:W-:Y:S02]  /*111d0*/  @P2 IMAD.MOV.U32 R6, RZ, RZ, R28 ;  /* 0x000000ffff062224 */ /* 0x001fe400078e001c */
[----:B------:R-:W-:Y:S01]  /*111e0*/  @P2 IMAD.MOV.U32 R7, RZ, RZ, R44 ;  /* 0x000000ffff072224 */ /* 0x000fe200078e002c */
[----:B------:R0:W-:Y:S04]  /*111f0*/  STL [R1+0x3ec], R44 ;  /* 0x0003ec2c01007387 */ /* 0x0001e80000100800 */
[----:B------:R0:W2:Y:S04]  /*11200*/  @P2 LDG.E.U8 R85, desc[UR18][R6.64] ;  /* 0x0000001206552981 */ /* 0x0000a8000c1e1100 */
[----:B-1----:R-:W2:Y:S04]  /*11210*/  LDL.LU R28, [R1+0x15c] ;  /* 0x00015c00011c7983 */ /* 0x002ea80000300800 */
[----:B------:R1:W-:Y:S01]  /*11220*/  STL [R1+0x3f8], R9 ;  /* 0x0003f80901007387 */ /* 0x0003e20000100800 */
[----:B0-----:R-:W-:-:S03]  /*11230*/  IMAD.MOV.U32 R7, RZ, RZ, R9 ;  /* 0x000000ffff077224 */ /* 0x001fc600078e0009 */
[----:B------:R-:W2:Y:S04]  /*11240*/  LDL.LU R44, [R1+0x410] ;  /* 0x00041000012c7983 */ /* 0x000ea80000300800 */
[----:B------:R-:W-:Y:S04]  /*11250*/  STL [R1+0x400], R80 ;  /* 0x0004005001007387 */ /* 0x000fe80000100800 */
[----:B-1----:R-:W2:Y:S04]  /*11260*/  LDL.LU R9, [R1+0x8d0] ;  /* 0x0008d00001097983 */ /* 0x002ea80000300800 */
[----:B------:R-:W2:Y:S01]  /*11270*/  LDL.LU R6, [R1+0x3f4] ;  /* 0x0003f40001067983 */ /* 0x000ea20000300800 */
[----:B------:R-:W-:-:S02]  /*11280*/  ISETP.GT.AND P4, PT, R8, 0x1c, PT ;  /* 0x0000001c0800780c */ /* 0x000fc40003f84270 */
        /* <DEDUP_REMOVED lines=19> */
[C---:B------:R-:W-:Y:S01]  /*113c0*/  IADD3 R79, P5, PT, R3.reuse, R79, RZ ;  /* 0x0000004f034f7210 */ /* 0x040fe20007fbe0ff */
        /* <DEDUP_REMOVED lines=10> */
[----:B------:R-:W-:Y:S04]  /*11470*/  STL [R1+0x15c], R28 ;  /* 0x00015c1c01007387 */ /* 0x000fe80000100800 */
        /* <DEDUP_REMOVED lines=8> */
[----:B------:R-:W-:Y:S01]  /*11500*/  STL [R1+0x410], R44 ;  /* 0x0004102c01007387 */ /* 0x000fe20000100800 */
[----:B------:R-:W-:-:S03]  /*11510*/  @P4 LOP3.LUT R7, R7, R6, RZ, 0x3c, !PT ;  /* 0x0000000607074212 */ /* 0x000fc600078e3cff */
[----:B------:R-:W3:Y:S04]  /*11520*/  LDL.LU R28, [R1+0x420] ;  /* 0x00042000011c7983 */ /* 0x000ee80000300800 */
[----:B------:R-:W3:Y:S04]  /*11530*/  LDL.LU R79, [R1+0x428] ;  /* 0x00042800014f7983 */ /* 0x000ee80000300800 */
        /* <DEDUP_REMOVED lines=9> */
[----:B------:R-:W-:Y:S05]  /*115d0*/  STL [R1+0x40c], R80 ;  /* 0x00040c5001007387 */ /* 0x000fea0000100800 */
[----:B0-----:R-:W-:-:S02]  /*115e0*/  @P1 IMAD.MOV.U32 R6, RZ, RZ, R44 ;  /* 0x000000ffff061224 */ /* 0x001fc400078e002c */
[----:B------:R-:W-:Y:S01]  /*115f0*/  @P1 IMAD.MOV.U32 R7, RZ, RZ, R80 ;  /* 0x000000ffff071224 */ /* 0x000fe200078e0050 */
[----:B------:R-:W-:-:S04]  /*11600*/  PRMT R37, RZ, 0x7610, R37 ;  /* 0x00007610ff257816 */ /* 0x000fc80000000025 */
[----:B------:R0:W4:Y:S02]  /*11610*/  @P1 LDG.E.U8 R21, desc[UR18][R6.64] ;  /* 0x0000001206151981 */ /* 0x000124000c1e1100 */
[----:B0-----:R-:W-:Y:S02]  /*11620*/  @P2 IMAD.MOV.U32 R6, RZ, RZ, R71 ;  /* 0x000000ffff062224 */ /* 0x001fe400078e0047 */
[----:B--2---:R-:W-:-:S04]  /*11630*/  IMAD.X R78, R5, 0x1, R78, P5 ;  /* 0x00000001054e7824 */ /* 0x004fc800028e064e */
[----:B------:R-:W-:Y:S01]  /*11640*/  @P2 IMAD.MOV.U32 R7, RZ, RZ, R78 ;  /* 0x000000ffff072224 */ /* 0x000fe200078e004e */
[----:B---3--:R-:W-:-:S04]  /*11650*/  IADD3 R28, P6, PT, R3, R28, RZ ;  /* 0x0000001c031c7210 */ /* 0x008fc80007fde0ff */
[----:B------:R0:W2:Y:S01]  /*11660*/  @P2 LDG.E.U8 R37, desc[UR18][R6.64] ;  /* 0x0000001206252981 */ /* 0x0000a2000c1e1100 */
[----:B------:R-:W-:Y:S01]  /*11670*/  IADD3 R79, P5, PT, R3, R79, RZ ;  /* 0x0000004f034f7210 */ /* 0x000fe20007fbe0ff */
[----:B0-----:R-:W-:Y:S02]  /*11680*/  IMAD.MOV.U32 R7, RZ, RZ, R28 ;  /* 0x000000ffff077224 */ /* 0x001fe400078e001c */
[----:B------:R0:W-:Y:S04]  /*11690*/  STL [R1+0x110], R88 ;  /* 0x0001105801007387 */ /* 0x0001e80000100800 */
[----:B0-----:R-:W3:Y:S04]  /*116a0*/  LDL.LU R88, [R1+0x8c4] ;  /* 0x0008c40001587983 */ /* 0x001ee80000300800 */
[----:B------:R-:W2:Y:S04]  /*116b0*/  LDL.LU R80, [R1+0x424] ;  /* 0x0004240001507983 */ /* 0x000ea80000300800 */
[----:B------:R-:W3:Y:S04]  /*116c0*/  LDL.LU R44, [R1+0x430] ;  /* 0x00043000012c7983 */ /* 0x000ee80000300800 */
        /* <DEDUP_REMOVED lines=12> */
[----:B--2---:R-:W-:Y:S01]  /*11790*/  IMAD.X R80, R5, 0x1, R80, P5 ;  /* 0x0000000105507824 */ /* 0x004fe200028e0650 */
[----:B---3--:R-:W-:Y:S01]  /*117a0*/  IADD3 R44, P5, PT, R3, R44, RZ ;  /* 0x0000002c032c7210 */ /* 0x008fe20007fbe0ff */
        /* <DEDUP_REMOVED lines=8> */
[----:B------:R-:W-:Y:S02]  /*11830*/  @P1 IMAD.MOV.U32 R7, RZ, RZ, R80 ;  /* 0x000000ffff071224 */ /* 0x000fe400078e0050 */
[----:B0-----:R-:W3:Y:S04]  /*11840*/  LDL.LU R80, [R1+0x43c] ;  /* 0x00043c0001507983 */ /* 0x001ee80000300800 */
[----:B------:R-:W4:Y:S04]  /*11850*/  LDL.LU R79, [R1+0x164] ;  /* 0x00016400014f7983 */ /* 0x000f280000300800 */
        /* <DEDUP_REMOVED lines=13> */
[----:B------:R0:W-:Y:S04]  /*11930*/  STL [R1+0x438], R71 ;  /* 0x0004384701007387 */ /* 0x0001e80000100800 */
[----:B------:R1:W2:Y:S04]  /*11940*/  @P2 LDG.E.U8 R76, desc[UR18][R6.64] ;  /* 0x00000012064c2981 */ /* 0x0002a8000c1e1100 */
[----:B------:R-:W3:Y:S01]  /*11950*/  LDL.LU R6, [R1+0x434] ;  /* 0x0004340001067983 */ /* 0x000ee20000300800 */
[----:B------:R-:W-:Y:S01]  /*11960*/  ISETP.GT.AND P4, PT, R8, 0x25, PT ;  /* 0x000000250800780c */ /* 0x000fe20003f84270 */
[----:B-1----:R-:W-:Y:S01]  /*11970*/  IMAD.MOV.U32 R7, RZ, RZ, R71 ;  /* 0x000000ffff077224 */ /* 0x002fe200078e0047 */
[----:B------:R-:W-:Y:S01]  /*11980*/  IADD3 R78, P5, PT, R3, R78, RZ ;  /* 0x0000004e034e7210 */ /* 0x000fe20007fbe0ff */
[----:B0-----:R-:W4:Y:S04]  /*11990*/  LDL.LU R71, [R1+0x448] ;  /* 0x0004480001477983 */ /* 0x001f280000300800 */
[----:B------:R-:W-:Y:S01]  /*119a0*/  STL [R1+0x440], R78 ;  /* 0x0004404e01007387 */ /* 0x000fe20000100800 */
        /* <DEDUP_REMOVED lines=9> */
[----:B------:R-:W-:Y:S01]  /*11a40*/  ISETP.GT.AND P1, PT, R8, 0x26, PT ;  /* 0x000000260800780c */ /* 0x000fe20003f24270 */
[----:B------:R-:W-:Y:S01]  /*11a50*/  IMAD.X R80, R5, 0x1, R80, P5 ;  /* 0x0000000105507824 */ /* 0x000fe200028e0650 */
[----:B------:R-:W-:-:S04]  /*11a60*/  PRMT R0, RZ, 0x7610, R0 ;  /* 0x00007610ff007816 */ /* 0x000fc80000000000 */
[----:B------:R-:W-:Y:S01]  /*11a70*/  STL [R1+0x43c], R80 ;  /* 0x00043c5001007387 */ /* 0x000fe20000100800 */
[----:B0-----:R-:W-:-:S06]  /*11a80*/  IMAD.MOV.U32 R7, RZ, RZ, R80 ;  /* 0x000000ffff077224 */ /* 0x001fcc00078e0050 */
[----:B------:R-:W-:-:S05]  /*11a90*/  @P1 IMAD.MOV.U32 R6, RZ, RZ, R78 ;  /* 0x000000ffff061224 */ /* 0x000fca00078e004e */
[----:B------:R0:W2:Y:S04]  /*11aa0*/  @P1 LDG.E.U8 R0, desc[UR18][R6.64] ;  /* 0x0000001206001981 */ /* 0x0000a8000c1e1100 */
[----:B---3--:R1:W-:Y:S04]  /*11ab0*/  STL [R1+0xfc], R73 ;  /* 0x0000fc4901007387 */ /* 0x0083e80000100800 */
[----:B-1----:R-:W3:Y:S04]  /*11ac0*/  LDL.LU R73, [R1+0x8b8] ;  /* 0x0008b80001497983 */ /* 0x002ee80000300800 */
[----:B------:R-:W3:Y:S04]  /*11ad0*/  LDL.LU R80, [R1+0x8b4] ;  /* 0x0008b40001507983 */ /* 0x000ee80000300800 */
[----:B------:R-:W3:Y:S01]  /*11ae0*/  LDL.LU R7, [R1+0x160] ;  /* 0x0001600001077983 */ /* 0x000ee20000300800 */
[----:B------:R-:W-:-:S02]  /*11af0*/  ISETP.GT.AND P2, PT, R8, 0x27, PT ;  /* 0x000000270800780c */ /* 0x000fc40003f44270 */
[----:B----4-:R-:W-:Y:S01]  /*11b00*/  IADD3 R79, P5, PT, R3, R79, RZ ;  /* 0x0000004f034f7210 */ /* 0x010fe20007fbe0ff */
[----:B------:R-:W4:Y:S01]  /*11b10*/  LDL.LU R78, [R1+0x44c] ;  /* 0x00044c00014e7983 */ /* 0x000f220000300800 */
[----:B------:R-:W-:-:S09]  /*11b20*/  PRMT R72, RZ, 0x7610, R72 ;  /* 0x00007610ff487816 */ /* 0x000fd20000000048 */
[----:B0-----:R-:W-:Y:S01]  /*11b30*/  @P2 IMAD.MOV.U32 R6, RZ, RZ, R79 ;  /* 0x000000ffff062224 */ /* 0x001fe200078e004f */
[----:B------:R-:W-:Y:S01]  /*11b40*/  IADD3 R71, P6, PT, R3, R71, RZ ;  /* 0x0000004703477210 */ /* 0x000fe20007fde0ff */
[----:B------:R-:W-:Y:S04]  /*11b50*/  STL [R1+0x164], R79 ;  /* 0x0001644f01007387 */ /* 0x000fe80000100800 */
[----:B--2---:R0:W-:Y:S04]  /*11b60*/  STL [R1+0xf8], R0 ;  /* 0x0000f80001007387 */ /* 0x0041e80000100800 */
[----:B0-----:R-:W2:Y:S01]  /*11b70*/  LDL.LU R0, [R1+0x458] ;  /* 0x0004580001007983 */ /* 0x001ea20000300800 */
[----:B---3--:R-:W-:-:S05]  /*11b80*/  IMAD.X R7, R5, 0x1, R7, P5 ;  /* 0x0000000105077824 */ /* 0x008fca00028e0607 */
[----:B------:R0:W3:Y:S04]  /*11b90*/  @P2 LDG.E.U8 R72, desc[UR18][R6.64] ;  /* 0x0000001206482981 */ /* 0x0000e8000c1e1100 */
[----:B------:R0:W-:Y:S04]  /*11ba0*/  STL [R1+0x160], R7 ;  /* 0x0001600701007387 */ /* 0x0001e80000100800 */
[----:B------:R1:W-:Y:S04]  /*11bb0*/  STL [R1+0x448], R71 ;  /* 0x0004484701007387 */ /* 0x0003e80000100800 */
[----:B------:R-:W2:Y:S01]  /*11bc0*/  LDL.LU R6, [R1+0x444] ;  /* 0x0004440001067983 */ /* 0x000ea20000300800 */
[----:B------:R-:W-:Y:S01]  /*11bd0*/  IADD3 R76, P5, PT, R3, R76, RZ ;  /* 0x0000004c034c7210 */ /* 0x000fe20007fbe0ff */
[----:B0-----:R-:W-:-:S02]  /*11be0*/  IMAD.MOV.U32 R7, RZ, RZ, R71 ;  /* 0x000000ffff077224 */ /* 0x001fc400078e0047 */
[----:B-1----:R-:W4:Y:S04]  /*11bf0*/  LDL.LU R71, [R1+0x454] ;  /* 0x0004540001477983 */ /* 0x002f280000300800 */
[----:B------:R-:W-:Y:S04]  /*11c00*/  STL [R1+0x450], R76 ;  /* 0x0004504c01007387 */ /* 0x000fe80000100800 */
[----:B------:R-:W4:Y:S01]  /*11c10*/  LDL.LU R79, [R1+0x460] ;  /* 0x00046000014f7983 */ /* 0x000f220000300800 */
[----:B------:R-:W-:-:S03]  /*11c20*/  ISETP.GT.AND P4, PT, R8, 0x28, PT ;  /* 0x000000280800780c */ /* 0x000fc60003f84270 */
[----:B---3--:R0:W-:Y:S04]  /*11c30*/  STL [R1+0xf4], R72 ;  /* 0x0000f44801007387 */ /* 0x0081e80000100800 */
[----:B0-----:R-:W3:Y:S01]  /*11c40*/  LDL.LU R72, [R1+0x468] ;  /* 0x0004680001487983 */ /* 0x001ee20000300800 */
[----:B--2---:R-:W-:Y:S01]  /*11c50*/  IMAD.X R6, R5, 0x1, R6, P6 ;  /* 0x0000000105067824 */ /* 0x004fe200030e0606 */
[----:B------:R-:W-:-:S04]  /*11c60*/  ISETP.GT.AND P1, PT, R8, 0x29, PT ;  /* 0x000000290800780c */ /* 0x000fc80003f24270 */
[-C--:B------:R-:W-:Y:S01]  /*11c70*/  @P4 LOP3.LUT R7, R7, R6.reuse, RZ, 0x3c, !PT ;  /* 0x0000000607074212 */ /* 0x080fe200078e3cff */
[----:B------:R0:W-:Y:S01]  /*11c80*/  STL [R1+0x444], R6 ;  /* 0x0004440601007387 */ /* 0x0001e20000100800 */
[----:B------:R-:W-:Y:S02]  /*11c90*/  PRMT R20, RZ, 0x7610, R20 ;  /* 0x00007610ff147816 */ /* 0x000fe40000000014 */
[----:B------:R-:W-:Y:S01]  /*11ca0*/  ISETP.GT.AND P2, PT, R8, 0x2a, PT ;  /* 0x0000002a0800780c */ /* 0x000fe20003f44270 */
[----:B----4-:R-:W-:Y:S01]  /*11cb0*/  IMAD.X R78, R5, 0x1, R78, P5 ;  /* 0x00000001054e7824 */ /* 0x010fe200028e064e */
[----:B0-----:R-:W-:-:S04]  /*11cc0*/  @P4 LOP3.LUT R6, R7, R6, RZ, 0x3c, !PT ;  /* 0x0000000607064212 */ /* 0x001fc800078e3cff */
[----:B------:R-:W-:Y:S02]  /*11cd0*/  @P4 LOP3.LUT R7, R7, R6, RZ, 0x3c, !PT ;  /* 0x0000000607074212 */ /* 0x000fe400078e3cff */
[----:B------:R-:W-:Y:S02]  /*11ce0*/  IADD3 R0, P5, PT, R3, R0, RZ ;  /* 0x0000000003007210 */ /* 0x000fe40007fbe0ff */
[----:B------:R-:W-:Y:S01]  /*11cf0*/  PRMT R36, RZ, 0x7610, R36 ;  /* 0x00007610ff247816 */ /* 0x000fe20000000024 */
[----:B------:R0:W2:Y:S02]  /*11d00*/  @P4 LDG.E.U8 R20, desc[UR18][R6.64] ;  /* 0x0000001206144981 */ /* 0x0000a4000c1e1100 */
[----:B------:R-:W-:Y:S01]  /*11d10*/  IMAD.X R71, R5, 0x1, R71, P5 ;  /* 0x0000000105477824 */ /* 0x000fe200028e0647 */
[----:B------:R-:W-:Y:S01]  /*11d20*/  PRMT R53, RZ, 0x7610, R53 ;  /* 0x00007610ff357816 */ /* 0x000fe20000000035 */
[----:B------:R1:W-:Y:S01]  /*11d30*/  STL [R1+0x44c], R78 ;  /* 0x00044c4e01007387 */ /* 0x0003e20000100800 */
[----:B------:R-:W-:Y:S01]  /*11d40*/  IADD3 R79, P6, PT, R3, R79, RZ ;  /* 0x0000004f034f7210 */ /* 0x000fe20007fde0ff */
[----:B0-----:R-:W-:-:S02]  /*11d50*/  @P1 IMAD.MOV.U32 R6, RZ, RZ, R76 ;  /* 0x000000ffff061224 */ /* 0x001fc400078e004c */
[----:B------:R-:W-:Y:S02]  /*11d60*/  @P1 IMAD.MOV.U32 R7, RZ, RZ, R78 ;  /* 0x000000ffff071224 */ /* 0x000fe400078e004e */
[----:B-1----:R-:W4:Y:S04]  /*11d70*/  LDL.LU R78, [R1+0x464] ;  /* 0x00046400014e7983 */ /* 0x002f280000300800 */
[----:B------:R0:W2:Y:S04]  /*11d80*/  @P1 LDG.E.U8 R36, desc[UR18][R6.64] ;  /* 0x0000001206241981 */ /* 0x0000a8000c1e1100 */
[----:B------:R-:W2:Y:S04]  /*11d90*/  LDL.LU R76, [R1+0x470] ;  /* 0x00047000014c7983 */ /* 0x000ea80000300800 */
[----:B------:R1:W-:Y:S01]  /*11da0*/  STL [R1+0x458], R0 ;  /* 0x0004580001007387 */ /* 0x0003e20000100800 */
[----:B0-----:R-:W-:-:S02]  /*11db0*/  @P2 IMAD.MOV.U32 R6, RZ, RZ, R0 ;  /* 0x000000ffff062224 */ /* 0x001fc400078e0000 */
[----:B------:R-:W-:Y:S01]  /*11dc0*/  @P2 IMAD.MOV.U32 R7, RZ, RZ, R71 ;  /* 0x000000ffff072224 */ /* 0x000fe200078e0047 */
[----:B------:R0:W-:Y:S04]  /*11dd0*/  STL [R1+0x454], R71 ;  /* 0x0004544701007387 */ /* 0x0001e80000100800 */
[----:B------:R0:W2:Y:S04]  /*11de0*/  @P2 LDG.E.U8 R53, desc[UR18][R6.64] ;  /* 0x0000001206352981 */ /* 0x0000a8000c1e1100 */
[----:B-1----:R-:W2:Y:S04]  /*11df0*/  LDL.LU R0, [R1+0x478] ;  /* 0x0004780001007983 */ /* 0x002ea80000300800 */
[----:B------:R1:W-:Y:S01]  /*11e00*/  STL [R1+0x460], R79 ;  /* 0x0004604f01007387 */ /* 0x0003e20000100800 */
[----:B0-----:R-:W-:-:S03]  /*11e10*/  IMAD.MOV.U32 R7, RZ, RZ, R79 ;  /* 0x000000ffff077224 */ /* 0x001fc600078e004f */
[----:B------:R-:W2:Y:S01]  /*11e20*/  LDL.LU R71, [R1+0x16c] ;  /* 0x00016c0001477983 */ /* 0x000ea20000300800 */
[----:B---3--:R-:W-:-:S05]  /*11e30*/  IADD3 R72, P5, PT, R3, R72, RZ ;  /* 0x0000004803487210 */ /* 0x008fca0007fbe0ff */
[----:B------:R-:W-:Y:S04]  /*11e40*/  STL [R1+0x468], R72 ;  /* 0x0004684801007387 */ /* 0x000fe80000100800 */
[----:B-1----:R-:W3:Y:S04]  /*11e50*/  LDL.LU R79, [R1+0x8b0] ;  /* 0x0008b000014f7983 */ /* 0x002ee80000300800 */
[----:B------:R-:W2:Y:S01]  /*11e60*/  LDL.LU R6, [R1+0x45c] ;  /* 0x00045c0001067983 */ /* 0x000ea20000300800 */
[C---:B------:R-:W-:Y:S02]  /*11e70*/  ISETP.GT.AND P4, PT, R8.reuse, 0x2b, PT ;  /* 0x0000002b0800780c */ /* 0x040fe40003f84270 */
[----:B------:R-:W-:-:S02]  /*11e80*/  ISETP.GT.AND P1, PT, R8, 0x2c, PT ;  /* 0x0000002c0800780c */ /* 0x000fc40003f24270 */
[----:B------:R-:W-:Y:S02]  /*11e90*/  PRMT R89, RZ, 0x7610, R89 ;  /* 0x00007610ff597816 */ /* 0x000fe40000000059 */
[----:B------:R-:W-:Y:S01]  /*11ea0*/  PRMT R31, RZ, 0x7610, R31 ;  /* 0x00007610ff1f7816 */ /* 0x000fe2000000001f */
[C---:B----4-:R-:W-:Y:S02]  /*11eb0*/  IMAD.X R78, R5.reuse, 0x1, R78, P5 ;  /* 0x00000001054e7824 */ /* 0x050fe400028e064e */
        /* <DEDUP_REMOVED lines=11> */
[----:B------:R-:W3:Y:S01]  /*11f70*/  LDL.LU R7, [R1+0x46c] ;  /* 0x00046c0001077983 */ /* 0x000ee20000300800 */
[----:B------:R-:W-:-:S02]  /*11f80*/  ISETP.GT.AND P2, PT, R8, 0x2d, PT ;  /* 0x0000002d0800780c */ /* 0x000fc40003f44270 */
[C---:B------:R-:W-:Y:S01]  /*11f90*/  IADD3 R76, P5, PT, R3.reuse, R76, RZ ;  /* 0x0000004c034c7210 */ /* 0x040fe20007fbe0ff */
[----:B------:R-:W4:Y:S01]  /*11fa0*/  LDL.LU R72, [R1+0x168] ;  /* 0x0001680001487983 */ /* 0x000f220000300800 */
[----:B------:R-:W-:Y:S02]  /*11fb0*/  PRMT R65, RZ, 0x7610, R65 ;  /* 0x00007610ff417816 */ /* 0x000fe40000000041 */
[----:B------:R-:W-:Y:S01]  /*11fc0*/  IADD3 R0, P6, PT, R3, R0, RZ ;  /* 0x0000000003007210 */ /* 0x000fe20007fde0ff */
[----:B------:R-:W-:Y:S06]  /*11fd0*/  STL [R1+0x470], R76 ;  /* 0x0004704c01007387 */ /* 0x000fec0000100800 */
[----:B0-----:R-:W-:Y:S01]  /*11fe0*/  @P2 IMAD.MOV.U32 R6, RZ, RZ, R76 ;  /* 0x000000ffff062224 */ /* 0x001fe200078e004c */
[----:B--2---:R0:W-:Y:S01]  /*11ff0*/  STL [R1+0xe4], R31 ;  /* 0x0000e41f01007387 */ /* 0x0041e20000100800 */
[----:B---3--:R-:W-:-:S03]  /*12000*/  IMAD.X R7, R5, 0x1, R7, P5 ;  /* 0x0000000105077824 */ /* 0x008fc600028e0607 */
[----:B0-----:R-:W2:Y:S04]  /*12010*/  LDL.LU R31, [R1+0x480] ;  /* 0x00048000011f7983 */ /* 0x001ea80000300800 */
[----:B------:R0:W-:Y:S04]  /*12020*/  STL [R1+0x46c], R7 ;  /* 0x00046c0701007387 */ /* 0x0001e80000100800 */
[----:B------:R0:W3:Y:S04]  /*12030*/  @P2 LDG.E.U8 R65, desc[UR18][R6.64] ;  /* 0x0000001206412981 */ /* 0x0000e8000c1e1100 */
[----:B------:R-:W-:Y:S04]  /*12040*/  STL [R1+0x478], R0 ;  /* 0x0004780001007387 */ /* 0x000fe80000100800 */
[----:B------:R-:W2:Y:S01]  /*12050*/  LDL.LU R6, [R1+0x474] ;  /* 0x0004740001067983 */ /* 0x000ea20000300800 */
[----:B------:R-:W-:Y:S01]  /*12060*/  ISETP.GT.AND P4, PT, R8, 0x2e, PT ;  /* 0x0000002e0800780c */ /* 0x000fe20003f84270 */
[----:B0-----:R-:W-:Y:S01]  /*12070*/  IMAD.MOV.U32 R7, RZ, RZ, R0 ;  /* 0x000000ffff077224 */ /* 0x001fe200078e0000 */
[----:B------:R-:W-:-:S02]  /*12080*/  IADD3 R71, P5, PT, R3, R71, RZ ;  /* 0x0000004703477210 */ /* 0x000fc40007fbe0ff */
[----:B------:R-:W-:Y:S02]  /*12090*/  ISETP.GT.AND P1, PT, R8, 0x2f, PT ;  /* 0x0000002f0800780c */ /* 0x000fe40003f24270 */
[----:B------:R-:W-:Y:S01]  /*120a0*/  PRMT R77, RZ, 0x7610, R77 ;  /* 0x00007610ff4d7816 */ /* 0x000fe2000000004d */
[C---:B----4-:R-:W-:Y:S01]  /*120b0*/  IMAD.X R72, R5.reuse, 0x1, R72, P5 ;  /* 0x0000000105487824 */ /* 0x050fe200028e0648 */
[----:B------:R-:W-:Y:S01]  /*120c0*/  PRMT R17, RZ, 0x7610, R17 ;  /* 0x00007610ff117816 */ /* 0x000fe20000000011 */
[----:B---3--:R0:W-:Y:S01]  /*120d0*/  STL [R1+0xe0], R65 ;  /* 0x0000e04101007387 */ /* 0x0081e20000100800 */
[----:B--2---:R-:W-:-:S03]  /*120e0*/  IMAD.X R6, R5, 0x1, R6, P6 ;  /* 0x0000000105067824 */ /* 0x004fc600030e0606 */
[----:B0-----:R-:W2:Y:S04]  /*120f0*/  LDL.LU R65, [R1+0x47c] ;  /* 0x00047c0001417983 */ /* 0x001ea80000300800 */
[----:B------:R-:W-:Y:S01]  /*12100*/  STL [R1+0x16c], R71 ;  /* 0x00016c4701007387 */ /* 0x000fe20000100800 */
[----:B------:R-:W-:-:S03]  /*12110*/  @P4 LOP3.LUT R7, R7, R6, RZ, 0x3c, !PT ;  /* 0x0000000607074212 */ /* 0x000fc600078e3cff */
[----:B------:R-:W3:Y:S04]  /*12120*/  LDL.LU R76, [R1+0x490] ;  /* 0x00049000014c7983 */ /* 0x000ee80000300800 */
[----:B------:R-:W4:Y:S04]  /*12130*/  LDL.LU R0, [R1+0x498] ;  /* 0x0004980001007983 */ /* 0x000f280000300800 */
        /* <DEDUP_REMOVED lines=10> */
[----:B------:R-:W-:-:S09]  /*121e0*/  PRMT R23, RZ, 0x7610, R23 ;  /* 0x00007610ff177816 */ /* 0x000fd20000000017 */
[----:B0-----:R-:W-:Y:S02]  /*121f0*/  @P2 IMAD.MOV.U32 R6, RZ, RZ, R31 ;  /* 0x000000ffff062224 */ /* 0x001fe400078e001f */
[----:B--2---:R-:W-:-:S04]  /*12200*/  IMAD.X R65, R5, 0x1, R65, P5 ;  /* 0x0000000105417824 */ /* 0x004fc800028e0641 */
[----:B------:R-:W-:Y:S01]  /*12210*/  @P2 IMAD.MOV.U32 R7, RZ, RZ, R65 ;  /* 0x000000ffff072224 */ /* 0x000fe200078e0041 */
[----:B---3--:R-:W-:-:S04]  /*12220*/  IADD3 R76, P6, PT, R3, R76, RZ ;  /* 0x0000004c034c7210 */ /* 0x008fc80007fde0ff */
[----:B------:R0:W2:Y:S01]  /*12230*/  @P2 LDG.E.U8 R23, desc[UR18][R6.64] ;  /* 0x0000001206172981 */ /* 0x0000a2000c1e1100 */
[----:B----4-:R-:W-:Y:S01]  /*12240*/  IADD3 R0, P5, PT, R3, R0, RZ ;  /* 0x0000000003007210 */ /* 0x010fe20007fbe0ff */
[----:B0-----:R-:W-:Y:S02]  /*12250*/  IMAD.MOV.U32 R7, RZ, RZ, R76 ;  /* 0x000000ffff077224 */ /* 0x001fe400078e004c */
[----:B------:R0:W-:Y:S04]  /*12260*/  STL [R1+0xdc], R77 ;  /* 0x0000dc4d01007387 */ /* 0x0001e80000100800 */
[----:B0-----:R-:W3:Y:S04]  /*12270*/  LDL.LU R77, [R1+0x8a8] ;  /* 0x0008a800014d7983 */ /* 0x001ee80000300800 */
[----:B------:R-:W4:Y:S04]  /*12280*/  LDL.LU R71, [R1+0x494] ;  /* 0x0004940001477983 */ /* 0x000f280000300800 */
[----:B------:R-:W-:Y:S04]  /*12290*/  STL [R1+0x480], R31 ;  /* 0x0004801f01007387 */ /* 0x000fe80000100800 */
[----:B------:R0:W-:Y:S04]  /*122a0*/  STL [R1+0xd8], R17 ;  /* 0x0000d81101007387 */ /* 0x0001e80000100800 */
[----:B0-----:R-:W2:Y:S04]  /*122b0*/  LDL.LU R17, [R1+0x4a0] ;  /* 0x0004a00001117983 */ /* 0x001ea80000300800 */
[----:B------:R0:W-:Y:S04]  /*122c0*/  STL [R1+0x47c], R65 ;  /* 0x00047c4101007387 */ /* 0x0001e80000100800 */
[----:B0-----:R-:W3:Y:S04]  /*122d0*/  LDL.LU R65, [R1+0x49c] ;  /* 0x00049c0001417983 */ /* 0x001ee80000300800 */
[----:B------:R0:W-:Y:S04]  /*122e0*/  STL [R1+0x490], R76 ;  /* 0x0004904c01007387 */ /* 0x0001e80000100800 */
[----:B------:R-:W3:Y:S04]  /*122f0*/  LDL.LU R31, [R1+0x4a8] ;  /* 0x0004a800011f7983 */ /* 0x000ee80000300800 */
[----:B------:R-:W-:Y:S04]  /*12300*/  STL [R1+0x498], R0 ;  /* 0x0004980001007387 */ /* 0x000fe80000100800 */
[----:B------:R-:W3:Y:S04]  /*12310*/  LDL.LU R72, [R1+0x4b0] ;  /* 0x0004b00001487983 */ /* 0x000ee80000300800 */
[----:B0-----:R-:W3:Y:S04]  /*12320*/  LDL.LU R76, [R1+0x8a4] ;  /* 0x0008a400014c7983 */ /* 0x001ee80000300800 */
[----:B------:R-:W3:Y:S01]  /*12330*/  LDL.LU R6, [R1+0x48c] ;  /* 0x00048c0001067983 */ /* 0x000ee20000300800 */
[----:B------:R-:W-:-:S02]  /*12340*/  ISETP.GT.AND P4, PT, R8, 0x31, PT ;  /* 0x000000310800780c */ /* 0x000fc40003f84270 */
[C---:B------:R-:W-:Y:S02]  /*12350*/  ISETP.GT.AND P1, PT, R8.reuse, 0x32, PT ;  /* 0x000000320800780c */ /* 0x040fe40003f24270 */
[----:B------:R-:W-:Y:S02]  /*12360*/  PRMT R39, RZ, 0x7610, R39 ;  /* 0x00007610ff277816 */ /* 0x000fe40000000027 */
[----:B------:R-:W-:Y:S02]  /*12370*/  ISETP.GT.AND P2, PT, R8, 0x33, PT ;  /* 0x000000330800780c */ /* 0x000fe40003f44270 */
[----:B------:R-:W-:Y:S02]  /*12380*/  PRMT R58, RZ, 0x7610, R58 ;  /* 0x00007610ff3a7816 */ /* 0x000fe4000000003a */
[----:B------:R-:W-:Y:S01]  /*12390*/  PRMT R91, RZ, 0x7610, R91 ;  /* 0x00007610ff5b7816 */ /* 0x000fe2000000005b */
[----:B----4-:R-:W-:Y:S01]  /*123a0*/  IMAD.X R71, R5, 0x1, R71, P5 ;  /* 0x0000000105477824 */ /* 0x010fe200028e0647 */
[----:B--2---:R-:W-:-:S05]  /*123b0*/  IADD3 R17, P5, PT, R3, R17, RZ ;  /* 0x0000001103117210 */ /* 0x004fca0007fbe0ff */
[C---:B---3--:R-:W-:Y:S02]  /*123c0*/  IMAD.X R65, R5.reuse, 0x1, R65, P5 ;  /* 0x0000000105417824 */ /* 0x048fe400028e0641 */
        /* <DEDUP_REMOVED lines=9> */
[----:B------:R-:W-:Y:S01]  /*12460*/  @P1 IMAD.MOV.U32 R7, RZ, RZ, R71 ;  /* 0x000000ffff071224 */ /* 0x000fe200078e0047 */
[----:B------:R-:W3:Y:S01]  /*12470*/  LDL.LU R0, [R1+0x4ac] ;  /* 0x0004ac0001007983 */ /* 0x000ee20000300800 */
[----:B------:R-:W-:-:S03]  /*12480*/  IADD3 R72, P5, PT, R3, R72, RZ ;  /* 0x0000004803487210 */ /* 0x000fc60007fbe0ff */
[----:B------:R0:W4:Y:S04]  /*12490*/  @P1 LDG.E.U8 R58, desc[UR18][R6.64] ;  /* 0x00000012063a1981 */ /* 0x000128000c1e1100 */
[----:B-1----:R-:W2:Y:S04]  /*124a0*/  LDL.LU R71, [R1+0x4b8] ;  /* 0x0004b80001477983 */ /* 0x002ea80000300800 */
        /* <DEDUP_REMOVED lines=269> */
[----:B------:R-:W2:Y:S04]  /*13580*/  LDL.LU R46, [R1+0x548] ;  /* 0x00054800012e7983 */ /* 0x000ea80000300800 */
[----:B------:R0:W-:Y:S04]  /*13590*/  STL [R1+0x530], R10 ;  /* 0x0005300a01007387 */ /* 0x0001e80000100800 */
[----:B------:R-:W-:Y:S04]  /*135a0*/  STL [R1+0x808], R86 ;  /* 0x0008085601007387 */ /* 0x000fe80000100800 */
[----:B------:R1:W-:Y:S04]  /*135b0*/  STL [R1+0x52c], R63 ;  /* 0x00052c3f01007387 */ /* 0x0003e80000100800 */
[----:B0-----:R-:W3:Y:S04]  /*135c0*/  LDL.LU R10, [R1+0x550] ;  /* 0x00055000010a7983 */ /* 0x001ee80000300800 */
[----:B------:R0:W-:Y:S04]  /*135d0*/  STL [R1+0x538], R30 ;  /* 0x0005381e01007387 */ /* 0x0001e80000100800 */
[----:B-1----:R-:W3:Y:S04]  /*135e0*/  LDL.LU R63, [R1+0x558] ;  /* 0x00055800013f7983 */ /* 0x002ee80000300800 */
[----:B------:R-:W-:Y:S04]  /*135f0*/  STL [R1+0x540], R64 ;  /* 0x0005404001007387 */ /* 0x000fe80000100800 */
[----:B0-----:R-:W3:Y:S04]  /*13600*/  LDL.LU R30, [R1+0x874] ;  /* 0x00087400011e7983 */ /* 0x001ee80000300800 */
[----:B------:R-:W3:Y:S01]  /*13610*/  LDL.LU R6, [R1+0x534] ;  /* 0x0005340001067983 */ /* 0x000ee20000300800 */
[----:B------:R-:W-:-:S02]  /*13620*/  ISETP.GT.AND P4, PT, R8, 0x49, PT ;  /* 0x000000490800780c */ /* 0x000fc40003f84270 */
[----:B------:R-:W-:Y:S02]  /*13630*/  ISETP.GT.AND P1, PT, R8, 0x4a, PT ;  /* 0x0000004a0800780c */ /* 0x000fe40003f24270 */
[----:B------:R-:W-:Y:S02]  /*13640*/  PRMT R40, RZ, 0x7610, R40 ;  /* 0x00007610ff287816 */ /* 0x000fe40000000028 */
[----:B------:R-:W-:Y:S01]  /*13650*/  PRMT R55, RZ, 0x7610, R55 ;  /* 0x00007610ff377816 */ /* 0x000fe20000000037 */
[----:B----4-:R-:W-:Y:S01]  /*13660*/  IMAD.X R66, R5, 0x1, R66, P5 ;  /* 0x0000000105427824 */ /* 0x010fe200028e0642 */
[----:B--2---:R-:W-:Y:S01]  /*13670*/  IADD3 R46, P5, PT, R3, R46, RZ ;  /* 0x0000002e032e7210 */ /* 0x004fe20007fbe0ff */
[----:B---3--:R-:W-:-:S05]  /*13680*/  IMAD.X R6, R5, 0x1, R6, P6 ;  /* 0x0000000105067824 */ /* 0x008fca00030e0606 */
        /* <DEDUP_REMOVED lines=46> */
[----:B------:R-:W2:Y:S04]  /*13970*/  @P1 LDG.E.U8 R4, desc[UR18][R6.64] ;  /* 0x0000001206041981 */ /* 0x000ea8000c1e1100 */
[----:B---3--:R0:W-:Y:S04]  /*13980*/  STL [R1+0x6c], R54 ;  /* 0x00006c3601007387 */ /* 0x0081e80000100800 */
[----:B0-----:R-:W3:Y:S04]  /*13990*/  LDL.LU R54, [R1+0x86c] ;  /* 0x00086c0001367983 */ /* 0x001ee80000300800 */
[----:B------:R-:W3:Y:S04]  /*139a0*/  LDL.LU R66, [R1+0x868] ;  /* 0x0008680001427983 */ /* 0x000ee80000300800 */
[----:B------:R-:W3:Y:S01]  /*139b0*/  LDL.LU R7, [R1+0x55c] ;  /* 0x00055c0001077983 */ /* 0x000ee20000300800 */
[----:B------:R-:W-:-:S02]  /*139c0*/  ISETP.GT.AND P2, PT, R8, 0x4e, PT ;  /* 0x0000004e0800780c */ /* 0x000fc40003f44270 */
[C---:B----4-:R-:W-:Y:S01]  /*139d0*/  IADD3 R64, P5, PT, R3.reuse, R64, RZ ;  /* 0x0000004003407210 */ /* 0x050fe20007fbe0ff */
[----:B------:R-:W4:Y:S01]  /*139e0*/  LDL.LU R63, [R1+0x564] ;  /* 0x00056400013f7983 */ /* 0x000f220000300800 */
[----:B------:R-:W-:Y:S02]  /*139f0*/  PRMT R15, RZ, 0x7610, R15 ;  /* 0x00007610ff0f7816 */ /* 0x000fe4000000000f */
[----:B------:R-:W-:Y:S01]  /*13a00*/  IADD3 R10, P6, PT, R3, R10, RZ ;  /* 0x0000000a030a7210 */ /* 0x000fe20007fde0ff */
[----:B------:R-:W-:Y:S04]  /*13a10*/  STL [R1+0x560], R64 ;  /* 0x0005604001007387 */ /* 0x000fe80000100800 */
[----:B--2---:R0:W-:Y:S02]  /*13a20*/  STL [R1+0x68], R4 ;  /* 0x0000680401007387 */ /* 0x0041e40000100800 */
[----:B------:R-:W-:-:S02]  /*13a30*/  @P2 IMAD.MOV.U32 R6, RZ, RZ, R64 ;  /* 0x000000ffff062224 */ /* 0x000fc400078e0040 */
[----:B0-----:R-:W2:Y:S01]  /*13a40*/  LDL.LU R4, [R1+0x570] ;  /* 0x0005700001047983 */ /* 0x001ea20000300800 */
[----:B---3--:R-:W-:-:S05]  /*13a50*/  IMAD.X R7, R5, 0x1, R7, P5 ;  /* 0x0000000105077824 */ /* 0x008fca00028e0607 */
[----:B------:R0:W-:Y:S04]  /*13a60*/  STL [R1+0x55c], R7 ;  /* 0x00055c0701007387 */ /* 0x0001e80000100800 */
[----:B------:R0:W3:Y:S04]  /*13a70*/  @P2 LDG.E.U8 R15, desc[UR18][R6.64] ;  /* 0x00000012060f2981 */ /* 0x0000e8000c1e1100 */
[----:B------:R1:W-:Y:S04]  /*13a80*/  STL [R1+0x18c], R10 ;  /* 0x00018c0a01007387 */ /* 0x0003e80000100800 */
[----:B------:R-:W2:Y:S01]  /*13a90*/  LDL.LU R6, [R1+0x188] ;  /* 0x0001880001067983 */ /* 0x000ea20000300800 */
[----:B------:R-:W-:Y:S01]  /*13aa0*/  ISETP.GT.AND P4, PT, R8, 0x4f, PT ;  /* 0x0000004f0800780c */ /* 0x000fe20003f84270 */
[----:B0-----:R-:W-:Y:S01]  /*13ab0*/  IMAD.MOV.U32 R7, RZ, RZ, R10 ;  /* 0x000000ffff077224 */ /* 0x001fe200078e000a */
[----:B------:R-:W-:Y:S01]  /*13ac0*/  IADD3 R61, P5, PT, R3, R61, RZ ;  /* 0x0000003d033d7210 */ /* 0x000fe20007fbe0ff */
[----:B-1----:R-:W4:Y:S04]  /*13ad0*/  LDL.LU R10, [R1+0x56c] ;  /* 0x00056c00010a7983 */ /* 0x002f280000300800 */
[----:B------:R-:W-:Y:S04]  /*13ae0*/  STL [R1+0x568], R61 ;  /* 0x0005683d01007387 */ /* 0x000fe80000100800 */
[----:B------:R-:W4:Y:S01]  /*13af0*/  LDL.LU R64, [R1+0x578] ;  /* 0x0005780001407983 */ /* 0x000f220000300800 */
[----:B------:R-:W-:-:S03]  /*13b00*/  PRMT R84, RZ, 0x7610, R84 ;  /* 0x00007610ff547816 */ /* 0x000fc60000000054 */
[----:B---3--:R0:W-:Y:S01]  /*13b10*/  STL [R1+0x5c], R15 ;  /* 0x00005c0f01007387 */ /* 0x0081e20000100800 */
[----:B--2---:R-:W-:-:S03]  /*13b20*/  IMAD.X R6, R5, 0x1, R6, P6 ;  /* 0x0000000105067824 */ /* 0x004fc600030e0606 */
        /* <DEDUP_REMOVED lines=11> */
[----:B------:R1:W-:Y:S01]  /*13be0*/  STL [R1+0x564], R63 ;  /* 0x0005643f01007387 */ /* 0x0003e20000100800 */
        /* <DEDUP_REMOVED lines=11> */
[----:B---3--:R-:W-:Y:S04]  /*13ca0*/  STL [R1+0x80c], R84 ;  /* 0x00080c5401007387 */ /* 0x008fe80000100800 */
[----:B-1----:R-:W2:Y:S04]  /*13cb0*/  LDL.LU R63, [R1+0x57c] ;  /* 0x00057c00013f7983 */ /* 0x002ea80000300800 */
[----:B------:R-:W3:Y:S04]  /*13cc0*/  LDL.LU R61, [R1+0x588] ;  /* 0x00058800013d7983 */ /* 0x000ee80000300800 */
[----:B------:R0:W-:Y:S04]  /*13cd0*/  STL [R1+0x570], R4 ;  /* 0x0005700401007387 */ /* 0x0001e80000100800 */
        /* <DEDUP_REMOVED lines=11> */
[C---:B--2---:R-:W-:Y:S02]  /*13d90*/  IMAD.X R63, R5.reuse, 0x1, R63, P5 ;  /* 0x00000001053f7824 */ /* 0x044fe400028e063f */
[----:B---3--:R-:W-:-:S05]  /*13da0*/  IMAD.X R6, R5, 0x1, R6, P6 ;  /* 0x0000000105067824 */ /* 0x008fca00030e0606 */
        /* <DEDUP_REMOVED lines=8> */
[----:B-1----:R-:W3:Y:S04]  /*13e30*/  LDL.LU R63, [R1+0x860] ;  /* 0x00086000013f7983 */ /* 0x002ee80000300800 */
        /* <DEDUP_REMOVED lines=39> */
[----:B------:R1:W-:Y:S01]  /*140b0*/  STL [R1+0x594], R15 ;  /* 0x0005940f01007387 */ /* 0x0003e20000100800 */
[----:B------:R-:W-:-:S03]  /*140c0*/  PRMT R82, RZ, 0x7610, R82 ;  /* 0x00007610ff527816 */ /* 0x000fc60000000052 */
[----:B-1----:R-:W4:Y:S06]  /*140d0*/  LDL.LU R15, [R1+0x5a4] ;  /* 0x0005a400010f7983 */ /* 0x002f2c0000300800 */
[----:B0-----:R-:W-:Y:S01]  /*140e0*/  @P2 IMAD.MOV.U32 R6, RZ, RZ, R11 ;  /* 0x000000ffff062224 */ /* 0x001fe200078e000b */
[----:B------:R-:W4:Y:S04]  /*140f0*/  LDL.LU R10, [R1+0x5b0] ;  /* 0x0005b000010a7983 */ /* 0x000f280000300800 */
[----:B------:R0:W-:Y:S01]  /*14100*/  STL [R1+0x194], R11 ;  /* 0x0001940b01007387 */ /* 0x0001e20000100800 */
[----:B--2---:R-:W-:-:S04]  /*14110*/  IMAD.X R14, R5, 0x1, R14, P5 ;  /* 0x00000001050e7824 */ /* 0x004fc800028e060e */
[----:B------:R-:W-:Y:S01]  /*14120*/  @P2 IMAD.MOV.U32 R7, RZ, RZ, R14 ;  /* 0x000000ffff072224 */ /* 0x000fe200078e000e */
[----:B---3--:R-:W-:-:S04]  /*14130*/  IADD3 R61, P6, PT, R3, R61, RZ ;  /* 0x0000003d033d7210 */ /* 0x008fc80007fde0ff */
[----:B------:R1:W2:Y:S01]  /*14140*/  @P2 LDG.E.U8 R82, desc[UR18][R6.64] ;  /* 0x0000001206522981 */ /* 0x0002a2000c1e1100 */
[----:B----4-:R-:W-:Y:S01]  /*14150*/  IADD3 R4, P5, PT, R3, R4, RZ ;  /* 0x0000000403047210 */ /* 0x010fe20007fbe0ff */
[----:B-1----:R-:W-:Y:S02]  /*14160*/  IMAD.MOV.U32 R7, RZ, RZ, R61 ;  /* 0x000000ffff077224 */ /* 0x002fe400078e003d */
[----:B------:R-:W-:Y:S04]  /*14170*/  STL [R1+0x810], R84 ;  /* 0x0008105401007387 */ /* 0x000fe80000100800 */
[----:B------:R-:W-:Y:S04]  /*14180*/  STL [R1+0x190], R14 ;  /* 0x0001900e01007387 */ /* 0x000fe80000100800 */
[----:B0-----:R-:W3:Y:S04]  /*14190*/  LDL.LU R11, [R1+0x5ac] ;  /* 0x0005ac00010b7983 */ /* 0x001ee80000300800 */
[----:B------:R-:W-:Y:S04]  /*141a0*/  STL [R1+0x5a0], R61 ;  /* 0x0005a03d01007387 */ /* 0x000fe80000100800 */
[----:B------:R0:W-:Y:S04]  /*141b0*/  STL [R1+0x44], R60 ;  /* 0x0000443c01007387 */ /* 0x0001e80000100800 */
[----:B0-----:R-:W4:Y:S04]  /*141c0*/  LDL.LU R60, [R1+0x5b8] ;  /* 0x0005b800013c7983 */ /* 0x001f280000300800 */
[----:B------:R-:W-:Y:S04]  /*141d0*/  STL [R1+0x5a8], R4 ;  /* 0x0005a80401007387 */ /* 0x000fe80000100800 */
[----:B------:R-:W4:Y:S04]  /*141e0*/  LDL.LU R14, [R1+0x5c0] ;  /* 0x0005c000010e7983 */ /* 0x000f280000300800 */
[----:B------:R-:W4:Y:S04]  /*141f0*/  LDL.LU R61, [R1+0x85c] ;  /* 0x00085c00013d7983 */ /* 0x000f280000300800 */
[----:B------:R-:W4:Y:S01]  /*14200*/  LDL.LU R6, [R1+0x59c] ;  /* 0x00059c0001067983 */ /* 0x000f220000300800 */
[----:B------:R-:W-:-:S02]  /*14210*/  ISETP.GT.AND P4, PT, R8, 0x58, PT ;  /* 0x000000580800780c */ /* 0x000fc40003f84270 */
[C---:B------:R-:W-:Y:S02]  /*14220*/  ISETP.GT.AND P1, PT, R8.reuse, 0x59, PT ;  /* 0x000000590800780c */ /* 0x040fe40003f24270 */
[----:B------:R-:W-:Y:S02]  /*14230*/  PRMT R26, RZ, 0x7610, R26 ;  /* 0x00007610ff1a7816 */ /* 0x000fe4000000001a */
[----:B------:R-:W-:Y:S01]  /*14240*/  ISETP.GT.AND P2, PT, R8, 0x5a, PT ;  /* 0x0000005a0800780c */ /* 0x000fe20003f44270 */
[----:B------:R-:W-:Y:S01]  /*14250*/  IMAD.X R15, R5, 0x1, R15, P5 ;  /* 0x00000001050f7824 */ /* 0x000fe200028e060f */
[----:B------:R-:W-:Y:S02]  /*14260*/  IADD3 R10, P5, PT, R3, R10, RZ ;  /* 0x0000000a030a7210 */ /* 0x000fe40007fbe0ff */
[----:B------:R-:W-:Y:S02]  /*14270*/  PRMT R42, RZ, 0x7610, R42 ;  /* 0x00007610ff2a7816 */ /* 0x000fe4000000002a */
[----:B------:R-:W-:Y:S01]  /*14280*/  PRMT R70, RZ, 0x7610, R70 ;  /* 0x00007610ff467816 */ /* 0x000fe20000000046 */
[----:B--2---:R-:W-:Y:S01]  /*14290*/  STL [R1+0x814], R82 ;  /* 0x0008145201007387 */ /* 0x004fe20000100800 */
[----:B---3--:R-:W-:-:S02]  /*142a0*/  IMAD.X R11, R5, 0x1, R11, P5 ;  /* 0x00000001050b7824 */ /* 0x008fc400028e060b */
[----:B----4-:R-:W-:-:S05]  /*142b0*/  IMAD.X R6, R5, 0x1, R6, P6 ;  /* 0x0000000105067824 */ /* 0x010fca00030e0606 */
        /* <DEDUP_REMOVED lines=26> */
[----:B------:R-:W-:Y:S02]  /*14460*/  ISETP.GT.AND P1, PT, R8, 0x5c, PT ;  /* 0x0000005c0800780c */ /* 0x000fe40003f24270 */
[----:B------:R-:W-:Y:S02]  /*14470*/  PRMT R84, RZ, 0x7610, R84 ;  /* 0x00007610ff547816 */ /* 0x000fe40000000054 */
[----:B------:R-:W-:Y:S01]  /*14480*/  PRMT R48, RZ, 0x7610, R48 ;  /* 0x00007610ff307816 */ /* 0x000fe20000000030 */
[C---:B---3--:R-:W-:Y:S02]  /*14490*/  IMAD.X R4, R5.reuse, 0x1, R4, P5 ;  /* 0x0000000105047824 */ /* 0x048fe400028e0604 */
[----:B--2---:R-:W-:-:S05]  /*144a0*/  IMAD.X R6, R5, 0x1, R6, P6 ;  /* 0x0000000105067824 */ /* 0x004fca00030e0606 */
[-C--:B------:R-:W-:Y:S01]  /*144b0*/  @P4 LOP3.LUT R7, R7, R6.reuse, RZ, 0x3c, !PT ;  /* 0x0000000607074212 */ /* 0x080fe200078e3cff */
[----:B------:R0:W-:Y:S03]  /*144c0*/  STL [R1+0x5b4], R6 ;  /* 0x0005b40601007387 */ /* 0x0001e60000100800 */
[----:B0-----:R-:W-:-:S04]  /*144d0*/  @P4 LOP3.LUT R6, R7, R6, RZ, 0x3c, !PT ;  /* 0x0000000607064212 */ /* 0x001fc800078e3cff */
[----:B------:R-:W-:-:S05]  /*144e0*/  @P4 LOP3.LUT R7, R7, R6, RZ, 0x3c, !PT ;  /* 0x0000000607074212 */ /* 0x000fca00078e3cff */
[----:B------:R0:W2:Y:S02]  /*144f0*/  @P4 LDG.E.U8 R84, desc[UR18][R6.64] ;  /* 0x0000001206544981 */ /* 0x0000a4000c1e1100 */
[----:B0-----:R-:W-:Y:S02]  /*14500*/  @P1 IMAD.MOV.U32 R6, RZ, RZ, R14 ;  /* 0x000000ffff061224 */ /* 0x001fe400078e000e */
[----:B------:R-:W-:-:S05]  /*14510*/  @P1 IMAD.MOV.U32 R7, RZ, RZ, R4 ;  /* 0x000000ffff071224 */ /* 0x000fca00078e0004 */
[----:B------:R-:W3:Y:S01]  /*14520*/  @P1 LDG.E.U8 R48, desc[UR18][R6.64] ;  /* 0x0000001206301981 */ /* 0x000ee2000c1e1100 */
[----:B------:R-:W-:-:S03]  /*14530*/  IADD3 R15, P5, PT, R3, R15, RZ ;  /* 0x0000000f030f7210 */ /* 0x000fc60007fbe0ff */
[----:B------:R0:W-:Y:S04]  /*14540*/  STL [R1+0x5bc], R4 ;  /* 0x0005bc0401007387 */ /* 0x0001e80000100800 */
[----:B--2---:R-:W-:Y:S04]  /*14550*/  STL [R1+0x84c], R84 ;  /* 0x00084c5401007387 */ /* 0x004fe80000100800 */
[----:B0-----:R-:W2:Y:S04]  /*14560*/  LDL.LU R4, [R1+0x854] ;  /* 0x0008540001047983 */ /* 0x001ea80000300800 */
[----:B------:R-:W2:Y:S04]  /*14570*/  LDL.LU R14, [R1+0x198] ;  /* 0x00019800010e7983 */ /* 0x000ea80000300800 */
[----:B---3--:R0:W-:Y:S04]  /*14580*/  STL [R1+0x28], R48 ;  /* 0x0000283001007387 */ /* 0x0081e80000100800 */
[----:B0-----:R-:W3:Y:S04]  /*14590*/  LDL.LU R48, [R1+0x850] ;  /* 0x0008500001307983 */ /* 0x001ee80000300800 */
[----:B------:R0:W-:Y:S04]  /*145a0*/  STL [R1+0x5c8], R15 ;  /* 0x0005c80f01007387 */ /* 0x0001e80000100800 */
[----:B------:R-:W2:Y:S01]  /*145b0*/  LDL.LU R6, [R1+0x5c4] ;  /* 0x0005c40001067983 */ /* 0x000ea20000300800 */
[----:B------:R-:W-:Y:S01]  /*145c0*/  ISETP.GT.AND P2, PT, R8, 0x5d, PT ;  /* 0x0000005d0800780c */ /* 0x000fe20003f44270 */
[----:B------:R-:W-:-:S02]  /*145d0*/  IMAD.MOV.U32 R7, RZ, RZ, R15 ;  /* 0x000000ffff077224 */ /* 0x000fc400078e000f */
[----:B0-----:R-:W3:Y:S01]  /*145e0*/  LDL.LU R15, [R1+0x5d8] ;  /* 0x0005d800010f7983 */ /* 0x001ee20000300800 */
[----:B------:R-:W-:Y:S02]  /*145f0*/  PRMT R84, RZ, 0x7610, R84 ;  /* 0x00007610ff547816 */ /* 0x000fe40000000054 */
[----:B------:R-:W-:Y:S01]  /*14600*/  IADD3 R10, P6, PT, R3, R10, RZ ;  /* 0x0000000a030a7210 */ /* 0x000fe20007fde0ff */
[----:B--2---:R-:W-:-:S06]  /*14610*/  IMAD.X R6, R5, 0x1, R6, P5 ;  /* 0x0000000105067824 */ /* 0x004fcc00028e0606 */
        /* <DEDUP_REMOVED lines=23> */
[----:B------:R-:W-:Y:S02]  /*14790*/  PRMT R68, RZ, 0x7610, R68 ;  /* 0x00007610ff447816 */ /* 0x000fe40000000044 */
[----:B------:R-:W-:Y:S02]  /*147a0*/  IADD3 R15, P5, PT, R3, R15, RZ ;  /* 0x0000000f030f7210 */ /* 0x000fe40007fbe0ff */
[----:B------:R-:W-:Y:S07]  /*147b0*/  STL [R1+0x198], R14 ;  /* 0x0001980e01007387 */ /* 0x000fee0000100800 */
[----:B0-----:R-:W-:-:S02]  /*147c0*/  @P1 IMAD.MOV.U32 R6, RZ, RZ, R11 ;  /* 0x000000ffff061224 */ /* 0x001fc400078e000b */
[----:B------:R-:W-:-:S05]  /*147d0*/  @P1 IMAD.MOV.U32 R7, RZ, RZ, R14 ;  /* 0x000000ffff071224 */ /* 0x000fca00078e000e */
[----:B------:R-:W3:Y:S04]  /*147e0*/  @P1 LDG.E.U8 R68, desc[UR18][R6.64] ;  /* 0x0000001206441981 */ /* 0x000ee8000c1e1100 */
[----:B--2---:R0:W-:Y:S04]  /*147f0*/  STL [R1+0x818], R86 ;  /* 0x0008185601007387 */ /* 0x0041e80000100800 */
[----:B0-----:R-:W2:Y:S04]  /*14800*/  LDL.LU R86, [R1+0x5dc] ;  /* 0x0005dc0001567983 */ /* 0x001ea80000300800 */
[----:B------:R-:W4:Y:S04]  /*14810*/  LDL.LU R14, [R1+0x5e4] ;  /* 0x0005e400010e7983 */ /* 0x000f280000300800 */
[----:B------:R0:W-:Y:S04]  /*14820*/  STL [R1+0x5d8], R15 ;  /* 0x0005d80f01007387 */ /* 0x0001e80000100800 */
[----:B------:R-:W4:Y:S04]  /*14830*/  LDL.LU R11, [R1+0x5f0] ;  /* 0x0005f000010b7983 */ /* 0x000f280000300800 */
[----:B------:R-:W4:Y:S01]  /*14840*/  LDL.LU R7, [R1+0x5d4] ;  /* 0x0005d40001077983 */ /* 0x000f220000300800 */
[----:B------:R-:W-:-:S02]  /*14850*/  ISETP.GT.AND P2, PT, R8, 0x60, PT ;  /* 0x000000600800780c */ /* 0x000fc40003f44270 */
[----:B------:R-:W-:Y:S02]  /*14860*/  ISETP.GT.AND P4, PT, R8, 0x61, PT ;  /* 0x000000610800780c */ /* 0x000fe40003f84270 */
[----:B------:R-:W-:Y:S01]  /*14870*/  IADD3 R84, P6, PT, R3, R84, RZ ;  /* 0x0000005403547210 */ /* 0x000fe20007fde0ff */
[----:B---3--:R1:W-:Y:S01]  /*14880*/  STL [R1+0x81c], R68 ;  /* 0x00081c4401007387 */ /* 0x0083e20000100800 */
[----:B------:R-:W-:-:S07]  /*14890*/  PRMT R29, RZ, 0x7610, R29 ;  /* 0x00007610ff1d7816 */ /* 0x000fce000000001d */
[----:B------:R-:W-:Y:S02]  /*148a0*/  @P2 IMAD.MOV.U32 R6, RZ, RZ, R15 ;  /* 0x000000ffff062224 */ /* 0x000fe400078e000f */
[C---:B--2---:R-:W-:Y:S02]  /*148b0*/  IMAD.X R86, R5.reuse, 0x1, R86, P6 ;  /* 0x0000000105567824 */ /* 0x044fe400030e0656 */
[----:B----4-:R-:W-:Y:S01]  /*148c0*/  IMAD.X R7, R5, 0x1, R7, P5 ;  /* 0x0000000105077824 */ /* 0x010fe200028e0607 */
[----:B------:R-:W-:-:S04]  /*148d0*/  IADD3 R10, P5, PT, R3, R10, RZ ;  /* 0x0000000a030a7210 */ /* 0x000fc80007fbe0ff */
[----:B------:R-:W-:Y:S01]  /*148e0*/  STL [R1+0x5d4], R7 ;  /* 0x0005d40701007387 */ /* 0x000fe20000100800 */
[----:B------:R-:W-:-:S03]  /*148f0*/  IMAD.X R14, R5, 0x1, R14, P5 ;  /* 0x00000001050e7824 */ /* 0x000fc600028e060e */
[----:B0-----:R-:W2:Y:S04]  /*14900*/  LDL.LU R15, [R1+0x5ec] ;  /* 0x0005ec00010f7983 */ /* 0x001ea80000300800 */
[----:B------:R0:W-:Y:S04]  /*14910*/  STL [R1+0x5e0], R84 ;  /* 0x0005e05401007387 */ /* 0x0001e80000100800 */
[----:B-1----:R-:W3:Y:S04]  /*14920*/  LDL.LU R68, [R1+0x5f8] ;  /* 0x0005f80001447983 */ /* 0x002ee80000300800 */
[----:B------:R-:W-:Y:S04]  /*14930*/  STL [R1+0x5e8], R10 ;  /* 0x0005e80a01007387 */ /* 0x000fe80000100800 */
[----:B------:R1:W4:Y:S04]  /*14940*/  @P2 LDG.E.U8 R29, desc[UR18][R6.64] ;  /* 0x00000012061d2981 */ /* 0x000328000c1e1100 */
[----:B------:R-:W-:Y:S04]  /*14950*/  STL [R1+0x5dc], R86 ;  /* 0x0005dc5601007387 */ /* 0x000fe80000100800 */
[----:B------:R0:W-:Y:S01]  /*14960*/  STL [R1+0x5e4], R14 ;  /* 0x0005e40e01007387 */ /* 0x0001e20000100800 */
[----:B-1----:R-:W-:-:S03]  /*14970*/  @P4 IMAD.MOV.U32 R6, RZ, RZ, R84 ;  /* 0x000000ffff064224 */ /* 0x002fc600078e0054 */
[----:B0-----:R-:W4:Y:S01]  /*14980*/  LDL.LU R84, [R1+0x5f4] ;  /* 0x0005f40001547983 */ /* 0x001f220000300800 */
[C---:B------:R-:W-:Y:S01]  /*14990*/  ISETP.GT.AND P1, PT, R8.reuse, 0x62, PT ;  /* 0x000000620800780c */ /* 0x040fe20003f24270 */
[----:B------:R-:W-:Y:S01]  /*149a0*/  @P4 IMAD.MOV.U32 R7, RZ, RZ, R86 ;  /* 0x000000ffff074224 */ /* 0x000fe200078e0056 */
[----:B------:R-:W-:Y:S02]  /*149b0*/  PRMT R45, RZ, 0x7610, R45 ;  /* 0x00007610ff2d7816 */ /* 0x000fe4000000002d */
[----:B------:R-:W-:Y:S02]  /*149c0*/  ISETP.GT.AND P2, PT, R8, 0x63, PT ;  /* 0x000000630800780c */ /* 0x000fe40003f44270 */
[----:B------:R-:W-:Y:S02]  /*149d0*/  PRMT R74, RZ, 0x7610, R74 ;  /* 0x00007610ff4a7816 */ /* 0x000fe4000000004a */
[----:B------:R0:W4:Y:S01]  /*149e0*/  @P4 LDG.E.U8 R45, desc[UR18][R6.64] ;  /* 0x00000012062d4981 */ /* 0x000122000c1e1100 */
[----:B------:R-:W-:-:S02]  /*149f0*/  IADD3 R11, P4, PT, R3, R11, RZ ;  /* 0x0000000b030b7210 */ /* 0x000fc40007f9e0ff */
[----:B------:R-:W-:Y:S02]  /*14a00*/  ISETP.GT.AND P5, PT, R8, 0x64, PT ;  /* 0x000000640800780c */ /* 0x000fe40003fa4270 */
[----:B0-----:R-:W-:Y:S02]  /*14a10*/  @P1 IMAD.MOV.U32 R6, RZ, RZ, R10 ;  /* 0x000000ffff061224 */ /* 0x001fe400078e000a */
[----:B------:R-:W-:Y:S01]  /*14a20*/  @P1 IMAD.MOV.U32 R7, RZ, RZ, R14 ;  /* 0x000000ffff071224 */ /* 0x000fe200078e000e */
[----:B------:R-:W-:Y:S01]  /*14a30*/  PRMT R82, RZ, 0x7610, R82 ;  /* 0x00007610ff527816 */ /* 0x000fe20000000052 */
[----:B------:R-:W4:Y:S04]  /*14a40*/  LDL.LU R14, [R1+0x5fc] ;  /* 0x0005fc00010e7983 */ /* 0x000f280000300800 */
[----:B------:R0:W4:Y:S01]  /*14a50*/  @P1 LDG.E.U8 R74, desc[UR18][R6.64] ;  /* 0x00000012064a1981 */ /* 0x000122000c1e1100 */
[----:B------:R-:W-:-:S03]  /*14a60*/  PRMT R9, RZ, 0x7610, R9 ;  /* 0x00007610ff097816 */ /* 0x000fc60000000009 */
[----:B------:R-:W4:Y:S01]  /*14a70*/  LDL.LU R10, [R1+0x600] ;  /* 0x00060000010a7983 */ /* 0x000f220000300800 */
[----:B0-----:R-:W-:Y:S02]  /*14a80*/  @P2 IMAD.MOV.U32 R6, RZ, RZ, R11 ;  /* 0x000000ffff062224 */ /* 0x001fe400078e000b */
[----:B--2---:R-:W-:-:S04]  /*14a90*/  IMAD.X R15, R5, 0x1, R15, P4 ;  /* 0x00000001050f7824 */ /* 0x004fc800020e060f */
[----:B------:R-:W-:Y:S01]  /*14aa0*/  @P2 IMAD.MOV.U32 R7, RZ, RZ, R15 ;  /* 0x000000ffff072224 */ /* 0x000fe200078e000f */
[----:B---3--:R-:W-:-:S04]  /*14ab0*/  IADD3 R68, P1, PT, R3, R68, RZ ;  /* 0x0000004403447210 */ /* 0x008fc80007f3e0ff */
[----:B------:R0:W2:Y:S02]  /*14ac0*/  @P2 LDG.E.U8 R82, desc[UR18][R6.64] ;  /* 0x0000001206522981 */ /* 0x0000a4000c1e1100 */
[----:B0-----:R-:W-:Y:S02]  /*14ad0*/  @P5 IMAD.MOV.U32 R6, RZ, RZ, R68 ;  /* 0x000000ffff065224 */ /* 0x001fe400078e0044 */
[----:B----4-:R-:W-:-:S04]  /*14ae0*/  IMAD.X R84, R5, 0x1, R84, P1 ;  /* 0x0000000105547824 */ /* 0x010fc800008e0654 */
[----:B------:R-:W-:-:S05]  /*14af0*/  @P5 IMAD.MOV.U32 R7, RZ, RZ, R84 ;  /* 0x000000ffff075224 */ /* 0x000fca00078e0054 */
[----:B------:R0:W3:Y:S04]  /*14b00*/  @P5 LDG.E.U8 R9, desc[UR18][R6.64] ;  /* 0x0000001206095981 */ /* 0x0000e8000c1e1100 */
[----:B------:R-:W-:Y:S04]  /*14b10*/  STL [R1+0x5f0], R11 ;  /* 0x0005f00b01007387 */ /* 0x000fe80000100800 */
[----:B------:R1:W-:Y:S04]  /*14b20*/  STL [R1+0x5ec], R15 ;  /* 0x0005ec0f01007387 */ /* 0x0003e80000100800 */
[----:B-1----:R-:W4:Y:S04]  /*14b30*/  LDL.LU R15, [R1+0x484] ;  /* 0x00048400010f7983 */ /* 0x002f280000300800 */
[----:B------:R-:W2:Y:S01]  /*14b40*/  LDL.LU R11, [R1+0x488] ;  /* 0x00048800010b7983 */ /* 0x000ea20000300800 */
[----:B------:R-:W-:-:S02]  /*14b50*/  ISETP.GT.AND P2, PT, R8, 0x65, PT ;  /* 0x000000650800780c */ /* 0x000fc40003f44270 */
[----:B------:R-:W-:Y:S01]  /*14b60*/  IADD3 R10, P1, PT, R3, R10, RZ ;  /* 0x0000000a030a7210 */ /* 0x000fe20007f3e0ff */
[----:B------:R-:W-:Y:S04]  /*14b70*/  STL [R1+0x5f8], R68 ;  /* 0x0005f84401007387 */ /* 0x000fe80000100800 */
[----:B------:R-:W-:Y:S01]  /*14b80*/  STL [R1+0x5f4], R84 ;  /* 0x0005f45401007387 */ /* 0x000fe20000100800 */
[----:B------:R-:W-:Y:S01]  /*14b90*/  IMAD.X R14, R5, 0x1, R14, P1 ;  /* 0x00000001050e7824 */ /* 0x000fe200008e060e */
[----:B------:R-:W-:-:S04]  /*14ba0*/  PRMT R92, RZ, 0x7610, R92 ;  /* 0x00007610ff5c7816 */ /* 0x000fc8000000005c */
[----:B0-----:R-:W-:Y:S02]  /*14bb0*/  @P2 IMAD.MOV.U32 R6, RZ, RZ, R10 ;  /* 0x000000ffff062224 */ /* 0x001fe400078e000a */
[----:B------:R-:W-:-:S05]  /*14bc0*/  @P2 IMAD.MOV.U32 R7, RZ, RZ, R14 ;  /* 0x000000ffff072224 */ /* 0x000fca00078e000e */
[----:B------:R0:W4:Y:S04]  /*14bd0*/  @P2 LDG.E.U8 R92, desc[UR18][R6.64] ;  /* 0x00000012065c2981 */ /* 0x000128000c1e1100 */
[----:B---3--:R1:W-:Y:S04]  /*14be0*/  STL [R1+0x4], R9 ;  /* 0x0000040901007387 */ /* 0x0083e80000100800 */
[----:B-1----:R-:W3:Y:S04]  /*14bf0*/  LDL.LU R9, [R1+0x1a4] ;  /* 0x0001a40001097983 */ /* 0x002ee80000300800 */
[----:B------:R-:W-:Y:S04]  /*14c00*/  STL [R1+0x600], R10 ;  /* 0x0006000a01007387 */ /* 0x000fe80000100800 */
[----:B------:R1:W-:Y:S04]  /*14c10*/  STL [R1+0x5fc], R14 ;  /* 0x0005fc0e01007387 */ /* 0x0003e80000100800 */
[----:B-1----:R-:W3:Y:S01]  /*14c20*/  LDL.LU R14, [R1+0x1a0] ;  /* 0x0001a000010e7983 */ /* 0x002ee20000300800 */
[----:B------:R-:W-:-:S02]  /*14c30*/  ISETP.GT.AND P2, PT, R8, 0x66, PT ;  /* 0x000000660800780c */ /* 0x000fc40003f44270 */
[----:B--2---:R-:W-:Y:S01]  /*14c40*/  IADD3 R11, P1, PT, R3, R11, RZ ;  /* 0x0000000b030b7210 */ /* 0x004fe20007f3e0ff */
[----:B------:R-:W2:Y:S01]  /*14c50*/  LDL.LU R10, [R1+0x608] ;  /* 0x00060800010a7983 */ /* 0x000ea20000300800 */
[----:B------:R-:W-:-:S03]  /*14c60*/  PRMT R90, RZ, 0x7610, R90 ;  /* 0x00007610ff5a7816 */ /* 0x000fc6000000005a */
[----:B----4-:R-:W-:-:S06]  /*14c70*/  IMAD.X R15, R5, 0x1, R15, P1 ;  /* 0x00000001050f7824 */ /* 0x010fcc00008e060f */
[----:B0-----:R-:W-:Y:S02]  /*14c80*/  @P2 IMAD.MOV.U32 R6, RZ, RZ, R11 ;  /* 0x000000ffff062224 */ /* 0x001fe400078e000b */
[----:B------:R-:W-:-:S05]  /*14c90*/  @P2 IMAD.MOV.U32 R7, RZ, RZ, R15 ;  /* 0x000000ffff072224 */ /* 0x000fca00078e000f */
[----:B------:R0:W4:Y:S01]  /*14ca0*/  @P2 LDG.E.U8 R90, desc[UR18][R6.64] ;  /* 0x00000012065a2981 */ /* 0x000122000c1e1100 */
[----:B------:R-:W-:Y:S02]  /*14cb0*/  ISETP.GT.AND P2, PT, R8, 0x67, PT ;  /* 0x000000670800780c */ /* 0x000fe40003f44270 */
[----:B------:R-:W-:Y:S01]  /*14cc0*/  PRMT R88, RZ, 0x7610, R88 ;  /* 0x00007610ff587816 */ /* 0x000fe20000000058 */
[----:B------:R-:W-:Y:S04]  /*14cd0*/  STL [R1+0x834], R92 ;  /* 0x0008345c01007387 */ /* 0x000fe80000100800 */
[----:B------:R1:W-:Y:S04]  /*14ce0*/  STL [R1+0x488], R11 ;  /* 0x0004880b01007387 */ /* 0x0003e80000100800 */
[----:B------:R0:W-:Y:S04]  /*14cf0*/  STL [R1+0x484], R15 ;  /* 0x0004840f01007387 */ /* 0x0001e80000100800 */
[----:B-1----:R-:W2:Y:S04]  /*14d00*/  LDL.LU R11, [R1+0x604] ;  /* 0x00060400010b7983 */ /* 0x002ea80000300800 */
[----:B------:R-:W2:Y:S04]  /*14d10*/  LDL.LU R68, [R1+0x60c] ;  /* 0x00060c0001447983 */ /* 0x000ea80000300800 */
[----:B0-----:R-:W2:Y:S01]  /*14d20*/  LDL.LU R15, [R1+0x610] ;  /* 0x00061000010f7983 */ /* 0x001ea20000300800 */
[----:B---3--:R-:W-:-:S05]  /*14d30*/  IADD3 R9, P1, PT, R3, R9, RZ ;  /* 0x0000000903097210 */ /* 0x008fca0007f3e0ff */
[----:B------:R-:W-:Y:S02]  /*14d40*/  @P2 IMAD.MOV.U32 R6, RZ, RZ, R9 ;  /* 0x000000ffff062224 */ /* 0x000fe400078e0009 */
[----:B------:R-:W-:-:S04]  /*14d50*/  IMAD.X R14, R5, 0x1, R14, P1 ;  /* 0x00000001050e7824 */ /* 0x000fc800008e060e */
[----:B------:R-:W-:-:S05]  /*14d60*/  @P2 IMAD.MOV.U32 R7, RZ, RZ, R14 ;  /* 0x000000ffff072224 */ /* 0x000fca00078e000e */
[----:B------:R0:W3:Y:S01]  /*14d70*/  @P2 LDG.E.U8 R88, desc[UR18][R6.64] ;  /* 0x0000001206582981 */ /* 0x0000e2000c1e1100 */
[----:B------:R-:W-:-:S03]  /*14d80*/  ISETP.GT.AND P2, PT, R8, 0x68, PT ;  /* 0x000000680800780c */ /* 0x000fc60003f44270 */
[----:B----4-:R-:W-:Y:S04]  /*14d90*/  STL [R1+0x820], R90 ;  /* 0x0008205a01007387 */ /* 0x010fe80000100800 */
[----:B------:R-:W-:Y:S04]  /*14da0*/  STL [R1+0x1a4], R9 ;  /* 0x0001a40901007387 */ /* 0x000fe80000100800 */
[----:B------:R1:W-:Y:S01]  /*14db0*/  STL [R1+0x1a0], R14 ;  /* 0x0001a00e01007387 */ /* 0x0003e20000100800 */
[----:B--2---:R-:W-:-:S03]  /*14dc0*/  IADD3 R10, P1, PT, R3, R10, RZ ;  /* 0x0000000a030a7210 */ /* 0x004fc60007f3e0ff */
[----:B-1----:R-:W2:Y:S04]  /*14dd0*/  LDL.LU R14, [R1+0x614] ;  /* 0x00061400010e7983 */ /* 0x002ea80000300800 */
[----:B------:R-:W4:Y:S01]  /*14de0*/  LDL.LU R9, [R1+0x618] ;  /* 0x0006180001097983 */ /* 0x000f220000300800 */
[----:B------:R-:W-:Y:S01]  /*14df0*/  IMAD.X R11, R5, 0x1, R11, P1 ;  /* 0x00000001050b7824 */ /* 0x000fe200008e060b */
[----:B------:R-:W-:Y:S01]  /*14e00*/  PRMT R28, RZ, 0x7610, R28 ;  /* 0x00007610ff1c7816 */ /* 0x000fe2000000001c */
[----:B0-----:R-:W-:Y:S02]  /*14e10*/  @P2 IMAD.MOV.U32 R6, RZ, RZ, R10 ;  /* 0x000000ffff062224 */ /* 0x001fe400078e000a */
[----:B------:R-:W-:Y:S01]  /*14e20*/  @P2 IMAD.MOV.U32 R7, RZ, RZ, R11 ;  /* 0x000000ffff072224 */ /* 0x000fe200078e000b */
[----:B------:R-:W-:-:S04]  /*14e30*/  IADD3 R15, P1, PT, R3, R15, RZ ;  /* 0x0000000f030f7210 */ /* 0x000fc80007f3e0ff */
[----:B------:R0:W2:Y:S01]  /*14e40*/  @P2 LDG.E.U8 R28, desc[UR18][R6.64] ;  /* 0x00000012061c2981 */ /* 0x0000a2000c1e1100 */
[----:B------:R-:W-:Y:S01]  /*14e50*/  ISETP.GT.AND P2, PT, R8, 0x69, PT ;  /* 0x000000690800780c */ /* 0x000fe20003f44270 */
[----:B------:R-:W-:-:S12]  /*14e60*/  IMAD.X R68, R5, 0x1, R68, P1 ;  /* 0x0000000105447824 */ /* 0x000fd800008e0644 */
[----:B0-----:R-:W-:Y:S02]  /*14e70*/  @P2 IMAD.MOV.U32 R7, RZ, RZ, R68 ;  /* 0x000000ffff072224 */ /* 0x001fe400078e0044 */
[----:B------:R-:W-:Y:S01]  /*14e80*/  @P2 IMAD.MOV.U32 R6, RZ, RZ, R15 ;  /* 0x000000ffff062224 */ /* 0x000fe200078e000f */
[----:B---3--:R-:W-:Y:S04]  /*14e90*/  STL [R1+0x824], R88 ;  /* 0x0008245801007387 */ /* 0x008fe80000100800 */
[----:B------:R-:W-:Y:S04]  /*14ea0*/  STL [R1+0x608], R10 ;  /* 0x0006080a01007387 */ /* 0x000fe80000100800 */
[----:B------:R0:W-:Y:S04]  /*14eb0*/  STL [R1+0x604], R11 ;  /* 0x0006040b01007387 */ /* 0x0001e80000100800 */
[----:B0-----:R-:W3:Y:S04]  /*14ec0*/  LDL.LU R11, [R1+0x61c] ;  /* 0x00061c00010b7983 */ /* 0x001ee80000300800 */
[----:B------:R-:W3:Y:S04]  /*14ed0*/  LDL.LU R10, [R1+0x620] ;  /* 0x00062000010a7983 */ /* 0x000ee80000300800 */
[----:B------:R-:W-:Y:S04]  /*14ee0*/  STL [R1+0x610], R15 ;  /* 0x0006100f01007387 */ /* 0x000fe80000100800 */
[----:B------:R0:W-:Y:S04]  /*14ef0*/  STL [R1+0x60c], R68 ;  /* 0x00060c4401007387 */ /* 0x0001e80000100800 */
[----:B0-----:R-:W3:Y:S04]  /*14f00*/  LDL.LU R68, [R1+0x624] ;  /* 0x0006240001447983 */ /* 0x001ee80000300800 */
[----:B------:R-:W3:Y:S01]  /*14f10*/  LDL.LU R15, [R1+0x628] ;  /* 0x00062800010f7983 */ /* 0x000ee20000300800 */
[----:B------:R-:W-:-:S06]  /*14f20*/  PRMT R44, RZ, 0x7610, R44 ;  /* 0x00007610ff2c7816 */ /* 0x000fcc000000002c */
[----:B------:R0:W3:Y:S01]  /*14f30*/  @P2 LDG.E.U8 R44, desc[UR18][R6.64] ;  /* 0x00000012062c2981 */ /* 0x0000e2000c1e1100 */
[----:B------:R-:W-:Y:S02]  /*14f40*/  ISETP.GT.AND P2, PT, R8, 0x6a, PT ;  /* 0x0000006a0800780c */ /* 0x000fe40003f44270 */
[----:B----4-:R-:W-:Y:S02]  /*14f50*/  IADD3 R9, P1, PT, R3, R9, RZ ;  /* 0x0000000903097210 */ /* 0x010fe40007f3e0ff */
[----:B------:R-:W-:-:S03]  /*14f60*/  PRMT R73, RZ, 0x7610, R73 ;  /* 0x00007610ff497816 */ /* 0x000fc60000000049 */
[----:B--2---:R-:W-:-:S06]  /*14f70*/  IMAD.X R14, R5, 0x1, R14, P1 ;  /* 0x00000001050e7824 */ /* 0x004fcc00008e060e */
[----:B0-----:R-:W-:Y:S02]  /*14f80*/  @P2 IMAD.MOV.U32 R6, RZ, RZ, R9 ;  /* 0x000000ffff062224 */ /* 0x001fe400078e0009 */
[----:B------:R-:W-:-:S05]  /*14f90*/  @P2 IMAD.MOV.U32 R7, RZ, RZ, R14 ;  /* 0x000000ffff072224 */ /* 0x000fca00078e000e */
[----:B------:R0:W2:Y:S01]  /*14fa0*/  @P2 LDG.E.U8 R73, desc[UR18][R6.64] ;  /* 0x0000001206492981 */ /* 0x0000a2000c1e1100 */
[----:B------:R-:W-:Y:S02]  /*14fb0*/  ISETP.GT.AND P2, PT, R8, 0x6b, PT ;  /* 0x0000006b0800780c */ /* 0x000fe40003f44270 */
[----:B------:R-:W-:Y:S01]  /*14fc0*/  PRMT R80, RZ, 0x7610, R80 ;  /* 0x00007610ff507816 */ /* 0x000fe20000000050 */
[----:B------:R-:W-:Y:S04]  /*14fd0*/  STL [R1+0x618], R9 ;  /* 0x0006180901007387 */ /* 0x000fe80000100800 */
[----:B------:R1:W-:Y:S01]  /*14fe0*/  STL [R1+0x614], R14 ;  /* 0x0006140e01007387 */ /* 0x0003e20000100800 */
[----:B------:R-:W-:-:S03]  /*14ff0*/  PRMT R79, RZ, 0x7610, R79 ;  /* 0x00007610ff4f7816 */ /* 0x000fc6000000004f */
[----:B-1----:R-:W4:Y:S04]  /*15000*/  LDL.LU R14, [R1+0x62c] ;  /* 0x00062c00010e7983 */ /* 0x002f280000300800 */
[----:B------:R-:W2:Y:S01]  /*15010*/  LDL.LU R9, [R1+0x630] ;  /* 0x0006300001097983 */ /* 0x000ea20000300800 */
[----:B---3--:R-:W-:-:S05]  /*15020*/  IADD3 R10, P1, PT, R3, R10, RZ ;  /* 0x0000000a030a7210 */ /* 0x008fca0007f3e0ff */
[----:B------:R-:W-:Y:S02]  /*15030*/  IMAD.X R11, R5, 0x1, R11, P1 ;  /* 0x00000001050b7824 */ /* 0x000fe400008e060b */
[----:B0-----:R-:W-:Y:S02]  /*15040*/  @P2 IMAD.MOV.U32 R6, RZ, RZ, R10 ;  /* 0x000000ffff062224 */ /* 0x001fe400078e000a */
[----:B------:R-:W-:-:S05]  /*15050*/  @P2 IMAD.MOV.U32 R7, RZ, RZ, R11 ;  /* 0x000000ffff072224 */ /* 0x000fca00078e000b */
[----:B------:R0:W3:Y:S01]  /*15060*/  @P2 LDG.E.U8 R80, desc[UR18][R6.64] ;  /* 0x0000001206502981 */ /* 0x0000e2000c1e1100 */
[----:B------:R-:W-:Y:S02]  /*15070*/  ISETP.GT.AND P2, PT, R8, 0x6c, PT ;  /* 0x0000006c0800780c */ /* 0x000fe40003f44270 */
[----:B------:R-:W-:-:S05]  /*15080*/  IADD3 R15, P1, PT, R3, R15, RZ ;  /* 0x0000000f030f7210 */ /* 0x000fca0007f3e0ff */
[----:B------:R-:W-:-:S06]  /*15090*/  IMAD.X R68, R5, 0x1, R68, P1 ;  /* 0x0000000105447824 */ /* 0x000fcc00008e0644 */
[----:B0-----:R-:W-:Y:S02]  /*150a0*/  @P2 IMAD.MOV.U32 R6, RZ, RZ, R15 ;  /* 0x000000ffff062224 */ /* 0x001fe400078e000f */
[----:B------:R-:W-:-:S05]  /*150b0*/  @P2 IMAD.MOV.U32 R7, RZ, RZ, R68 ;  /* 0x000000ffff072224 */ /* 0x000fca00078e0044 */
[----:B------:R0:W3:Y:S04]  /*150c0*/  @P2 LDG.E.U8 R79, desc[UR18][R6.64] ;  /* 0x00000012064f2981 */ /* 0x0000e8000c1e1100 */
[----:B------:R-:W-:Y:S04]  /*150d0*/  STL [R1+0x620], R10 ;  /* 0x0006200a01007387 */ /* 0x000fe80000100800 */
[----:B------:R1:W-:Y:S04]  /*150e0*/  STL [R1+0x61c], R11 ;  /* 0x00061c0b01007387 */ /* 0x0003e80000100800 */
[----:B-1----:R-:W3:Y:S04]  /*150f0*/  LDL.LU R11, [R1+0x1a8] ;  /* 0x0001a800010b7983 */ /* 0x002ee80000300800 */
[----:B------:R-:W3:Y:S01]  /*15100*/  LDL.LU R10, [R1+0x1ac] ;  /* 0x0001ac00010a7983 */ /* 0x000ee20000300800 */
[----:B------:R-:W-:-:S03]  /*15110*/  ISETP.GT.AND P2, PT, R8, 0x6d, PT ;  /* 0x0000006d0800780c */ /* 0x000fc60003f44270 */
[----:B------:R1:W-:Y:S01]  /*15120*/  STL [R1+0x628], R15 ;  /* 0x0006280f01007387 */ /* 0x0003e20000100800 */
[----:B------:R-:W-:-:S03]  /*15130*/  PRMT R78, RZ, 0x7610, R78 ;  /* 0x00007610ff4e7816 */ /* 0x000fc6000000004e */
[----:B------:R0:W-:Y:S01]  /*15140*/  STL [R1+0x624], R68 ;  /* 0x0006244401007387 */ /* 0x0001e20000100800 */
[----:B--2---:R-:W-:-:S03]  /*15150*/  IADD3 R9, P1, PT, R3, R9, RZ ;  /* 0x0000000903097210 */ /* 0x004fc60007f3e0ff */
[----:B-1----:R-:W2:Y:S02]  /*15160*/  LDL.LU R15, [R1+0x1b4] ;  /* 0x0001b400010f7983 */ /* 0x002ea40000300800 */
[----:B----4-:R-:W-:Y:S02]  /*15170*/  IMAD.X R14, R5, 0x1, R14, P1 ;  /* 0x00000001050e7824 */ /* 0x010fe400008e060e */
[----:B0-----:R-:W-:Y:S02]  /*15180*/  @P2 IMAD.MOV.U32 R6, RZ, RZ, R9 ;  /* 0x000000ffff062224 */ /* 0x001fe400078e0009 */
[----:B------:R-:W-:-:S05]  /*15190*/  @P2 IMAD.MOV.U32 R7, RZ, RZ, R14 ;  /* 0x000000ffff072224 */ /* 0x000fca00078e000e */
[----:B------:R0:W4:Y:S01]  /*151a0*/  @P2 LDG.E.U8 R78, desc[UR18][R6.64] ;  /* 0x00000012064e2981 */ /* 0x000122000c1e1100 */
[----:B------:R-:W-:Y:S02]  /*151b0*/  ISETP.GT.AND P2, PT, R8, 0x6e, PT ;  /* 0x0000006e0800780c */ /* 0x000fe40003f44270 */
[----:B------:R-:W-:Y:S01]  /*151c0*/  PRMT R77, RZ, 0x7610, R77 ;  /* 0x00007610ff4d7816 */ /* 0x000fe2000000004d */
[----:B---3--:R-:W-:Y:S04]  /*151d0*/  STL [R1+0x844], R79 ;  /* 0x0008444f01007387 */ /* 0x008fe80000100800 */
[----:B------:R1:W-:Y:S04]  /*151e0*/  STL [R1+0x630], R9 ;  /* 0x0006300901007387 */ /* 0x0003e80000100800 */
[----:B------:R-:W-:Y:S04]  /*151f0*/  STL [R1+0x62c], R14 ;  /* 0x00062c0e01007387 */ /* 0x000fe80000100800 */
[----:B------:R-:W3:Y:S01]  /*15200*/  LDL.LU R68, [R1+0x1b0] ;  /* 0x0001b00001447983 */ /* 0x000ee20000300800 */
[----:B------:R-:W-:-:S03]  /*15210*/  PRMT R76, RZ, 0x7610, R76 ;  /* 0x00007610ff4c7816 */ /* 0x000fc6000000004c */
[----:B-1----:R-:W3:Y:S01]  /*15220*/  LDL.LU R9, [R1+0x638] ;  /* 0x0006380001097983 */ /* 0x002ee20000300800 */
[----:B------:R-:W-:-:S05]  /*15230*/  IADD3 R10, P1, PT, R3, R10, RZ ;  /* 0x0000000a030a7210 */ /* 0x000fca0007f3e0ff */
[----:B------:R-:W-:Y:S02]  /*15240*/  IMAD.X R11, R5, 0x1, R11, P1 ;  /* 0x00000001050b7824 */ /* 0x000fe400008e060b */
[----:B0-----:R-:W-:Y:S02]  /*15250*/  @P2 IMAD.MOV.U32 R6, RZ, RZ, R10 ;  /* 0x000000ffff062224 */ /* 0x001fe400078e000a */
[----:B------:R-:W-:-:S05]  /*15260*/  @P2 IMAD.MOV.U32 R7, RZ, RZ, R11 ;  /* 0x000000ffff072224 */ /* 0x000fca00078e000b */
[----:B------:R0:W3:Y:S01]  /*15270*/  @P2 LDG.E.U8 R77, desc[UR18][R6.64] ;  /* 0x00000012064d2981 */ /* 0x0000e2000c1e1100 */
[----:B------:R-:W-:Y:S02]  /*15280*/  ISETP.GT.AND P2, PT, R8, 0x6f, PT ;  /* 0x0000006f0800780c */ /* 0x000fe40003f44270 */
[----:B--2---:R-:W-:Y:S01]  /*15290*/  IADD3 R15, P1, PT, R3, R15, RZ ;  /* 0x0000000f030f7210 */ /* 0x004fe20007f3e0ff */
[----:B----4-:R-:W-:Y:S10]  /*152a0*/  STL [R1+0x838], R78 ;  /* 0x0008384e01007387 */ /* 0x010ff40000100800 */
[----:B0-----:R-:W-:Y:S01]  /*152b0*/  @P2 IMAD.MOV.U32 R6, RZ, RZ, R15 ;  /* 0x000000ffff062224 */ /* 0x001fe200078e000f */
[----:B------:R0:W-:Y:S04]  /*152c0*/  STL [R1+0x1ac], R10 ;  /* 0x0001ac0a01007387 */ /* 0x0001e80000100800 */
[----:B------:R1:W-:Y:S04]  /*152d0*/  STL [R1+0x1a8], R11 ;  /* 0x0001a80b01007387 */ /* 0x0003e80000100800 */
[----:B0-----:R-:W2:Y:S04]  /*152e0*/  LDL.LU R10, [R1+0x634] ;  /* 0x00063400010a7983 */ /* 0x001ea80000300800 */
[----:B------:R-:W4:Y:S04]  /*152f0*/  LDL.LU R14, [R1+0x63c] ;  /* 0x00063c00010e7983 */ /* 0x000f280000300800 */
[----:B-1----:R-:W4:Y:S01]  /*15300*/  LDL.LU R11, [R1+0x640] ;  /* 0x00064000010b7983 */ /* 0x002f220000300800 */
[----:B---3--:R-:W-:-:S04]  /*15310*/  IMAD.X R68, R5, 0x1, R68, P1 ;  /* 0x0000000105447824 */ /* 0x008fc800008e0644 */
[----:B------:R-:W-:-:S05]  /*15320*/  @P2 IMAD.MOV.U32 R7, RZ, RZ, R68 ;  /* 0x000000ffff072224 */ /* 0x000fca00078e0044 */
[----:B------:R0:W3:Y:S04]  /*15330*/  @P2 LDG.E.U8 R76, desc[UR18][R6.64] ;  /* 0x00000012064c2981 */ /* 0x0000e8000c1e1100 */
[----:B------:R-:W-:Y:S04]  /*15340*/  STL [R1+0x828], R77 ;  /* 0x0008284d01007387 */ /* 0x000fe80000100800 */
[----:B------:R-:W-:Y:S04]  /*15350*/  STL [R1+0x1b4], R15 ;  /* 0x0001b40f01007387 */ /* 0x000fe80000100800 */
[----:B------:R1:W-:Y:S04]  /*15360*/  STL [R1+0x1b0], R68 ;  /* 0x0001b04401007387 */ /* 0x0003e80000100800 */
[----:B-1----:R-:W3:Y:S04]  /*15370*/  LDL.LU R68, [R1+0x644] ;  /* 0x0006440001447983 */ /* 0x002ee80000300800 */
[----:B------:R-:W3:Y:S01]  /*15380*/  LDL.LU R15, [R1+0x648] ;  /* 0x00064800010f7983 */ /* 0x000ee20000300800 */
[----:B------:R-:W-:-:S02]  /*15390*/  ISETP.GT.AND P2, PT, R8, 0x70, PT ;  /* 0x000000700800780c */ /* 0x000fc40003f44270 */
[----:B------:R-:W-:Y:S02]  /*153a0*/  IADD3 R9, P1, PT, R3, R9, RZ ;  /* 0x0000000903097210 */ /* 0x000fe40007f3e0ff */
[----:B------:R-:W-:-:S03]  /*153b0*/  PRMT R31, RZ, 0x7610, R31 ;  /* 0x00007610ff1f7816 */ /* 0x000fc6000000001f */
[----:B--2---:R-:W-:-:S06]  /*153c0*/  IMAD.X R10, R5, 0x1, R10, P1 ;  /* 0x00000001050a7824 */ /* 0x004fcc00008e060a */
[----:B0-----:R-:W-:Y:S02]  /*153d0*/  @P2 IMAD.MOV.U32 R6, RZ, RZ, R9 ;  /* 0x000000ffff062224 */ /* 0x001fe400078e0009 */
[----:B------:R-:W-:-:S05]  /*153e0*/  @P2 IMAD.MOV.U32 R7, RZ, RZ, R10 ;  /* 0x000000ffff072224 */ /* 0x000fca00078e000a */
[----:B------:R0:W2:Y:S01]  /*153f0*/  @P2 LDG.E.U8 R31, desc[UR18][R6.64] ;  /* 0x00000012061f2981 */ /* 0x0000a2000c1e1100 */
[----:B------:R-:W-:Y:S02]  /*15400*/  ISETP.GT.AND P2, PT, R8, 0x71, PT ;  /* 0x000000710800780c */ /* 0x000fe40003f44270 */
[----:B----4-:R-:W-:Y:S02]  /*15410*/  IADD3 R11, P1, PT, R3, R11, RZ ;  /* 0x0000000b030b7210 */ /* 0x010fe40007f3e0ff */
[----:B------:R-:W-:-:S03]  /*15420*/  PRMT R47, RZ, 0x7610, R47 ;  /* 0x00007610ff2f7816 */ /* 0x000fc6000000002f */
[----:B------:R-:W-:-:S06]  /*15430*/  IMAD.X R14, R5, 0x1, R14, P1 ;  /* 0x00000001050e7824 */ /* 0x000fcc00008e060e */
[----:B0-----:R-:W-:Y:S02]  /*15440*/  @P2 IMAD.MOV.U32 R6, RZ, RZ, R11 ;  /* 0x000000ffff062224 */ /* 0x001fe400078e000b */
[----:B------:R-:W-:-:S05]  /*15450*/  @P2 IMAD.MOV.U32 R7, RZ, RZ, R14 ;  /* 0x000000ffff072224 */ /* 0x000fca00078e000e */
[----:B------:R0:W4:Y:S01]  /*15460*/  @P2 LDG.E.U8 R47, desc[UR18][R6.64] ;  /* 0x00000012062f2981 */ /* 0x000122000c1e1100 */
[----:B------:R-:W-:Y:S02]  /*15470*/  ISETP.GT.AND P2, PT, R8, RZ, PT ;  /* 0x000000ff0800720c */ /* 0x000fe40003f44270 */
[----:B------:R-:W-:Y:S02]  /*15480*/  IADD3 R0, P1, PT, R3, R0, RZ ;  /* 0x0000000003007210 */ /* 0x000fe40007f3e0ff */
[----:B------:R-:W-:-:S03]  /*15490*/  PRMT R17, RZ, 0x7610, R17 ;  /* 0x00007610ff117816 */ /* 0x000fc60000000011 */
[----:B------:R-:W-:-:S06]  /*154a0*/  IMAD.X R2, R5, 0x1, R2, P1 ;  /* 0x0000000105027824 */ /* 0x000fcc00008e0602 */
[----:B0-----:R-:W-:Y:S02]  /*154b0*/  @P2 IMAD.MOV.U32 R6, RZ, RZ, R0 ;  /* 0x000000ffff062224 */ /* 0x001fe400078e0000 */
[----:B------:R-:W-:-:S05]  /*154c0*/  @P2 IMAD.MOV.U32 R7, RZ, RZ, R2 ;  /* 0x000000ffff072224 */ /* 0x000fca00078e0002 */
[----:B------:R0:W2:Y:S01]  /*154d0*/  @P2 LDG.E.U8 R17, desc[UR18][R6.64] ;  /* 0x0000001206112981 */ /* 0x0000a2000c1e1100 */
[----:B------:R-:W-:-:S03]  /*154e0*/  ISETP.GT.AND P2, PT, R8, 0x72, PT ;  /* 0x000000720800780c */ /* 0x000fc60003f44270 */
[----:B---3--:R-:W-:Y:S04]  /*154f0*/  STL [R1+0x82c], R76 ;  /* 0x00082c4c01007387 */ /* 0x008fe80000100800 */
[----:B------:R-:W-:Y:S04]  /*15500*/  STL [R1+0x638], R9 ;  /* 0x0006380901007387 */ /* 0x000fe80000100800 */
[----:B------:R1:W-:Y:S04]  /*15510*/  STL [R1+0x634], R10 ;  /* 0x0006340a01007387 */ /* 0x0003e80000100800 */
[----:B-1----:R-:W3:Y:S04]  /*15520*/  LDL.LU R10, [R1+0x64c] ;  /* 0x00064c00010a7983 */ /* 0x002ee80000300800 */
[----:B------:R-:W2:Y:S04]  /*15530*/  LDL.LU R9, [R1+0x650] ;  /* 0x0006500001097983 */ /* 0x000ea80000300800 */
[----:B------:R-:W-:Y:S04]  /*15540*/  STL [R1+0x640], R11 ;  /* 0x0006400b01007387 */ /* 0x000fe80000100800 */
[----:B------:R1:W-:Y:S04]  /*15550*/  STL [R1+0x63c], R14 ;  /* 0x00063c0e01007387 */ /* 0x0003e80000100800 */
[----:B-1----:R-:W4:Y:S04]  /*15560*/  LDL.LU R14, [R1+0x654] ;  /* 0x00065400010e7983 */ /* 0x002f280000300800 */
[----:B------:R-:W4:Y:S01]  /*15570*/  LDL.LU R11, [R1+0x658] ;  /* 0x00065800010b7983 */ /* 0x000f220000300800 */
[----:B------:R-:W-:-:S03]  /*15580*/  IADD3 R15, P1, PT, R3, R15, RZ ;  /* 0x0000000f030f7210 */ /* 0x000fc60007f3e0ff */
[----:B------:R-:W-:Y:S02]  /*15590*/  STL [R1+0x83c], R0 ;  /* 0x00083c0001007387 */ /* 0x000fe40000100800 */
[----:B------:R-:W-:Y:S02]  /*155a0*/  IMAD.X R68, R5, 0x1, R68, P1 ;  /* 0x0000000105447824 */ /* 0x000fe400008e0644 */
[----:B------:R-:W-:Y:S01]  /*155b0*/  STL [R1+0x830], R2 ;  /* 0x0008300201007387 */ /* 0x000fe20000100800 */
[----:B0-----:R-:W-:-:S03]  /*155c0*/  @P2 IMAD.MOV.U32 R6, RZ, RZ, R15 ;  /* 0x000000ffff062224 */ /* 0x001fc600078e000f */
[----:B------:R0:W-:Y:S04]  /*155d0*/  STL [R1+0x648], R15 ;  /* 0x0006480f01007387 */ /* 0x0001e80000100800 */
[----:B------:R-:W-:Y:S04]  /*155e0*/  STL [R1+0x644], R68 ;  /* 0x0006444401007387 */ /* 0x000fe80000100800 */
[----:B0-----:R-:W4:Y:S04]  /*155f0*/  LDL.LU R15, [R1+0x65c] ;  /* 0x00065c00010f7983 */ /* 0x001f280000300800 */
[----:B------:R-:W4:Y:S01]  /*15600*/  LDL.LU R0, [R1+0x660] ;  /* 0x0006600001007983 */ /* 0x000f220000300800 */
[----:B------:R-:W-:Y:S01]  /*15610*/  PRMT R65, RZ, 0x7610, R65 ;  /* 0x00007610ff417816 */ /* 0x000fe20000000041 */
[----:B------:R-:W-:-:S05]  /*15620*/  @P2 IMAD.MOV.U32 R7, RZ, RZ, R68 ;  /* 0x000000ffff072224 */ /* 0x000fca00078e0044 */
[----:B------:R0:W4:Y:S01]  /*15630*/  @P2 LDG.E.U8 R65, desc[UR18][R6.64] ;  /* 0x0000001206412981 */ /* 0x000122000c1e1100 */
[----:B------:R-:W-:Y:S02]  /*15640*/  ISETP.GT.AND P2, PT, R8, 0x73, PT ;  /* 0x000000730800780c */ /* 0x000fe40003f44270 */
[----:B------:R-:W-:Y:S02]  /*15650*/  PRMT R75, RZ, 0x7610, R75 ;  /* 0x00007610ff4b7816 */ /* 0x000fe4000000004b */
[----:B------:R-:W-:Y:S02]  /*15660*/  PRMT R72, RZ, 0x7610, R72 ;  /* 0x00007610ff487816 */ /* 0x000fe40000000048 */
[----:B------:R-:W-:Y:S02]  /*15670*/  PRMT R71, RZ, 0x7610, R71 ;  /* 0x00007610ff477816 */ /* 0x000fe40000000047 */
[----:B--2---:R-:W-:-:S05]  /*15680*/  IADD3 R9, P1, PT, R3, R9, RZ ;  /* 0x0000000903097210 */ /* 0x004fca0007f3e0ff */
[----:B---3--:R-:W-:Y:S02]  /*15690*/  IMAD.X R10, R5, 0x1, R10, P1 ;  /* 0x00000001050a7824 */ /* 0x008fe400008e060a */
[----:B0-----:R-:W-:Y:S02]  /*156a0*/  @P2 IMAD.MOV.U32 R6, RZ, RZ, R9 ;  /* 0x000000ffff062224 */ /* 0x001fe400078e0009 */
[----:B------:R-:W-:-:S05]  /*156b0*/  @P2 IMAD.MOV.U32 R7, RZ, RZ, R10 ;  /* 0x000000ffff072224 */ /* 0x000fca00078e000a */
[----:B------:R0:W2:Y:S01]  /*156c0*/  @P2 LDG.E.U8 R75, desc[UR18][R6.64] ;  /* 0x00000012064b2981 */ /* 0x0000a2000c1e1100 */
[----:B------:R-:W-:Y:S02]  /*156d0*/  ISETP.GT.AND P2, PT, R8, 0x74, PT ;  /* 0x000000740800780c */ /* 0x000fe40003f44270 */
[----:B----4-:R-:W-:-:S05]  /*156e0*/  IADD3 R11, P1, PT, R3, R11, RZ ;  /* 0x0000000b030b7210 */ /* 0x010fca0007f3e0ff */
[----:B------:R-:W-:-:S06]  /*156f0*/  IMAD.X R14, R5, 0x1, R14, P1 ;  /* 0x00000001050e7824 */ /* 0x000fcc00008e060e */
[----:B0-----:R-:W-:Y:S02]  /*15700*/  @P2 IMAD.MOV.U32 R6, RZ, RZ, R11 ;  /* 0x000000ffff062224 */ /* 0x001fe400078e000b */
[----:B------:R-:W-:-:S05]  /*15710*/  @P2 IMAD.MOV.U32 R7, RZ, RZ, R14 ;  /* 0x000000ffff072224 */ /* 0x000fca00078e000e */
[----:B------:R0:W3:Y:S01]  /*15720*/  @P2 LDG.E.U8 R72, desc[UR18][R6.64] ;  /* 0x0000001206482981 */ /* 0x0000e2000c1e1100 */
[----:B------:R-:W-:-:S03]  /*15730*/  ISETP.GT.AND P2, PT, R8, 0x75, PT ;  /* 0x000000750800780c */ /* 0x000fc60003f44270 */
[----:B------:R-:W-:Y:S04]  /*15740*/  STL [R1+0x650], R9 ;  /* 0x0006500901007387 */ /* 0x000fe80000100800 */
[----:B------:R1:W-:Y:S01]  /*15750*/  STL [R1+0x64c], R10 ;  /* 0x00064c0a01007387 */ /* 0x0003e20000100800 */
[----:B------:R-:W-:-:S05]  /*15760*/  IADD3 R0, P1, PT, R3, R0, RZ ;  /* 0x0000000003007210 */ /* 0x000fca0007f3e0ff */
[----:B------:R-:W-:Y:S01]  /*15770*/  IMAD.X R15, R5, 0x1, R15, P1 ;  /* 0x00000001050f7824 */ /* 0x000fe200008e060f */
[----:B-1----:R-:W4:Y:S01]  /*15780*/  LDL.LU R10, [R1+0x1b8] ;  /* 0x0001b800010a7983 */ /* 0x002f220000300800 */
[----:B0-----:R-:W-:-:S03]  /*15790*/  @P2 IMAD.MOV.U32 R6, RZ, RZ, R0 ;  /* 0x000000ffff062224 */ /* 0x001fc600078e0000 */
[----:B------:R-:W2:Y:S01]  /*157a0*/  LDL.LU R9, [R1+0x1bc] ;  /* 0x0001bc0001097983 */ /* 0x000ea20000300800 */
[----:B------:R-:W-:-:S05]  /*157b0*/  @P2 IMAD.MOV.U32 R7, RZ, RZ, R15 ;  /* 0x000000ffff072224 */ /* 0x000fca00078e000f */
[----:B------:R-:W4:Y:S04]  /*157c0*/  @P2 LDG.E.U8 R71, desc[UR18][R6.64] ;  /* 0x0000001206472981 */ /* 0x000f28000c1e1100 */
[----:B------:R-:W-:Y:S04]  /*157d0*/  STL [R1+0x658], R11 ;  /* 0x0006580b01007387 */ /* 0x000fe80000100800 */
[----:B------:R0:W-:Y:S04]  /*157e0*/  STL [R1+0x654], R14 ;  /* 0x0006540e01007387 */ /* 0x0001e80000100800 */
[----:B0-----:R-:W4:Y:S04]  /*157f0*/  LDL.LU R14, [R1+0x1c0] ;  /* 0x0001c000010e7983 */ /* 0x001f280000300800 */
[----:B------:R-:W4:Y:S04]  /*15800*/  LDL.LU R2, [R1+0x1c4] ;  /* 0x0001c40001027983 */ /* 0x000f280000300800 */
[----:B------:R-:W4:Y:S01]  /*15810*/  LDL.LU R11, [R1+0x664] ;  /* 0x00066400010b7983 */ /* 0x000f220000300800 */
[----:B------:R-:W-:-:S03]  /*15820*/  ISETP.GT.AND P2, PT, R8, 0x76, PT ;  /* 0x000000760800780c */ /* 0x000fc60003f44270 */
[----:B---3--:R-:W-:Y:S04]  /*15830*/  STL [R1+0x848], R72 ;  /* 0x0008484801007387 */ /* 0x008fe80000100800 */
[----:B------:R0:W-:Y:S04]  /*15840*/  STL [R1+0x660], R0 ;  /* 0x0006600001007387 */ /* 0x0001e80000100800 */
[----:B------:R-:W-:Y:S04]  /*15850*/  STL [R1+0x65c], R15 ;  /* 0x00065c0f01007387 */ /* 0x000fe80000100800 */
[----:B0-----:R-:W3:Y:S01]  /*15860*/  LDL.LU R0, [R1+0x668] ;  /* 0x0006680001007983 */ /* 0x001ee20000300800 */
[----:B--2---:R-:W-:-:S05]  /*15870*/  IADD3 R9, P1, PT, R3, R9, RZ ;  /* 0x0000000903097210 */ /* 0x004fca0007f3e0ff */
[----:B----4-:R-:W-:Y:S01]  /*15880*/  IMAD.X R10, R5, 0x1, R10, P1 ;  /* 0x00000001050a7824 */ /* 0x010fe200008e060a */
[----:B------:R-:W-:Y:S01]  /*15890*/  STL [R1+0x840], R71 ;  /* 0x0008404701007387 */ /* 0x000fe20000100800 */
[----:B------:R-:W-:Y:S02]  /*158a0*/  @P2 IMAD.MOV.U32 R6, RZ, RZ, R9 ;  /* 0x000000ffff062224 */ /* 0x000fe400078e0009 */
[----:B------:R-:W-:Y:S01]  /*158b0*/  @P2 IMAD.MOV.U32 R7, RZ, RZ, R10 ;  /* 0x000000ffff072224 */ /* 0x000fe200078e000a */
[----:B------:R-:W-:Y:S04]  /*158c0*/  STL [R1+0x1bc], R9 ;  /* 0x0001bc0901007387 */ /* 0x000fe80000100800 */
[----:B------:R0:W-:Y:S04]  /*158d0*/  STL [R1+0x1b8], R10 ;  /* 0x0001b80a01007387 */ /* 0x0001e80000100800 */
[----:B0-----:R-:W2:Y:S04]  /*158e0*/  LDL.LU R10, [R1+0x66c] ;  /* 0x00066c00010a7983 */ /* 0x001ea80000300800 */
[----:B------:R-:W4:Y:S01]  /*158f0*/  LDL.LU R9, [R1+0x670] ;  /* 0x0006700001097983 */ /* 0x000f220000300800 */
[----:B------:R-:W-:-:S02]  /*15900*/  PRMT R69, RZ, 0x7610, R69 ;  /* 0x00007610ff457816 */ /* 0x000fc40000000045 */
[----:B------:R-:W-:-:S04]  /*15910*/  IADD3 R2, P1, PT, R3, R2, RZ ;  /* 0x0000000203027210 */ /* 0x000fc80007f3e0ff */
[----:B------:R0:W2:Y:S01]  /*15920*/  @P2 LDG.E.U8 R69, desc[UR18][R6.64] ;  /* 0x0000001206452981 */ /* 0x0000a2000c1e1100 */
[----:B------:R-:W-:Y:S01]  /*15930*/  ISETP.GT.AND P2, PT, R8, 0x77, PT ;  /* 0x000000770800780c */ /* 0x000fe20003f44270 */
[----:B------:R-:W-:Y:S02]  /*15940*/  IMAD.X R14, R5, 0x1, R14, P1 ;  /* 0x00000001050e7824 */ /* 0x000fe400008e060e */
[----:B------:R-:W-:Y:S04]  /*15950*/  STL [R1+0x1c4], R2 ;  /* 0x0001c40201007387 */ /* 0x000fe80000100800 */
[----:B------:R1:W-:Y:S06]  /*15960*/  STL [R1+0x1c0], R14 ;  /* 0x0001c00e01007387 */ /* 0x0003ec0000100800 */
[----:B0-----:R-:W-:-:S02]  /*15970*/  @P2 IMAD.MOV.U32 R7, RZ, RZ, R14 ;  /* 0x000000ffff072224 */ /* 0x001fc400078e000e */
[----:B------:R-:W-:Y:S01]  /*15980*/  @P2 IMAD.MOV.U32 R6, RZ, RZ, R2 ;  /* 0x000000ffff062224 */ /* 0x000fe200078e0002 */
[----:B-1----:R-:W2:Y:S04]  /*15990*/  LDL.LU R14, [R1+0x674] ;  /* 0x00067400010e7983 */ /* 0x002ea80000300800 */
[----:B------:R-:W2:Y:S01]  /*159a0*/  LDL.LU R2, [R1+0x678] ;  /* 0x0006780001027983 */ /* 0x000ea20000300800 */
[----:B------:R-:W-:-:S06]  /*159b0*/  PRMT R67, RZ, 0x7610, R67 ;  /* 0x00007610ff437816 */ /* 0x000fcc0000000043 */
[----:B------:R0:W2:Y:S01]  /*159c0*/  @P2 LDG.E.U8 R67, desc[UR18][R6.64] ;  /* 0x0000001206432981 */ /* 0x0000a2000c1e1100 */
[----:B------:R-:W-:Y:S02]  /*159d0*/  ISETP.GT.AND P2, PT, R8, 0x78, PT ;  /* 0x000000780800780c */ /* 0x000fe40003f44270 */
[----:B------:R-:W-:Y:S02]  /*159e0*/  PRMT R30, RZ, 0x7610, R30 ;  /* 0x00007610ff1e7816 */ /* 0x000fe4000000001e */
[----:B---3--:R-:W-:-:S05]  /*159f0*/  IADD3 R0, P1, PT, R3, R0, RZ ;  /* 0x0000000003007210 */ /* 0x008fca0007f3e0ff */
[----:B------:R-:W-:Y:S01]  /*15a00*/  IMAD.X R11, R5, 0x1, R11, P1 ;  /* 0x00000001050b7824 */ /* 0x000fe200008e060b */
[----:B------:R-:W-:Y:S04]  /*15a10*/  STL [R1+0x668], R0 ;  /* 0x0006680001007387 */ /* 0x000fe80000100800 */
[----:B------:R1:W-:Y:S04]  /*15a20*/  STL [R1+0x664], R11 ;  /* 0x0006640b01007387 */ /* 0x0003e80000100800 */
[----:B------:R-:W3:Y:S04]  /*15a30*/  LDL.LU R68, [R1+0x67c] ;  /* 0x00067c0001447983 */ /* 0x000ee80000300800 */
[----:B------:R-:W3:Y:S01]  /*15a40*/  LDL.LU R15, [R1+0x680] ;  /* 0x00068000010f7983 */ /* 0x000ee20000300800 */
[----:B0-----:R-:W-:-:S02]  /*15a50*/  @P2 IMAD.MOV.U32 R6, RZ, RZ, R0 ;  /* 0x000000ffff062224 */ /* 0x001fc400078e0000 */
[----:B------:R-:W-:Y:S02]  /*15a60*/  @P2 IMAD.MOV.U32 R7, RZ, RZ, R11 ;  /* 0x000000ffff072224 */ /* 0x000fe400078e000b */
[----:B-1----:R-:W3:Y:S04]  /*15a70*/  LDL.LU R11, [R1+0x684] ;  /* 0x00068400010b7983 */ /* 0x002ee80000300800 */
[----:B------:R-:W3:Y:S04]  /*15a80*/  LDL.LU R0, [R1+0x688] ;  /* 0x0006880001007983 */ /* 0x000ee80000300800 */
[----:B------:R0:W3:Y:S01]  /*15a90*/  @P2 LDG.E.U8 R30, desc[UR18][R6.64] ;  /* 0x00000012061e2981 */ /* 0x0000e2000c1e1100 */
[----:B------:R-:W-:-:S02]  /*15aa0*/  ISETP.GT.AND P2, PT, R8, 0x79, PT ;  /* 0x000000790800780c */ /* 0x000fc40003f44270 */
[----:B----4-:R-:W-:-:S05]  /*15ab0*/  IADD3 R9, P1, PT, R3, R9, RZ ;  /* 0x0000000903097210 */ /* 0x010fca0007f3e0ff */
[----:B--2---:R-:W-:Y:S01]  /*15ac0*/  IMAD.X R10, R5, 0x1, R10, P1 ;  /* 0x00000001050a7824 */ /* 0x004fe200008e060a */
[----:B------:R-:W-:Y:S05]  /*15ad0*/  STL [R1+0x670], R9 ;  /* 0x0006700901007387 */ /* 0x000fea0000100800 */
[----:B0-----:R-:W-:Y:S01]  /*15ae0*/  @P2 IMAD.MOV.U32 R7, RZ, RZ, R10 ;  /* 0x000000ffff072224 */ /* 0x001fe200078e000a */
[----:B------:R0:W-:Y:S01]  /*15af0*/  STL [R1+0x66c], R10 ;  /* 0x00066c0a01007387 */ /* 0x0001e20000100800 */
[----:B------:R-:W-:-:S03]  /*15b00*/  @P2 IMAD.MOV.U32 R6, RZ, RZ, R9 ;  /* 0x000000ffff062224 */ /* 0x000fc600078e0009 */
[----:B0-----:R-:W2:Y:S04]  /*15b10*/  LDL.LU R10, [R1+0x68c] ;  /* 0x00068c00010a7983 */ /* 0x001ea80000300800 */
[----:B------:R-:W4:Y:S01]  /*15b20*/  LDL.LU R9, [R1+0x690] ;  /* 0x0006900001097983 */ /* 0x000f220000300800 */
[----:B------:R-:W-:-:S06]  /*15b30*/  PRMT R46, RZ, 0x7610, R46 ;  /* 0x00007610ff2e7816 */ /* 0x000fcc000000002e */
[----:B------:R0:W2:Y:S01]  /*15b40*/  @P2 LDG.E.U8 R46, desc[UR18][R6.64] ;  /* 0x00000012062e2981 */ /* 0x0000a2000c1e1100 */
[----:B------:R-:W-:Y:S02]  /*15b50*/  ISETP.GT.AND P2, PT, R8, 0x7a, PT ;  /* 0x0000007a0800780c */ /* 0x000fe40003f44270 */
[----:B------:R-:W-:Y:S02]  /*15b60*/  IADD3 R2, P1, PT, R3, R2, RZ ;  /* 0x0000000203027210 */ /* 0x000fe40007f3e0ff */
[----:B------:R-:W-:-:S03]  /*15b70*/  PRMT R54, RZ, 0x7610, R54 ;  /* 0x00007610ff367816 */ /* 0x000fc60000000036 */
[----:B------:R-:W-:-:S06]  /*15b80*/  IMAD.X R14, R5, 0x1, R14, P1 ;  /* 0x00000001050e7824 */ /* 0x000fcc00008e060e */
[----:B0-----:R-:W-:Y:S02]  /*15b90*/  @P2 IMAD.MOV.U32 R6, RZ, RZ, R2 ;  /* 0x000000ffff062224 */ /* 0x001fe400078e0002 */
[----:B------:R-:W-:-:S05]  /*15ba0*/  @P2 IMAD.MOV.U32 R7, RZ, RZ, R14 ;  /* 0x000000ffff072224 */ /* 0x000fca00078e000e */
[----:B------:R0:W2:Y:S01]  /*15bb0*/  @P2 LDG.E.U8 R54, desc[UR18][R6.64] ;  /* 0x0000001206362981 */ /* 0x0000a2000c1e1100 */
[----:B------:R-:W-:-:S03]  /*15bc0*/  ISETP.GT.AND P2, PT, R8, 0x7b, PT ;  /* 0x0000007b0800780c */ /* 0x000fc60003f44270 */
[----:B------:R-:W-:Y:S04]  /*15bd0*/  STL [R1+0x678], R2 ;  /* 0x0006780201007387 */ /* 0x000fe80000100800 */
[----:B------:R1:W-:Y:S01]  /*15be0*/  STL [R1+0x674], R14 ;  /* 0x0006740e01007387 */ /* 0x0003e20000100800 */
[----:B------:R-:W-:-:S03]  /*15bf0*/  PRMT R66, RZ, 0x7610, R66 ;  /* 0x00007610ff427816 */ /* 0x000fc60000000042 */
[----:B-1----:R-:W2:Y:S04]  /*15c00*/  LDL.LU R14, [R1+0x1c8] ;  /* 0x0001c800010e7983 */ /* 0x002ea80000300800 */
[----:B------:R-:W2:Y:S01]  /*15c10*/  LDL.LU R2, [R1+0x1cc] ;  /* 0x0001cc0001027983 */ /* 0x000ea20000300800 */
[----:B------:R-:W-:Y:S02]  /*15c20*/  PRMT R64, RZ, 0x7610, R64 ;  /* 0x00007610ff407816 */ /* 0x000fe40000000040 */
        /* <DEDUP_REMOVED lines=9> */
[----:B------:R-:W-:Y:S01]  /*15cc0*/  @P2 IMAD.MOV.U32 R7, RZ, RZ, R11 ;  /* 0x000000ffff072224 */ /* 0x000fe200078e000b */
[----:B------:R-:W-:Y:S04]  /*15cd0*/  STL [R1+0x680], R15 ;  /* 0x0006800f01007387 */ /* 0x000fe80000100800 */
[----:B------:R0:W3:Y:S01]  /*15ce0*/  @P2 LDG.E.U8 R64, desc[UR18][R6.64] ;  /* 0x0000001206402981 */ /* 0x0000e2000c1e1100 */
[----:B------:R-:W-:-:S03]  /*15cf0*/  ISETP.GT.AND P2, PT, R8, 0x7d, PT ;  /* 0x0000007d0800780c */ /* 0x000fc60003f44270 */
[----:B------:R-:W-:Y:S01]  /*15d00*/  STL [R1+0x67c], R68 ;  /* 0x00067c4401007387 */ /* 0x000fe20000100800 */
[----:B----4-:R-:W-:-:S03]  /*15d10*/  IADD3 R9, P1, PT, R3, R9, RZ ;  /* 0x0000000903097210 */ /* 0x010fc60007f3e0ff */
[----:B------:R-:W-:Y:S04]  /*15d20*/  STL [R1+0x688], R0 ;  /* 0x0006880001007387 */ /* 0x000fe80000100800 */
[----:B------:R1:W-:Y:S01]  /*15d30*/  STL [R1+0x684], R11 ;  /* 0x0006840b01007387 */ /* 0x0003e20000100800 */
[----:B--2---:R-:W-:-:S03]  /*15d40*/  IMAD.X R10, R5, 0x1, R10, P1 ;  /* 0x00000001050a7824 */ /* 0x004fc600008e060a */
[----:B-1----:R-:W2:Y:S04]  /*15d50*/  LDL.LU R11, [R1+0x1d0] ;  /* 0x0001d000010b7983 */ /* 0x002ea80000300800 */
[----:B------:R-:W4:Y:S01]  /*15d60*/  LDL.LU R0, [R1+0x1d4] ;  /* 0x0001d40001007983 */ /* 0x000f220000300800 */
[----:B0-----:R-:W-:-:S03]  /*15d70*/  @P2 IMAD.MOV.U32 R7, RZ, RZ, R10 ;  /* 0x000000ffff072224 */ /* 0x001fc600078e000a */
[----:B------:R-:W-:Y:S01]  /*15d80*/  STL [R1+0x690], R9 ;  /* 0x0006900901007387 */ /* 0x000fe20000100800 */
[----:B------:R-:W-:-:S03]  /*15d90*/  @P2 IMAD.MOV.U32 R6, RZ, RZ, R9 ;  /* 0x000000ffff062224 */ /* 0x000fc600078e0009 */
[----:B------:R0:W-:Y:S04]  /*15da0*/  STL [R1+0x68c], R10 ;  /* 0x00068c0a01007387 */ /* 0x0001e80000100800 */
[----:B0-----:R-:W3:Y:S04]  /*15db0*/  LDL.LU R10, [R1+0x1f8] ;  /* 0x0001f800010a7983 */ /* 0x001ee80000300800 */
[----:B------:R-:W3:Y:S01]  /*15dc0*/  LDL.LU R9, [R1+0x20c] ;  /* 0x00020c0001097983 */ /* 0x000ee20000300800 */
[----:B------:R-:W-:-:S06]  /*15dd0*/  PRMT R63, RZ, 0x7610, R63 ;  /* 0x00007610ff3f7816 */ /* 0x000fcc000000003f */
[----:B------:R0:W3:Y:S01]  /*15de0*/  @P2 LDG.E.U8 R63, desc[UR18][R6.64] ;  /* 0x00000012063f2981 */ /* 0x0000e2000c1e1100 */
[----:B------:R-:W-:Y:S02]  /*15df0*/  ISETP.GT.AND P2, PT, R8, 0x7e, PT ;  /* 0x0000007e0800780c */ /* 0x000fe40003f44270 */
[----:B------:R-:W-:-:S05]  /*15e00*/  IADD3 R2, P1, PT, R3, R2, RZ ;  /* 0x0000000203027210 */ /* 0x000fca0007f3e0ff */
[----:B------:R1:W-:Y:S06]  /*15e10*/  STL [R1+0x1cc], R2 ;  /* 0x0001cc0201007387 */ /* 0x0003ec0000100800 */
[----:B0-----:R-:W-:Y:S02]  /*15e20*/  @P2 IMAD.MOV.U32 R6, RZ, RZ, R2 ;  /* 0x000000ffff062224 */ /* 0x001fe400078e0002 */
[----:B-1----:R-:W0:Y:S01]  /*15e30*/  S2R R2, SR_TID.X ;  /* 0x0000000000027919 */ /* 0x002e220000002100 */
[----:B------:R-:W-:Y:S01]  /*15e40*/  IMAD.X R14, R5, 0x1, R14, P1 ;  /* 0x00000001050e7824 */ /* 0x000fe200008e060e */
[----:B------:R-:W-:-:S03]  /*15e50*/  PRMT R61, RZ, 0x7610, R61 ;  /* 0x00007610ff3d7816 */ /* 0x000fc6000000003d */
[----:B------:R-:W-:Y:S01]  /*15e60*/  @P2 IMAD.MOV.U32 R7, RZ, RZ, R14 ;  /* 0x000000ffff072224 */ /* 0x000fe200078e000e */
[----:B------:R-:W-:-:S04]  /*15e70*/  ISETP.GT.AND P4, PT, R8, 0x7f, PT ;  /* 0x0000007f0800780c */ /* 0x000fc80003f84270 */
[----:B------:R1:W3:Y:S04]  /*15e80*/  @P2 LDG.E.U8 R61, desc[UR18][R6.64] ;  /* 0x00000012063d2981 */ /* 0x0002e8000c1e1100 */
[----:B------:R1:W-:Y:S01]  /*15e90*/  STL [R1+0x1c8], R14 ;  /* 0x0001c80e01007387 */ /* 0x0003e20000100800 */
[----:B------:R-:W-:-:S03]  /*15ea0*/  SHF.R.S32.HI R88, RZ, 0x1f, R4 ;  /* 0x0000001fff587819 */ /* 0x000fc60000011404 */
[----:B------:R-:W3:Y:S01]  /*15eb0*/  LDL.LU R15, [R1+0x1d8] ;  /* 0x0001d800010f7983 */ /* 0x000ee20000300800 */
[----:B------:R-:W-:-:S03]  /*15ec0*/  IMAD.MOV.U32 R84, RZ, RZ, R12 ;  /* 0x000000ffff547224 */ /* 0x000fc600078e000c */
[----:B-1----:R-:W3:Y:S01]  /*15ed0*/  LDL.LU R14, [R1+0x1dc] ;  /* 0x0001dc00010e7983 */ /* 0x002ee20000300800 */
[----:B0-----:R-:W-:-:S04]  /*15ee0*/  LOP3.LUT R2, R2, 0x7f, RZ, 0xc0, !PT ;  /* 0x0000007f02027812 */ /* 0x001fc800078ec0ff */
[----:B------:R-:W-:Y:S02]  /*15ef0*/  ISETP.GE.AND P1, PT, R2, R8, PT ;  /* 0x000000080200720c */ /* 0x000fe40003f26270 */
[----:B----4-:R-:W-:-:S05]  /*15f00*/  IADD3 R0, P2, PT, R3, R0, RZ ;  /* 0x0000000003007210 */ /* 0x010fca0007f5e0ff */
[----:B--2---:R-:W-:Y:S01]  /*15f10*/  IMAD.X R11, R5, 0x1, R11, P2 ;  /* 0x00000001050b7824 */ /* 0x004fe200010e060b */
[----:B------:R0:W-:Y:S01]  /*15f20*/  STL [R1+0x1d4], R0 ;  /* 0x0001d40001007387 */ /* 0x0001e20000100800 */
[----:B------:R-:W-:-:S03]  /*15f30*/  @P4 IMAD.MOV.U32 R6, RZ, RZ, R0 ;  /* 0x000000ffff064224 */ /* 0x000fc600078e0000 */
[----:B------:R1:W-:Y:S04]  /*15f40*/  STL [R1+0x1d0], R11 ;  /* 0x0001d00b01007387 */ /* 0x0003e80000100800 */
[----:B------:R-:W2:Y:S04]  /*15f50*/  LDL.LU R12, [R1+0x234] ;  /* 0x00023400010c7983 */ /* 0x000ea80000300800 */
[----:B0-----:R-:W4:Y:S01]  /*15f60*/  LDL.LU R0, [R1+0x238] ;  /* 0x0002380001007983 */ /* 0x001f220000300800 */
[----:B---3--:R-:W-:-:S05]  /*15f70*/  IADD3 R9, P2, PT, R4, R9, RZ ;  /* 0x0000000904097210 */ /* 0x008fca0007f5e0ff */
[----:B------:R-:W-:Y:S01]  /*15f80*/  IMAD.X R10, R88, 0x1, R10, P2 ;  /* 0x00000001580a7824 */ /* 0x000fe200010e060a */
[----:B------:R0:W-:Y:S01]  /*15f90*/  STL [R1+0x20c], R9 ;  /* 0x00020c0901007387 */ /* 0x0001e20000100800 */
[----:B------:R-:W-:Y:S02]  /*15fa0*/  @P4 IMAD.MOV.U32 R7, RZ, RZ, R11 ;  /* 0x000000ffff074224 */ /* 0x000fe400078e000b */
[----:B------:R-:W-:Y:S01]  /*15fb0*/  @!P1 IMAD.MOV.U32 R8, RZ, RZ, R9 ;  /* 0x000000ffff089224 */ /* 0x000fe200078e0009 */
[----:B------:R3:W-:Y:S04]  /*15fc0*/  STL [R1+0x1f8], R10 ;  /* 0x0001f80a01007387 */ /* 0x0007e80000100800 */
[----:B-1----:R-:W2:Y:S01]  /*15fd0*/  LDL.LU R11, [R1+0x274] ;  /* 0x00027400010b7983 */ /* 0x002ea20000300800 */
[----:B0-----:R-:W-:-:S03]  /*15fe0*/  @!P1 IMAD.MOV.U32 R9, RZ, RZ, R10 ;  /* 0x000000ffff099224 */ /* 0x001fc600078e000a */
[----:B---3--:R-:W3:Y:S01]  /*15ff0*/  LDL.LU R10, [R1+0x278] ;  /* 0x00027800010a7983 */ /* 0x008ee20000300800 */
[----:B------:R-:W-:-:S06]  /*16000*/  PRMT R60, RZ, 0x7610, R60 ;  /* 0x00007610ff3c7816 */ /* 0x000fcc000000003c */
[----:B------:R0:W3:Y:S01]  /*16010*/  @P4 LDG.E.U8 R60, desc[UR18][R6.64] ;  /* 0x00000012063c4981 */ /* 0x0000e2000c1e1100 */
[----:B------:R-:W-:Y:S01]  /*16020*/  BAR.SYNC.DEFER_BLOCKING 0x0 ;  /* 0x0000000000007b1d */ /* 0x000fe20000010000 */
[----:B0-----:R-:W-:Y:S02]  /*16030*/  PRMT R6, RZ, 0x7610, R6 ;  /* 0x00007610ff067816 */ /* 0x001fe40000000006 */
[----:B------:R-:W-:Y:S02]  /*16040*/  PRMT R48, RZ, 0x7610, R48 ;  /* 0x00007610ff307816 */ /* 0x000fe40000000030 */
[----:B------:R-:W-:-:S05]  /*16050*/  IADD3 R14, P2, PT, R4, R14, RZ ;  /* 0x0000000e040e7210 */ /* 0x000fca0007f5e0ff */
[----:B------:R-:W-:Y:S01]  /*16060*/  IMAD.X R15, R88, 0x1, R15, P2 ;  /* 0x00000001580f7824 */ /* 0x000fe200010e060f */
[----:B------:R0:W3:Y:S04]  /*16070*/  @!P1 LDG.E.U8 R6, desc[UR18][R8.64] ;  /* 0x0000001208069981 */ /* 0x0000e8000c1e1100 */
[----:B------:R-:W-:Y:S04]  /*16080*/  STL [R1+0x1dc], R14 ;  /* 0x0001dc0e01007387 */ /* 0x000fe80000100800 */
[----:B------:R1:W-:Y:S01]  /*16090*/  STL [R1+0x1d8], R15 ;  /* 0x0001d80f01007387 */ /* 0x0003e20000100800 */
[----:B0-----:R-:W-:-:S02]  /*160a0*/  @!P1 IMAD.MOV.U32 R8, RZ, RZ, R14 ;  /* 0x000000ffff089224 */ /* 0x001fc400078e000e */
[----:B------:R-:W-:-:S05]  /*160b0*/  @!P1 IMAD.MOV.U32 R9, RZ, RZ, R15 ;  /* 0x000000ffff099224 */ /* 0x000fca00078e000f */
[----:B------:R0:W3:Y:S04]  /*160c0*/  @!P1 LDG.E.U8 R48, desc[UR18][R8.64] ;  /* 0x0000001208309981 */ /* 0x0000e8000c1e1100 */
[----:B-1----:R-:W3:Y:S04]  /*160d0*/  LDL.LU R15, [R1+0x2b4] ;  /* 0x0002b400010f7983 */ /* 0x002ee80000300800 */
[----:B------:R-:W3:Y:S01]  /*160e0*/  LDL.LU R14, [R1+0x2b8] ;  /* 0x0002b800010e7983 */ /* 0x000ee20000300800 */
[----:B----4-:R-:W-:-:S05]  /*160f0*/  IADD3 R0, P2, PT, R4, R0, RZ ;  /* 0x0000000004007210 */ /* 0x010fca0007f5e0ff */
[----:B--2---:R-:W-:Y:S01]  /*16100*/  IMAD.X R12, R88, 0x1, R12, P2 ;  /* 0x00000001580c7824 */ /* 0x004fe200010e060c */
[----:B------:R-:W-:Y:S01]  /*16110*/  STL [R1+0x238], R0 ;  /* 0x0002380001007387 */ /* 0x000fe20000100800 */
[----:B0-----:R-:W-:Y:S02]  /*16120*/  @!P1 IMAD.MOV.U32 R8, RZ, RZ, R0 ;  /* 0x000000ffff089224 */ /* 0x001fe400078e0000 */
[----:B------:R-:W-:Y:S01]  /*16130*/  @!P1 IMAD.MOV.U32 R9, RZ, RZ, R12 ;  /* 0x000000ffff099224 */ /* 0x000fe200078e000c */
[----:B------:R0:W-:Y:S04]  /*16140*/  STL [R1+0x234], R12 ;  /* 0x0002340c01007387 */ /* 0x0001e80000100800 */
[----:B0-----:R-:W2:Y:S01]  /*16150*/  LDL.LU R12, [R1+0x2f4] ;  /* 0x0002f400010c7983 */ /* 0x001ea20000300800 */
[----:B---3--:R-:W-:-:S03]  /*16160*/  IADD3 R10, P2, PT, R4, R10, RZ ;  /* 0x0000000a040a7210 */ /* 0x008fc60007f5e0ff */
[----:B------:R-:W3:Y:S02]  /*16170*/  LDL.LU R0, [R1+0x2f8] ;  /* 0x0002f80001007983 */ /* 0x000ee40000300800 */
[----:B------:R-:W-:Y:S02]  /*16180*/  IMAD.X R11, R88, 0x1, R11, P2 ;  /* 0x00000001580b7824 */ /* 0x000fe400010e060b */
[----:B------:R0:W-:Y:S04]  /*16190*/  STL [R1+0x278], R10 ;  /* 0x0002780a01007387 */ /* 0x0001e80000100800 */
[----:B------:R1:W-:Y:S04]  /*161a0*/  STL [R1+0x274], R11 ;  /* 0x0002740b01007387 */ /* 0x0003e80000100800 */
[----:B------:R-:W4:Y:S04]  /*161b0*/  LDL.LU R71, [R1+0x334] ;  /* 0x0003340001477983 */ /* 0x000f280000300800 */
[----:B------:R-:W4:Y:S01]  /*161c0*/  LDL.LU R68, [R1+0x338] ;  /* 0x0003380001447983 */ /* 0x000f220000300800 */
[----:B------:R-:W-:-:S06]  /*161d0*/  PRMT R7, RZ, 0x7610, R7 ;  /* 0x00007610ff077816 */ /* 0x000fcc0000000007 */
[----:B------:R0:W4:Y:S02]  /*161e0*/  @!P1 LDG.E.U8 R7, desc[UR18][R8.64] ;  /* 0x0000001208079981 */ /* 0x000124000c1e1100 */
[----:B0-----:R-:W-:Y:S02]  /*161f0*/  PRMT R8, RZ, 0x7610, R8 ;  /* 0x00007610ff087816 */ /* 0x001fe40000000008 */
[----:B------:R-:W-:-:S04]  /*16200*/  PRMT R9, RZ, 0x7610, R9 ;  /* 0x00007610ff097816 */ /* 0x000fc80000000009 */
[----:B------:R0:W4:Y:S01]  /*16210*/  @!P1 LDG.E.U8 R8, desc[UR18][R10.64] ;  /* 0x000000120a089981 */ /* 0x000122000c1e1100 */
[----:B------:R-:W-:Y:S01]  /*16220*/  IMAD.MOV.U32 R86, RZ, RZ, R13 ;  /* 0x000000ffff567224 */ /* 0x000fe200078e000d */
[----:B------:R-:W-:-:S05]  /*16230*/  IADD3 R14, P2, PT, R4, R14, RZ ;  /* 0x0000000e040e7210 */ /* 0x000fca0007f5e0ff */
[----:B------:R-:W-:Y:S01]  /*16240*/  IMAD.X R15, R88, 0x1, R15, P2 ;  /* 0x00000001580f7824 */ /* 0x000fe200010e060f */
[----:B------:R-:W-:Y:S01]  /*16250*/  STL [R1+0x2b8], R14 ;  /* 0x0002b80e01007387 */ /* 0x000fe20000100800 */
[----:B0-----:R-:W-:Y:S02]  /*16260*/  @!P1 IMAD.MOV.U32 R10, RZ, RZ, R14 ;  /* 0x000000ffff0a9224 */ /* 0x001fe400078e000e */
[----:B-1----:R-:W-:Y:S01]  /*16270*/  @!P1 IMAD.MOV.U32 R11, RZ, RZ, R15 ;  /* 0x000000ffff0b9224 */ /* 0x002fe200078e000f */
[----:B------:R0:W-:Y:S04]  /*16280*/  STL [R1+0x2b4], R15 ;  /* 0x0002b40f01007387 */ /* 0x0001e80000100800 */
[----:B------:R1:W4:Y:S04]  /*16290*/  @!P1 LDG.E.U8 R9, desc[UR18][R10.64] ;  /* 0x000000120a099981 */ /* 0x000328000c1e1100 */
[----:B0-----:R-:W4:Y:S04]  /*162a0*/  LDL.LU R15, [R1+0x374] ;  /* 0x00037400010f7983 */ /* 0x001f280000300800 */
[----:B------:R-:W4:Y:S01]  /*162b0*/  LDL.LU R14, [R1+0x378] ;  /* 0x00037800010e7983 */ /* 0x000f220000300800 */
[----:B-1----:R-:W-:-:S02]  /*162c0*/  PRMT R10, RZ, 0x7610, R10 ;  /* 0x00007610ff0a7816 */ /* 0x002fc4000000000a */
[----:B---3--:R-:W-:-:S05]  /*162d0*/  IADD3 R0, P2, PT, R4, R0, RZ ;  /* 0x0000000004007210 */ /* 0x008fca0007f5e0ff */
[----:B--2---:R-:W-:Y:S01]  /*162e0*/  IMAD.X R12, R88, 0x1, R12, P2 ;  /* 0x00000001580c7824 */ /* 0x004fe200010e060c */
[----:B------:R-:W-:Y:S03]  /*162f0*/  STL [R1+0x2f8], R0 ;  /* 0x0002f80001007387 */ /* 0x000fe60000100800 */
[----:B------:R-:W-:Y:S01]  /*16300*/  @!P1 IMAD.MOV.U32 R13, RZ, RZ, R12 ;  /* 0x000000ffff0d9224 */ /* 0x000fe200078e000c */
[----:B------:R0:W-:Y:S04]  /*16310*/  STL [R1+0x2f4], R12 ;  /* 0x0002f40c01007387 */ /* 0x0001e80000100800 */
[----:B------:R-:W2:Y:S01]  /*16320*/  LDL.LU R72, [R1+0x3b4] ;  /* 0x0003b40001487983 */ /* 0x000ea20000300800 */
[----:B----4-:R-:W-:Y:S01]  /*16330*/  IADD3 R68, P2, PT, R4, R68, RZ ;  /* 0x0000004404447210 */ /* 0x010fe20007f5e0ff */
[----:B0-----:R-:W-:-:S02]  /*16340*/  @!P1 IMAD.MOV.U32 R12, RZ, RZ, R0 ;  /* 0x000000ffff0c9224 */ /* 0x001fc400078e0000 */
[----:B------:R-:W3:Y:S02]  /*16350*/  LDL.LU R0, [R1+0x3b8] ;  /* 0x0003b80001007983 */ /* 0x000ee40000300800 */
[----:B------:R-:W-:Y:S02]  /*16360*/  IMAD.X R71, R88, 0x1, R71, P2 ;  /* 0x0000000158477824 */ /* 0x000fe400010e0647 */
[----:B------:R-:W-:Y:S04]  /*16370*/  STL [R1+0x338], R68 ;  /* 0x0003384401007387 */ /* 0x000fe80000100800 */
[----:B------:R0:W4:Y:S04]  /*16380*/  @!P1 LDG.E.U8 R10, desc[UR18][R12.64] ;  /* 0x000000120c0a9981 */ /* 0x000128000c1e1100 */
[----:B------:R1:W-:Y:S04]  /*16390*/  STL [R1+0x334], R71 ;  /* 0x0003344701007387 */ /* 0x0003e80000100800 */
[----:B------:R-:W4:Y:S01]  /*163a0*/  LDL.LU R76, [R1+0x1e0] ;  /* 0x0001e000014c7983 */ /* 0x000f220000300800 */
[----:B0-----:R-:W-:-:S03]  /*163b0*/  @!P1 IMAD.MOV.U32 R13, RZ, RZ, R71 ;  /* 0x000000ffff0d9224 */ /* 0x001fc600078e0047 */
[----:B-1----:R-:W4:Y:S01]  /*163c0*/  LDL.LU R71, [R1+0x1e4] ;  /* 0x0001e40001477983 */ /* 0x002f220000300800 */
[----:B------:R-:W-:Y:S01]  /*163d0*/  PRMT R11, RZ, 0x7610, R11 ;  /* 0x00007610ff0b7816 */ /* 0x000fe2000000000b */
[----:B------:R-:W-:-:S05]  /*163e0*/  @!P1 IMAD.MOV.U32 R12, RZ, RZ, R68 ;  /* 0x000000ffff0c9224 */ /* 0x000fca00078e0044 */
[----:B------:R0:W4:Y:S02]  /*163f0*/  @!P1 LDG.E.U8 R11, desc[UR18][R12.64] ;  /* 0x000000120c0b9981 */ /* 0x000124000c1e1100 */
[----:B0-----:R-:W-:Y:S02]  /*16400*/  PRMT R12, RZ, 0x7610, R12 ;  /* 0x00007610ff0c7816 */ /* 0x001fe4000000000c */
[----:B------:R-:W-:-:S05]  /*16410*/  IADD3 R14, P2, PT, R4, R14, RZ ;  /* 0x0000000e040e7210 */ /* 0x000fca0007f5e0ff */
[----:B------:R-:W-:Y:S01]  /*16420*/  IMAD.X R15, R88, 0x1, R15, P2 ;  /* 0x00000001580f7824 */ /* 0x000fe200010e060f */
[----:B------:R0:W-:Y:S04]  /*16430*/  STL [R1+0x378], R14 ;  /* 0x0003780e01007387 */ /* 0x0001e80000100800 */
[----:B------:R1:W-:Y:S04]  /*16440*/  STL [R1+0x374], R15 ;  /* 0x0003740f01007387 */ /* 0x0003e80000100800 */
[----:B------:R-:W4:Y:S04]  /*16450*/  LDL.LU R77, [R1+0x23c] ;  /* 0x00023c00014d7983 */ /* 0x000f280000300800 */
[----:B------:R-:W4:Y:S04]  /*16460*/  LDL.LU R68, [R1+0x240] ;  /* 0x0002400001447983 */ /* 0x000f280000300800 */
[----:B------:R0:W4:Y:S04]  /*16470*/  @!P1 LDG.E.U8 R12, desc[UR18][R14.64] ;  /* 0x000000120e0c9981 */ /* 0x000128000c1e1100 */
[----:B------:R-:W-:Y:S04]  /*16480*/  STS.U8 [R2+UR9+0x4000], R17 ;  /* 0x0040001102007988 */ /* 0x000fe80008000009 */
[----:B------:R-:W-:Y:S01]  /*16490*/  STS.U8 [R2+UR9+0x4400], R16 ;  /* 0x0044001002007988 */ /* 0x000fe20008000009 */
[----:B---3--:R-:W-:-:S05]  /*164a0*/  IADD3 R0, P2, PT, R4, R0, RZ ;  /* 0x0000000004007210 */ /* 0x008fca0007f5e0ff */
[----:B--2---:R-:W-:Y:S01]  /*164b0*/  IMAD.X R72, R88, 0x1, R72, P2 ;  /* 0x0000000158487824 */ /* 0x004fe200010e0648 */
[----:B------:R-:W-:Y:S01]  /*164c0*/  STL [R1+0x3b8], R0 ;  /* 0x0003b80001007387 */ /* 0x000fe20000100800 */
[----:B0-----:R-:W-:Y:S02]  /*164d0*/  @!P1 IMAD.MOV.U32 R14, RZ, RZ, R0 ;  /* 0x000000ffff0e9224 */ /* 0x001fe400078e0000 */
[----:B-1----:R-:W-:Y:S01]  /*164e0*/  @!P1 IMAD.MOV.U32 R15, RZ, RZ, R72 ;  /* 0x000000ffff0f9224 */ /* 0x002fe200078e0048 */
[----:B------:R0:W-:Y:S04]  /*164f0*/  STL [R1+0x3b4], R72 ;  /* 0x0003b44801007387 */ /* 0x0001e80000100800 */
[----:B0-----:R-:W2:Y:S01]  /*16500*/  LDL.LU R72, [R1+0x27c] ;  /* 0x00027c0001487983 */ /* 0x001ea20000300800 */
[----:B----4-:R-:W-:-:S03]  /*16510*/  IADD3 R71, P2, PT, R4, R71, RZ ;  /* 0x0000004704477210 */ /* 0x010fc60007f5e0ff */
[----:B------:R-:W3:Y:S02]  /*16520*/  LDL.LU R0, [R1+0x280] ;  /* 0x0002800001007983 */ /* 0x000ee40000300800 */
[----:B------:R-:W-:Y:S02]  /*16530*/  IMAD.X R76, R88, 0x1, R76, P2 ;  /* 0x00000001584c7824 */ /* 0x000fe400010e064c */
[----:B------:R-:W-:Y:S01]  /*16540*/  STL [R1+0x1e4], R71 ;  /* 0x0001e44701007387 */ /* 0x000fe20000100800 */
[----:B------:R-:W-:Y:S02]  /*16550*/  @!P1 IMAD.MOV.U32 R16, RZ, RZ, R71 ;  /* 0x000000ffff109224 */ /* 0x000fe400078e0047 */
[----:B------:R-:W-:Y:S01]  /*16560*/  @!P1 IMAD.MOV.U32 R17, RZ, RZ, R76 ;  /* 0x000000ffff119224 */ /* 0x000fe200078e004c */
[----:B------:R0:W-:Y:S04]  /*16570*/  STL [R1+0x1e0], R76 ;  /* 0x0001e04c01007387 */ /* 0x0001e80000100800 */
[----:B0-----:R-:W4:Y:S04]  /*16580*/  LDL.LU R76, [R1+0x2bc] ;  /* 0x0002bc00014c7983 */ /* 0x001f280000300800 */
[----:B------:R-:W4:Y:S01]  /*16590*/  LDL.LU R71, [R1+0x2c0] ;  /* 0x0002c00001477983 */ /* 0x000f220000300800 */
[----:B------:R-:W-:-:S06]  /*165a0*/  PRMT R13, RZ, 0x7610, R13 ;  /* 0x00007610ff0d7816 */ /* 0x000fcc000000000d */
[----:B------:R0:W4:Y:S02]  /*165b0*/  @!P1 LDG.E.U8 R13, desc[UR18][R14.64] ;  /* 0x000000120e0d9981 */ /* 0x000124000c1e1100 */
[----:B0-----:R-:W-:Y:S02]  /*165c0*/  PRMT R14, RZ, 0x7610, R14 ;  /* 0x00007610ff0e7816 */ /* 0x001fe4000000000e */
[----:B------:R-:W-:-:S04]  /*165d0*/  PRMT R15, RZ, 0x7610, R15 ;  /* 0x00007610ff0f7816 */ /* 0x000fc8000000000f */
[----:B------:R0:W4:Y:S01]  /*165e0*/  @!P1 LDG.E.U8 R14, desc[UR18][R16.64] ;  /* 0x00000012100e9981 */ /* 0x000122000c1e1100 */
[----:B------:R-:W-:-:S05]  /*165f0*/  IADD3 R68, P2, PT, R4, R68, RZ ;  /* 0x0000004404447210 */ /* 0x000fca0007f5e0ff */
[----:B------:R-:W-:Y:S01]  /*16600*/  IMAD.X R77, R88, 0x1, R77, P2 ;  /* 0x00000001584d7824 */ /* 0x000fe200010e064d */
[----:B------:R-:W-:Y:S01]  /*16610*/  STL [R1+0x240], R68 ;  /* 0x0002404401007387 */ /* 0x000fe20000100800 */
[----:B0-----:R-:W-:Y:S02]  /*16620*/  @!P1 IMAD.MOV.U32 R16, RZ, RZ, R68 ;  /* 0x000000ffff109224 */ /* 0x001fe400078e0044 */
[----:B------:R-:W-:Y:S01]  /*16630*/  @!P1 IMAD.MOV.U32 R17, RZ, RZ, R77 ;  /* 0x000000ffff119224 */ /* 0x000fe200078e004d */
[----:B------:R0:W-:Y:S04]  /*16640*/  STL [R1+0x23c], R77 ;  /* 0x00023c4d01007387 */ /* 0x0001e80000100800 */
[----:B------:R-:W-:Y:S04]  /*16650*/  STS.U8 [R2+UR9+0x4800], R19 ;  /* 0x0048001302007988 */ /* 0x000fe80008000009 */
[----:B------:R1:W4:Y:S04]  /*16660*/  @!P1 LDG.E.U8 R15, desc[UR18][R16.64] ;  /* 0x00000012100f9981 */ /* 0x000328000c1e1100 */
[----:B0-----:R-:W4:Y:S04]  /*16670*/  LDL.LU R77, [R1+0x2fc] ;  /* 0x0002fc00014d7983 */ /* 0x001f280000300800 */
[----:B------:R-:W4:Y:S01]  /*16680*/  LDL.LU R68, [R1+0x300] ;  /* 0x0003000001447983 */ /* 0x000f220000300800 */
[----:B-1----:R-:W-:-:S03]  /*16690*/  PRMT R16, RZ, 0x7610, R16 ;  /* 0x00007610ff107816 */ /* 0x002fc60000000010 */
[----:B------:R0:W-:Y:S01]  /*166a0*/  STS.U8 [R2+UR9+0x4c00], R18 ;  /* 0x004c001202007988 */ /* 0x0001e20008000009 */
[----:B---3--:R-:W-:-:S05]  /*166b0*/  IADD3 R0, P2, PT, R4, R0, RZ ;  /* 0x0000000004007210 */ /* 0x008fca0007f5e0ff */
[----:B--2---:R-:W-:Y:S01]  /*166c0*/  IMAD.X R72, R88, 0x1, R72, P2 ;  /* 0x0000000158487824 */ /* 0x004fe200010e0648 */
[----:B------:R-:W-:Y:S01]  /*166d0*/  STL [R1+0x280], R0 ;  /* 0x0002800001007387 */ /* 0x000fe20000100800 */
[----:B0-----:R-:W-:Y:S02]  /*166e0*/  @!P1 IMAD.MOV.U32 R18, RZ, RZ, R0 ;  /* 0x000000ffff129224 */ /* 0x001fe400078e0000 */
[----:B------:R-:W-:Y:S01]  /*166f0*/  @!P1 IMAD.MOV.U32 R19, RZ, RZ, R72 ;  /* 0x000000ffff139224 */ /* 0x000fe200078e0048 */
[----:B------:R0:W-:Y:S04]  /*16700*/  STL [R1+0x27c], R72 ;  /* 0x00027c4801007387 */ /* 0x0001e80000100800 */
[----:B------:R1:W2:Y:S04]  /*16710*/  @!P1 LDG.E.U8 R16, desc[UR18][R18.64] ;  /* 0x0000001212109981 */ /* 0x0002a8000c1e1100 */
[----:B0-----:R-:W3:Y:S01]  /*16720*/  LDL.LU R72, [R1+0x33c] ;  /* 0x00033c0001487983 */ /* 0x001ee20000300800 */
[----:B----4-:R-:W-:-:S03]  /*16730*/  IADD3 R71, P2, PT, R4, R71, RZ ;  /* 0x0000004704477210 */ /* 0x010fc60007f5e0ff */
[----:B------:R-:W4:Y:S02]  /*16740*/  LDL.LU R0, [R1+0x340] ;  /* 0x0003400001007983 */ /* 0x000f240000300800 */
[----:B------:R-:W-:Y:S02]  /*16750*/  IMAD.X R76, R88, 0x1, R76, P2 ;  /* 0x00000001584c7824 */ /* 0x000fe400010e064c */
[----:B------:R-:W-:Y:S01]  /*16760*/  STL [R1+0x2c0], R71 ;  /* 0x0002c04701007387 */ /* 0x000fe20000100800 */
[----:B-1----:R-:W-:Y:S02]  /*16770*/  @!P1 IMAD.MOV.U32 R18, RZ, RZ, R71 ;  /* 0x000000ffff129224 */ /* 0x002fe400078e0047 */
[----:B------:R-:W-:Y:S01]  /*16780*/  @!P1 IMAD.MOV.U32 R19, RZ, RZ, R76 ;  /* 0x000000ffff139224 */ /* 0x000fe200078e004c */
[----:B------:R0:W-:Y:S04]  /*16790*/  STL [R1+0x2bc], R76 ;  /* 0x0002bc4c01007387 */ /* 0x0001e80000100800 */
[----:B0-----:R-:W2:Y:S04]  /*167a0*/  LDL.LU R76, [R1+0x37c] ;  /* 0x00037c00014c7983 */ /* 0x001ea80000300800 */
[----:B------:R-:W2:Y:S01]  /*167b0*/  LDL.LU R71, [R1+0x380] ;  /* 0x0003800001477983 */ /* 0x000ea20000300800 */
[----:B------:R-:W-:-:S03]  /*167c0*/  PRMT R17, RZ, 0x7610, R17 ;  /* 0x00007610ff117816 */ /* 0x000fc60000000011 */
[----:B------:R-:W-:Y:S04]  /*167d0*/  STS.U8 [R2+UR9+0x5000], R21 ;  /* 0x0050001502007988 */ /* 0x000fe80008000009 */
[----:B------:R0:W2:Y:S04]  /*167e0*/  @!P1 LDG.E.U8 R17, desc[UR18][R18.64] ;  /* 0x0000001212119981 */ /* 0x0000a8000c1e1100 */
[----:B------:R1:W-:Y:S01]  /*167f0*/  STS.U8 [R2+UR9+0x5400], R20 ;  /* 0x0054001402007988 */ /* 0x0003e20008000009 */
[----:B0-----:R-:W-:Y:S02]  /*16800*/  PRMT R18, RZ, 0x7610, R18 ;  /* 0x00007610ff127816 */ /* 0x001fe40000000012 */
[----:B------:R-:W-:-:S05]  /*16810*/  IADD3 R68, P2, PT, R4, R68, RZ ;  /* 0x0000004404447210 */ /* 0x000fca0007f5e0ff */
[----:B------:R-:W-:Y:S01]  /*16820*/  IMAD.X R77, R88, 0x1, R77, P2 ;  /* 0x00000001584d7824 */ /* 0x000fe200010e064d */
[----:B------:R0:W-:Y:S01]  /*16830*/  STL [R1+0x300], R68 ;  /* 0x0003004401007387 */ /* 0x0001e20000100800 */
[----:B-1----:R-:W-:Y:S02]  /*16840*/  @!P1 IMAD.MOV.U32 R20, RZ, RZ, R68 ;  /* 0x000000ffff149224 */ /* 0x002fe400078e0044 */
[----:B------:R-:W-:Y:S01]  /*16850*/  @!P1 IMAD.MOV.U32 R21, RZ, RZ, R77 ;  /* 0x000000ffff159224 */ /* 0x000fe200078e004d */
[----:B------:R-:W-:Y:S04]  /*16860*/  STL [R1+0x2fc], R77 ;  /* 0x0002fc4d01007387 */ /* 0x000fe80000100800 */
[----:B------:R1:W2:Y:S04]  /*16870*/  @!P1 LDG.E.U8 R18, desc[UR18][R20.64] ;  /* 0x0000001214129981 */ /* 0x0002a8000c1e1100 */
[----:B0-----:R-:W2:Y:S04]  /*16880*/  LDL.LU R68, [R1+0x3c0] ;  /* 0x0003c00001447983 */ /* 0x001ea80000300800 */
[----:B------:R-:W-:Y:S04]  /*16890*/  STS.U8 [R2+UR9+0x5800], R23 ;  /* 0x0058001702007988 */ /* 0x000fe80008000009 */
[----:B------:R-:W-:Y:S01]  /*168a0*/  STS.U8 [R2+UR9+0x5c00], R22 ;  /* 0x005c001602007988 */ /* 0x000fe20008000009 */
[----:B----4-:R-:W-:-:S05]  /*168b0*/  IADD3 R0, P2, PT, R4, R0, RZ ;  /* 0x0000000004007210 */ /* 0x010fca0007f5e0ff */
[----:B---3--:R-:W-:Y:S01]  /*168c0*/  IMAD.X R72, R88, 0x1, R72, P2 ;  /* 0x0000000158487824 */ /* 0x008fe200010e0648 */
[----:B------:R-:W-:Y:S03]  /*168d0*/  STL [R1+0x340], R0 ;  /* 0x0003400001007387 */ /* 0x000fe60000100800 */
[----:B-1----:R-:W-:Y:S01]  /*168e0*/  @!P1 IMAD.MOV.U32 R21, RZ, RZ, R72 ;  /* 0x000000ffff159224 */ /* 0x002fe200078e0048 */
[----:B------:R0:W-:Y:S01]  /*168f0*/  STL [R1+0x33c], R72 ;  /* 0x00033c4801007387 */ /* 0x0001e20000100800 */
[----:B------:R-:W-:-:S03]  /*16900*/  @!P1 IMAD.MOV.U32 R20, RZ, RZ, R0 ;  /* 0x000000ffff149224 */ /* 0x000fc600078e0000 */
[----:B0-----:R-:W3:Y:S01]  /*16910*/  LDL.LU R72, [R1+0x3bc] ;  /* 0x0003bc0001487983 */ /* 0x001ee20000300800 */
[----:B--2---:R-:W-:-:S03]  /*16920*/  IADD3 R71, P2, PT, R4, R71, RZ ;  /* 0x0000004704477210 */ /* 0x004fc60007f5e0ff */
[----:B------:R-:W2:Y:S02]  /*16930*/  LDL.LU R77, [R1+0x1e8] ;  /* 0x0001e800014d7983 */ /* 0x000ea40000300800 */
[----:B------:R-:W-:Y:S02]  /*16940*/  IMAD.X R76, R88, 0x1, R76, P2 ;  /* 0x00000001584c7824 */ /* 0x000fe400010e064c */
[----:B------:R-:W4:Y:S01]  /*16950*/  LDL.LU R0, [R1+0x1ec] ;  /* 0x0001ec0001007983 */ /* 0x000f220000300800 */
[----:B------:R-:W-:Y:S02]  /*16960*/  @!P1 IMAD.MOV.U32 R22, RZ, RZ, R71 ;  /* 0x000000ffff169224 */ /* 0x000fe400078e0047 */
[----:B------:R-:W-:Y:S01]  /*16970*/  @!P1 IMAD.MOV.U32 R23, RZ, RZ, R76 ;  /* 0x000000ffff179224 */ /* 0x000fe200078e004c */
[----:B------:R-:W-:Y:S04]  /*16980*/  STL [R1+0x380], R71 ;  /* 0x0003804701007387 */ /* 0x000fe80000100800 */
[----:B------:R0:W-:Y:S04]  /*16990*/  STL [R1+0x37c], R76 ;  /* 0x00037c4c01007387 */ /* 0x0001e80000100800 */
[----:B0-----:R-:W2:Y:S04]  /*169a0*/  LDL.LU R76, [R1+0x244] ;  /* 0x00024400014c7983 */ /* 0x001ea80000300800 */
[----:B------:R-:W2:Y:S01]  /*169b0*/  LDL.LU R71, [R1+0x248] ;  /* 0x0002480001477983 */ /* 0x000ea20000300800 */
[----:B------:R-:W-:-:S06]  /*169c0*/  PRMT R19, RZ, 0x7610, R19 ;  /* 0x00007610ff137816 */ /* 0x000fcc0000000013 */
[----:B------:R0:W2:Y:S02]  /*169d0*/  @!P1 LDG.E.U8 R19, desc[UR18][R20.64] ;  /* 0x0000001214139981 */ /* 0x0000a4000c1e1100 */
[----:B0-----:R-:W-:Y:S02]  /*169e0*/  PRMT R20, RZ, 0x7610, R20 ;  /* 0x00007610ff147816 */ /* 0x001fe40000000014 */
[----:B------:R-:W-:-:S04]  /*169f0*/  IADD3 R68, P2, PT, R4, R68, RZ ;  /* 0x0000004404447210 */ /* 0x000fc80007f5e0ff */
[----:B------:R0:W2:Y:S01]  /*16a00*/  @!P1 LDG.E.U8 R20, desc[UR18][R22.64] ;  /* 0x0000001216149981 */ /* 0x0000a2000c1e1100 */
[----:B------:R-:W-:-:S03]  /*16a10*/  PRMT R21, RZ, 0x7610, R21 ;  /* 0x00007610ff157816 */ /* 0x000fc60000000015 */
[----:B------:R-:W-:Y:S01]  /*16a20*/  STL [R1+0x3c0], R68 ;  /* 0x0003c04401007387 */ /* 0x000fe20000100800 */
[----:B0-----:R-:W-:-:S03]  /*16a30*/  @!P1 IMAD.MOV.U32 R22, RZ, RZ, R68 ;  /* 0x000000ffff169224 */ /* 0x001fc600078e0044 */
[----:B------:R-:W-:Y:S04]  /*16a40*/  STS.U8 [R2+UR9+0x6000], R25 ;  /* 0x0060001902007988 */ /* 0x000fe80008000009 */
[----:B------:R-:W-:Y:S01]  /*16a50*/  STS.U8 [R2+UR9+0x6400], R24 ;  /* 0x0064001802007988 */ /* 0x000fe20008000009 */
[----:B---3--:R-:W-:-:S04]  /*16a60*/  IMAD.X R72, R88, 0x1, R72, P2 ;  /* 0x0000000158487824 */ /* 0x008fc800010e0648 */
[----:B------:R-:W-:Y:S01]  /*16a70*/  @!P1 IMAD.MOV.U32 R23, RZ, RZ, R72 ;  /* 0x000000ffff179224 */ /* 0x000fe200078e0048 */
[----:B------:R0:W-:Y:S01]  /*16a80*/  STL [R1+0x3bc], R72 ;  /* 0x0003bc4801007387 */ /* 0x0001e20000100800 */
[----:B----4-:R-:W-:-:S03]  /*16a90*/  IADD3 R0, P2, PT, R4, R0, RZ ;  /* 0x0000000004007210 */ /* 0x010fc60007f5e0ff */
[----:B------:R1:W3:Y:S02]  /*16aa0*/  @!P1 LDG.E.U8 R21, desc[UR18][R22.64] ;  /* 0x0000001216159981 */ /* 0x0002e4000c1e1100 */
[----:B--2---:R-:W-:Y:S02]  /*16ab0*/  IMAD.X R77, R88, 0x1, R77, P2 ;  /* 0x00000001584d7824 */ /* 0x004fe400010e064d */
[----:B0-----:R-:W2:Y:S04]  /*16ac0*/  LDL.LU R72, [R1+0x284] ;  /* 0x0002840001487983 */ /* 0x001ea80000300800 */
[----:B------:R-:W4:Y:S01]  /*16ad0*/  LDL.LU R68, [R1+0x288] ;  /* 0x0002880001447983 */ /* 0x000f220000300800 */
[----:B-1----:R-:W-:Y:S01]  /*16ae0*/  PRMT R22, RZ, 0x7610, R22 ;  /* 0x00007610ff167816 */ /* 0x002fe20000000016 */
[----:B------:R-:W-:-:S02]  /*16af0*/  @!P1 IMAD.MOV.U32 R24, RZ, RZ, R0 ;  /* 0x000000ffff189224 */ /* 0x000fc400078e0000 */
[----:B------:R0:W-:Y:S01]  /*16b00*/  STL [R1+0x1ec], R0 ;  /* 0x0001ec0001007387 */ /* 0x0001e20000100800 */
[----:B------:R-:W-:Y:S01]  /*16b10*/  @!P1 IMAD.MOV.U32 R25, RZ, RZ, R77 ;  /* 0x000000ffff199224 */ /* 0x000fe200078e004d */
[----:B------:R-:W-:Y:S02]  /*16b20*/  IADD3 R71, P2, PT, R4, R71, RZ ;  /* 0x0000004704477210 */ /* 0x000fe40007f5e0ff */
[----:B------:R-:W-:Y:S03]  /*16b30*/  STL [R1+0x1e8], R77 ;  /* 0x0001e84d01007387 */ /* 0x000fe60000100800 */
[----:B------:R-:W-:Y:S01]  /*16b40*/  IMAD.X R76, R88, 0x1, R76, P2 ;  /* 0x00000001584c7824 */ /* 0x000fe200010e064c */
[----:B0-----:R-:W3:Y:S04]  /*16b50*/  LDL.LU R0, [R1+0x2c8] ;  /* 0x0002c80001007983 */ /* 0x001ee80000300800 */
[----:B------:R0:W3:Y:S04]  /*16b60*/  @!P1 LDG.E.U8 R22, desc[UR18][R24.64] ;  /* 0x0000001218169981 */ /* 0x0000e8000c1e1100 */
[----:B------:R-:W-:Y:S04]  /*16b70*/  STL [R1+0x248], R71 ;  /* 0x0002484701007387 */ /* 0x000fe80000100800 */
[----:B------:R1:W-:Y:S01]  /*16b80*/  STL [R1+0x244], R76 ;  /* 0x0002444c01007387 */ /* 0x0003e20000100800 */
[----:B0-----:R-:W-:-:S03]  /*16b90*/  @!P1 IMAD.MOV.U32 R25, RZ, RZ, R76 ;  /* 0x000000ffff199224 */ /* 0x001fc600078e004c */
[----:B-1----:R-:W3:Y:S01]  /*16ba0*/  LDL.LU R76, [R1+0x2c4] ;  /* 0x0002c400014c7983 */ /* 0x002ee20000300800 */
[----:B------:R-:W-:Y:S01]  /*16bb0*/  PRMT R23, RZ, 0x7610, R23 ;  /* 0x00007610ff177816 */ /* 0x000fe20000000017 */
[----:B------:R-:W-:Y:S02]  /*16bc0*/  @!P1 IMAD.MOV.U32 R24, RZ, RZ, R71 ;  /* 0x000000ffff189224 */ /* 0x000fe400078e0047 */
[----:B------:R-:W3:Y:S04]  /*16bd0*/  LDL.LU R71, [R1+0x308] ;  /* 0x0003080001477983 */ /* 0x000ee80000300800 */
[----:B------:R-:W-:Y:S04]  /*16be0*/  STS.U8 [R2+UR9+0x6800], R27 ;  /* 0x0068001b02007988 */ /* 0x000fe80008000009 */
[----:B------:R0:W3:Y:S04]  /*16bf0*/  @!P1 LDG.E.U8 R23, desc[UR18][R24.64] ;  /* 0x0000001218179981 */ /* 0x0000e8000c1e1100 */
[----:B------:R1:W-:Y:S01]  /*16c00*/  STS.U8 [R2+UR9+0x6c00], R26 ;  /* 0x006c001a02007988 */ /* 0x0003e20008000009 */
[----:B0-----:R-:W-:-:S02]  /*16c10*/  PRMT R24, RZ, 0x7610, R24 ;  /* 0x00007610ff187816 */ /* 0x001fc40000000018 */
[----:B----4-:R-:W-:-:S05]  /*16c20*/  IADD3 R68, P2, PT, R4, R68, RZ ;  /* 0x0000004404447210 */ /* 0x010fca0007f5e0ff */
[----:B--2---:R-:W-:Y:S01]  /*16c30*/  IMAD.X R72, R88, 0x1, R72, P2 ;  /* 0x0000000158487824 */ /* 0x004fe200010e0648 */
[----:B------:R-:W-:Y:S01]  /*16c40*/  STL [R1+0x288], R68 ;  /* 0x0002884401007387 */ /* 0x000fe20000100800 */
[----:B-1----:R-:W-:Y:S02]  /*16c50*/  @!P1 IMAD.MOV.U32 R26, RZ, RZ, R68 ;  /* 0x000000ffff1a9224 */ /* 0x002fe400078e0044 */
[----:B------:R-:W-:Y:S01]  /*16c60*/  @!P1 IMAD.MOV.U32 R27, RZ, RZ, R72 ;  /* 0x000000ffff1b9224 */ /* 0x000fe200078e0048 */
[----:B------:R0:W-:Y:S04]  /*16c70*/  STL [R1+0x284], R72 ;  /* 0x0002844801007387 */ /* 0x0001e80000100800 */
[----:B------:R-:W2:Y:S01]  /*16c80*/  LDL.LU R77, [R1+0x304] ;  /* 0x00030400014d7983 */ /* 0x000ea20000300800 */
[----:B---3--:R-:W-:-:S03]  /*16c90*/  IADD3 R0, P2, PT, R4, R0, RZ ;  /* 0x0000000004007210 */ /* 0x008fc60007f5e0ff */
[----:B------:R1:W3:Y:S04]  /*16ca0*/  @!P1 LDG.E.U8 R24, desc[UR18][R26.64] ;  /* 0x000000121a189981 */ /* 0x0002e8000c1e1100 */
[----:B0-----:R-:W4:Y:S04]  /*16cb0*/  LDL.LU R72, [R1+0x344] ;  /* 0x0003440001487983 */ /* 0x001f280000300800 */
[----:B------:R-:W3:Y:S01]  /*16cc0*/  LDL.LU R68, [R1+0x348] ;  /* 0x0003480001447983 */ /* 0x000ee20000300800 */
[----:B-1----:R-:W-:-:S03]  /*16cd0*/  @!P1 IMAD.MOV.U32 R26, RZ, RZ, R0 ;  /* 0x000000ffff1a9224 */ /* 0x002fc600078e0000 */
[----:B------:R-:W-:Y:S01]  /*16ce0*/  STL [R1+0x2c8], R0 ;  /* 0x0002c80001007387 */ /* 0x000fe20000100800 */
[----:B------:R-:W-:-:S04]  /*16cf0*/  IMAD.X R76, R88, 0x1, R76, P2 ;  /* 0x00000001584c7824 */ /* 0x000fc800010e064c */
[----:B------:R-:W-:Y:S01]  /*16d00*/  @!P1 IMAD.MOV.U32 R27, RZ, RZ, R76 ;  /* 0x000000ffff1b9224 */ /* 0x000fe200078e004c */
[----:B------:R0:W-:Y:S04]  /*16d10*/  STL [R1+0x2c4], R76 ;  /* 0x0002c44c01007387 */ /* 0x0001e80000100800 */
[----:B0-----:R-:W4:Y:S04]  /*16d20*/  LDL.LU R76, [R1+0x384] ;  /* 0x00038400014c7983 */ /* 0x001f280000300800 */
[----:B------:R-:W4:Y:S01]  /*16d30*/  LDL.LU R0, [R1+0x388] ;  /* 0x0003880001007983 */ /* 0x000f220000300800 */
[----:B------:R-:W-:-:S02]  /*16d40*/  IADD3 R71, P2, PT, R4, R71, RZ ;  /* 0x0000004704477210 */ /* 0x000fc40007f5e0ff */
[----:B------:R-:W-:Y:S01]  /*16d50*/  PRMT R25, RZ, 0x7610, R25 ;  /* 0x00007610ff197816 */ /* 0x000fe20000000019 */
[----:B------:R-:W-:Y:S04]  /*16d60*/  STS.U8 [R2+UR9+0x7000], R29 ;  /* 0x0070001d02007988 */ /* 0x000fe80008000009 */
[----:B------:R0:W-:Y:S04]  /*16d70*/  STS.U8 [R2+UR9+0x7400], R28 ;  /* 0x0074001c02007988 */ /* 0x0001e80008000009 */
[----:B------:R1:W-:Y:S04]  /*16d80*/  STL [R1+0x308], R71 ;  /* 0x0003084701007387 */ /* 0x0003e80000100800 */
[----:B------:R1:W4:Y:S01]  /*16d90*/  @!P1 LDG.E.U8 R25, desc[UR18][R26.64] ;  /* 0x000000121a199981 */ /* 0x000322000c1e1100 */
[----:B0-----:R-:W-:Y:S01]  /*16da0*/  @!P1 IMAD.MOV.U32 R28, RZ, RZ, R71 ;  /* 0x000000ffff1c9224 */ /* 0x001fe200078e0047 */
[----:B-1----:R-:W-:-:S02]  /*16db0*/  PRMT R26, RZ, 0x7610, R26 ;  /* 0x00007610ff1a7816 */ /* 0x002fc4000000001a */
[----:B------:R-:W-:Y:S04]  /*16dc0*/  STS.U8 [R2+UR9+0x7800], R31 ;  /* 0x0078001f02007988 */ /* 0x000fe80008000009 */
[----:B------:R-:W-:Y:S01]  /*16dd0*/  STS.U8 [R2+UR9+0x7c00], R30 ;  /* 0x007c001e02007988 */ /* 0x000fe20008000009 */
[----:B--2---:R-:W-:-:S05]  /*16de0*/  IMAD.X R77, R88, 0x1, R77, P2 ;  /* 0x00000001584d7824 */ /* 0x004fca00010e064d */
[----:B------:R0:W-:Y:S01]  /*16df0*/  STL [R1+0x304], R77 ;  /* 0x0003044d01007387 */ /* 0x0001e20000100800 */
[----:B---3--:R-:W-:-:S03]  /*16e00*/  IADD3 R68, P2, PT, R4, R68, RZ ;  /* 0x0000004404447210 */ /* 0x008fc60007f5e0ff */
[----:B------:R-:W2:Y:S01]  /*16e10*/  LDL.LU R71, [R1+0x3c4] ;  /* 0x0003c40001477983 */ /* 0x000ea20000300800 */
[----:B------:R-:W-:Y:S02]  /*16e20*/  @!P1 IMAD.MOV.U32 R29, RZ, RZ, R77 ;  /* 0x000000ffff1d9224 */ /* 0x000fe400078e004d */
[----:B----4-:R-:W-:Y:S01]  /*16e30*/  IMAD.X R72, R88, 0x1, R72, P2 ;  /* 0x0000000158487824 */ /* 0x010fe200010e0648 */
[----:B------:R-:W-:Y:S04]  /*16e40*/  STL [R1+0x348], R68 ;  /* 0x0003484401007387 */ /* 0x000fe80000100800 */
[----:B------:R1:W-:Y:S04]  /*16e50*/  STL [R1+0x344], R72 ;  /* 0x0003444801007387 */ /* 0x0003e80000100800 */
[----:B0-----:R-:W3:Y:S04]  /*16e60*/  LDL.LU R77, [R1+0x1f4] ;  /* 0x0001f400014d7983 */ /* 0x001ee80000300800 */
[----:B------:R0:W4:Y:S01]  /*16e70*/  @!P1 LDG.E.U8 R26, desc[UR18][R28.64] ;  /* 0x000000121c1a9981 */ /* 0x000122000c1e1100 */
[----:B------:R-:W-:Y:S01]  /*16e80*/  IADD3 R0, P2, PT, R4, R0, RZ ;  /* 0x0000000004007210 */ /* 0x000fe20007f5e0ff */
[----:B0-----:R-:W-:-:S02]  /*16e90*/  @!P1 IMAD.MOV.U32 R29, RZ, RZ, R72 ;  /* 0x000000ffff1d9224 */ /* 0x001fc400078e0048 */
[----:B-1----:R-:W4:Y:S02]  /*16ea0*/  LDL.LU R72, [R1+0x210] ;  /* 0x0002100001487983 */ /* 0x002f240000300800 */
[----:B------:R-:W-:Y:S02]  /*16eb0*/  IMAD.X R76, R88, 0x1, R76, P2 ;  /* 0x00000001584c7824 */ /* 0x000fe400010e064c */
[----:B------:R-:W-:Y:S01]  /*16ec0*/  STL [R1+0x388], R0 ;  /* 0x0003880001007387 */ /* 0x000fe20000100800 */
[----:B------:R-:W-:Y:S02]  /*16ed0*/  @!P1 IMAD.MOV.U32 R30, RZ, RZ, R0 ;  /* 0x000000ffff1e9224 */ /* 0x000fe400078e0000 */
[----:B------:R-:W-:Y:S01]  /*16ee0*/  @!P1 IMAD.MOV.U32 R31, RZ, RZ, R76 ;  /* 0x000000ffff1f9224 */ /* 0x000fe200078e004c */
[----:B------:R0:W-:Y:S04]  /*16ef0*/  STL [R1+0x384], R76 ;  /* 0x0003844c01007387 */ /* 0x0001e80000100800 */
[----:B------:R-:W4:Y:S04]  /*16f00*/  LDL.LU R78, [R1+0x1f0] ;  /* 0x0001f000014e7983 */ /* 0x000f280000300800 */
[----:B0-----:R-:W4:Y:S04]  /*16f10*/  LDL.LU R76, [R1+0x24c] ;  /* 0x00024c00014c7983 */ /* 0x001f280000300800 */
[----:B------:R-:W4:Y:S01]  /*16f20*/  LDL.LU R0, [R1+0x250] ;  /* 0x0002500001007983 */ /* 0x000f220000300800 */
[----:B------:R-:W-:-:S02]  /*16f30*/  @!P1 IMAD.MOV.U32 R28, RZ, RZ, R68 ;  /* 0x000000ffff1c9224 */ /* 0x000fc400078e0044 */
[----:B------:R-:W0:Y:S01]  /*16f40*/  S2R R68, SR_TID.X ;  /* 0x0000000000447919 */ /* 0x000e220000002100 */
[----:B------:R-:W-:-:S06]  /*16f50*/  PRMT R27, RZ, 0x7610, R27 ;  /* 0x00007610ff1b7816 */ /* 0x000fcc000000001b */
[----:B------:R1:W4:Y:S02]  /*16f60*/  @!P1 LDG.E.U8 R27, desc[UR18][R28.64] ;  /* 0x000000121c1b9981 */ /* 0x000324000c1e1100 */
[----:B-1----:R-:W-:Y:S02]  /*16f70*/  PRMT R28, RZ, 0x7610, R28 ;  /* 0x00007610ff1c7816 */ /* 0x002fe4000000001c */
[----:B------:R-:W-:-:S04]  /*16f80*/  PRMT R29, RZ, 0x7610, R29 ;  /* 0x00007610ff1d7816 */ /* 0x000fc8000000001d */
[----:B------:R1:W4:Y:S01]  /*16f90*/  @!P1 LDG.E.U8 R28, desc[UR18][R30.64] ;  /* 0x000000121e1c9981 */ /* 0x000322000c1e1100 */
[----:B0-----:R-:W-:-:S04]  /*16fa0*/  LOP3.LUT R68, R68, 0x7f, RZ, 0xc0, !PT ;  /* 0x0000007f44447812 */ /* 0x001fc800078ec0ff */
[----:B------:R-:W-:-:S05]  /*16fb0*/  LOP3.LUT R68, R68, 0x10, RZ, 0x3c, !PT ;  /* 0x0000001044447812 */ /* 0x000fca00078e3cff */
[----:B------:R-:W-:Y:S04]  /*16fc0*/  STS.U8 [R68+UR9+0x4080], R33 ;  /* 0x0040802144007988 */ /* 0x000fe80008000009 */
[----:B------:R-:W-:Y:S01]  /*16fd0*/  STS.U8 [R68+UR9+0x4480], R32 ;  /* 0x0044802044007988 */ /* 0x000fe20008000009 */
[----:B--2---:R-:W-:-:S05]  /*16fe0*/  IADD3 R71, P2, PT, R4, R71, RZ ;  /* 0x0000004704477210 */ /* 0x004fca0007f5e0ff */
[----:B------:R-:W-:Y:S01]  /*16ff0*/  STL [R1+0x3c4], R71 ;  /* 0x0003c44701007387 */ /* 0x000fe20000100800 */
[----:B-1----:R-:W-:Y:S02]  /*17000*/  @!P1 IMAD.MOV.U32 R30, RZ, RZ, R71 ;  /* 0x000000ffff1e9224 */ /* 0x002fe400078e0047 */
[----:B---3--:R-:W-:-:S04]  /*17010*/  IMAD.X R77, R88, 0x1, R77, P2 ;  /* 0x00000001584d7824 */ /* 0x008fc800010e064d */
[----:B------:R-:W-:Y:S01]  /*17020*/  @!P1 IMAD.MOV.U32 R31, RZ, RZ, R77 ;  /* 0x000000ffff1f9224 */ /* 0x000fe200078e004d */
[----:B------:R0:W-:Y:S04]  /*17030*/  STL [R1+0x1f4], R77 ;  /* 0x0001f44d01007387 */ /* 0x0001e80000100800 */
[----:B------:R1:W2:Y:S04]  /*17040*/  @!P1 LDG.E.U8 R29, desc[UR18][R30.64] ;  /* 0x000000121e1d9981 */ /* 0x0002a8000c1e1100 */
[----:B0-----:R-:W3:Y:S04]  /*17050*/  LDL.LU R77, [R1+0x28c] ;  /* 0x00028c00014d7983 */ /* 0x001ee80000300800 */
[----:B------:R-:W2:Y:S01]  /*17060*/  LDL.LU R71, [R1+0x290] ;  /* 0x0002900001477983 */ /* 0x000ea20000300800 */
[----:B----4-:R-:W-:-:S02]  /*17070*/  IADD3 R72, P2, PT, R4, R72, RZ ;  /* 0x0000004804487210 */ /* 0x010fc40007f5e0ff */
[----:B-1----:R-:W-:-:S03]  /*17080*/  PRMT R30, RZ, 0x7610, R30 ;  /* 0x00007610ff1e7816 */ /* 0x002fc6000000001e */
[----:B------:R0:W-:Y:S01]  /*17090*/  STL [R1+0x210], R72 ;  /* 0x0002104801007387 */ /* 0x0001e20000100800 */
[----:B------:R-:W-:Y:S02]  /*170a0*/  @!P1 IMAD.MOV.U32 R32, RZ, RZ, R72 ;  /* 0x000000ffff209224 */ /* 0x000fe400078e0048 */
[----:B------:R-:W-:-:S04]  /*170b0*/  IMAD.X R78, R88, 0x1, R78, P2 ;  /* 0x00000001584e7824 */ /* 0x000fc800010e064e */
[----:B------:R-:W-:Y:S01]  /*170c0*/  @!P1 IMAD.MOV.U32 R33, RZ, RZ, R78 ;  /* 0x000000ffff219224 */ /* 0x000fe200078e004e */
[----:B------:R-:W-:Y:S04]  /*170d0*/  STL [R1+0x1f0], R78 ;  /* 0x0001f04e01007387 */ /* 0x000fe80000100800 */
[----:B0-----:R-:W4:Y:S01]  /*170e0*/  LDL.LU R72, [R1+0x2d0] ;  /* 0x0002d00001487983 */ /* 0x001f220000300800 */
[----:B------:R-:W-:-:S03]  /*170f0*/  IADD3 R0, P2, PT, R4, R0, RZ ;  /* 0x0000000004007210 */ /* 0x000fc60007f5e0ff */
[----:B------:R0:W4:Y:S02]  /*17100*/  @!P1 LDG.E.U8 R30, desc[UR18][R32.64] ;  /* 0x00000012201e9981 */ /* 0x000124000c1e1100 */
[----:B------:R-:W-:Y:S02]  /*17110*/  IMAD.X R76, R88, 0x1, R76, P2 ;  /* 0x00000001584c7824 */ /* 0x000fe400010e064c */
[----:B------:R-:W-:Y:S04]  /*17120*/  STL [R1+0x250], R0 ;  /* 0x0002500001007387 */ /* 0x000fe80000100800 */
[----:B------:R1:W-:Y:S01]  /*17130*/  STL [R1+0x24c], R76 ;  /* 0x00024c4c01007387 */ /* 0x0003e20000100800 */
[----:B0-----:R-:W-:-:S03]  /*17140*/  @!P1 IMAD.MOV.U32 R33, RZ, RZ, R76 ;  /* 0x000000ffff219224 */ /* 0x001fc600078e004c */
[----:B-1----:R-:W4:Y:S01]  /*17150*/  LDL.LU R76, [R1+0x2cc] ;  /* 0x0002cc00014c7983 */ /* 0x002f220000300800 */
[----:B------:R-:W-:Y:S01]  /*17160*/  PRMT R31, RZ, 0x7610, R31 ;  /* 0x00007610ff1f7816 */ /* 0x000fe2000000001f */
[----:B------:R-:W-:Y:S02]  /*17170*/  @!P1 IMAD.MOV.U32 R32, RZ, RZ, R0 ;  /* 0x000000ffff209224 */ /* 0x000fe400078e0000 */
[----:B------:R-:W4:Y:S04]  /*17180*/  LDL.LU R0, [R1+0x310] ;  /* 0x0003100001007983 */ /* 0x000f280000300800 */
[----:B------:R-:W-:Y:S04]  /*17190*/  STS.U8 [R68+UR9+0x4880], R35 ;  /* 0x0048802344007988 */ /* 0x000fe80008000009 */
[----:B------:R0:W4:Y:S04]  /*171a0*/  @!P1 LDG.E.U8 R31, desc[UR18][R32.64] ;  /* 0x00000012201f9981 */ /* 0x000128000c1e1100 */
[----:B------:R1:W-:Y:S01]  /*171b0*/  STS.U8 [R68+UR9+0x4c80], R34 ;  /* 0x004c802244007988 */ /* 0x0003e20008000009 */
[----:B0-----:R-:W-:-:S02]  /*171c0*/  PRMT R32, RZ, 0x7610, R32 ;  /* 0x00007610ff207816 */ /* 0x001fc40000000020 */
[----:B--2---:R-:W-:-:S05]  /*171d0*/  IADD3 R71, P2, PT, R4, R71, RZ ;  /* 0x0000004704477210 */ /* 0x004fca0007f5e0ff */
[----:B---3--:R-:W-:Y:S01]  /*171e0*/  IMAD.X R77, R88, 0x1, R77, P2 ;  /* 0x00000001584d7824 */ /* 0x008fe200010e064d */
[----:B------:R-:W-:Y:S01]  /*171f0*/  STL [R1+0x290], R71 ;  /* 0x0002904701007387 */ /* 0x000fe20000100800 */
[----:B-1----:R-:W-:Y:S02]  /*17200*/  @!P1 IMAD.MOV.U32 R34, RZ, RZ, R71 ;  /* 0x000000ffff229224 */ /* 0x002fe400078e0047 */
[----:B------:R-:W-:Y:S01]  /*17210*/  @!P1 IMAD.MOV.U32 R35, RZ, RZ, R77 ;  /* 0x000000ffff239224 */ /* 0x000fe200078e004d */
[----:B------:R0:W-:Y:S04]  /*17220*/  STL [R1+0x28c], R77 ;  /* 0x00028c4d01007387 */ /* 0x0001e80000100800 */
[----:B------:R1:W2:Y:S04]  /*17230*/  @!P1 LDG.E.U8 R32, desc[UR18][R34.64] ;  /* 0x0000001222209981 */ /* 0x0002a8000c1e1100 */
[----:B0-----:R-:W3:Y:S01]  /*17240*/  LDL.LU R77, [R1+0x30c] ;  /* 0x00030c00014d7983 */ /* 0x001ee20000300800 */
[----:B----4-:R-:W-:-:S03]  /*17250*/  IADD3 R72, P2, PT, R4, R72, RZ ;  /* 0x0000004804487210 */ /* 0x010fc60007f5e0ff */
[----:B------:R-:W4:Y:S04]  /*17260*/  LDL.LU R78, [R1+0x34c] ;  /* 0x00034c00014e7983 */ /* 0x000f280000300800 */
[----:B------:R-:W2:Y:S01]  /*17270*/  LDL.LU R71, [R1+0x350] ;  /* 0x0003500001477983 */ /* 0x000ea20000300800 */
        /* <DEDUP_REMOVED lines=10> */
[----:B------:R-:W-:Y:S04]  /*17320*/  STL [R1+0x310], R0 ;  /* 0x0003100001007387 */ /* 0x000fe80000100800 */
[----:B------:R0:W-:Y:S04]  /*17330*/  STS.U8 [R68+UR9+0x5480], R36 ;  /* 0x0054802444007988 */ /* 0x0001e80008000009 */
[----:B------:R1:W4:Y:S01]  /*17340*/  @!P1 LDG.E.U8 R33, desc[UR18][R34.64] ;  /* 0x0000001222219981 */ /* 0x000322000c1e1100 */
[----:B0-----:R-:W-:Y:S01]  /*17350*/  @!P1 IMAD.MOV.U32 R36, RZ, RZ, R0 ;  /* 0x000000ffff249224 */ /* 0x001fe200078e0000 */
[----:B-1----:R-:W-:-:S02]  /*17360*/  PRMT R34, RZ, 0x7610, R34 ;  /* 0x00007610ff227816 */ /* 0x002fc40000000022 */
[----:B------:R-:W-:Y:S01]  /*17370*/  STS.U8 [R68+UR9+0x5880], R39 ;  /* 0x0058802744007988 */ /* 0x000fe20008000009 */
[----:B---3--:R-:W-:-:S04]  /*17380*/  IMAD.X R77, R88, 0x1, R77, P2 ;  /* 0x00000001584d7824 */ /* 0x008fc800010e064d */
[----:B------:R-:W-:Y:S01]  /*17390*/  @!P1 IMAD.MOV.U32 R37, RZ, RZ, R77 ;  /* 0x000000ffff259224 */ /* 0x000fe200078e004d */
[----:B------:R0:W-:Y:S01]  /*173a0*/  STL [R1+0x30c], R77 ;  /* 0x00030c4d01007387 */ /* 0x0001e20000100800 */
[----:B--2---:R-:W-:-:S03]  /*173b0*/  IADD3 R71, P2, PT, R4, R71, RZ ;  /* 0x0000004704477210 */ /* 0x004fc60007f5e0ff */
[----:B------:R1:W2:Y:S02]  /*173c0*/  @!P1 LDG.E.U8 R34, desc[UR18][R36.64] ;  /* 0x0000001224229981 */ /* 0x0002a4000c1e1100 */
[----:B----4-:R-:W-:Y:S02]  /*173d0*/  IMAD.X R78, R88, 0x1, R78, P2 ;  /* 0x00000001584e7824 */ /* 0x010fe400010e064e */
[----:B0-----:R-:W3:Y:S04]  /*173e0*/  LDL.LU R77, [R1+0x1fc] ;  /* 0x0001fc00014d7983 */ /* 0x001ee80000300800 */
[----:B------:R-:W4:Y:S01]  /*173f0*/  LDL.LU R0, [R1+0x3c8] ;  /* 0x0003c80001007983 */ /* 0x000f220000300800 */
[----:B-1----:R-:W-:-:S03]  /*17400*/  @!P1 IMAD.MOV.U32 R36, RZ, RZ, R71 ;  /* 0x000000ffff249224 */ /* 0x002fc600078e0047 */
[----:B------:R0:W-:Y:S04]  /*17410*/  STL [R1+0x350], R71 ;  /* 0x0003504701007387 */ /* 0x0001e80000100800 */
[----:B------:R-:W-:Y:S04]  /*17420*/  STL [R1+0x34c], R78 ;  /* 0x00034c4e01007387 */ /* 0x000fe80000100800 */
[----:B0-----:R-:W2:Y:S01]  /*17430*/  LDL.LU R71, [R1+0x218] ;  /* 0x0002180001477983 */ /* 0x001ea20000300800 */
[----:B------:R-:W-:-:S05]  /*17440*/  IADD3 R72, P2, PT, R4, R72, RZ ;  /* 0x0000004804487210 */ /* 0x000fca0007f5e0ff */
[----:B------:R-:W-:Y:S01]  /*17450*/  IMAD.X R76, R88, 0x1, R76, P2 ;  /* 0x00000001584c7824 */ /* 0x000fe200010e064c */
[----:B------:R-:W-:Y:S03]  /*17460*/  STL [R1+0x390], R72 ;  /* 0x0003904801007387 */ /* 0x000fe60000100800 */
[----:B------:R-:W-:Y:S01]  /*17470*/  @!P1 IMAD.MOV.U32 R39, RZ, RZ, R76 ;  /* 0x000000ffff279224 */ /* 0x000fe200078e004c */
[----:B------:R0:W-:Y:S04]  /*17480*/  STL [R1+0x38c], R76 ;  /* 0x00038c4c01007387 */ /* 0x0001e80000100800 */
[----:B0-----:R-:W2:Y:S01]  /*17490*/  LDL.LU R76, [R1+0x214] ;  /* 0x00021400014c7983 */ /* 0x001ea20000300800 */
[----:B------:R-:W-:Y:S01]  /*174a0*/  PRMT R35, RZ, 0x7610, R35 ;  /* 0x00007610ff237816 */ /* 0x000fe20000000023 */
[----:B------:R-:W-:-:S02]  /*174b0*/  @!P1 IMAD.MOV.U32 R37, RZ, RZ, R78 ;  /* 0x000000ffff259224 */ /* 0x000fc400078e004e */
[----:B------:R0:W-:Y:S04]  /*174c0*/  STS.U8 [R68+UR9+0x5c80], R38 ;  /* 0x005c802644007988 */ /* 0x0001e80008000009 */
[----:B------:R1:W2:Y:S01]  /*174d0*/  @!P1 LDG.E.U8 R35, desc[UR18][R36.64] ;  /* 0x0000001224239981 */ /* 0x0002a2000c1e1100 */
[----:B0-----:R-:W-:-:S03]  /*174e0*/  @!P1 IMAD.MOV.U32 R38, RZ, RZ, R72 ;  /* 0x000000ffff269224 */ /* 0x001fc600078e0048 */
[----:B------:R-:W2:Y:S01]  /*174f0*/  LDL.LU R72, [R1+0x258] ;  /* 0x0002580001487983 */ /* 0x000ea20000300800 */
[----:B-1----:R-:W-:-:S06]  /*17500*/  PRMT R36, RZ, 0x7610, R36 ;  /* 0x00007610ff247816 */ /* 0x002fcc0000000024 */
[----:B------:R0:W2:Y:S04]  /*17510*/  @!P1 LDG.E.U8 R36, desc[UR18][R38.64] ;  /* 0x0000001226249981 */ /* 0x0000a8000c1e1100 */
[----:B------:R-:W-:Y:S04]  /*17520*/  STS.U8 [R68+UR9+0x6080], R41 ;  /* 0x0060802944007988 */ /* 0x000fe80008000009 */
[----:B------:R-:W-:Y:S01]  /*17530*/  STS.U8 [R68+UR9+0x6480], R40 ;  /* 0x0064802844007988 */ /* 0x000fe20008000009 */
[----:B----4-:R-:W-:-:S05]  /*17540*/  IADD3 R0, P2, PT, R4, R0, RZ ;  /* 0x0000000004007210 */ /* 0x010fca0007f5e0ff */
[----:B---3--:R-:W-:Y:S01]  /*17550*/  IMAD.X R77, R88, 0x1, R77, P2 ;  /* 0x00000001584d7824 */ /* 0x008fe200010e064d */
[----:B------:R-:W-:Y:S03]  /*17560*/  STL [R1+0x3c8], R0 ;  /* 0x0003c80001007387 */ /* 0x000fe60000100800 */
[----:B0-----:R-:W-:Y:S01]  /*17570*/  @!P1 IMAD.MOV.U32 R39, RZ, RZ, R77 ;  /* 0x000000ffff279224 */ /* 0x001fe200078e004d */
[----:B------:R0:W-:Y:S01]  /*17580*/  STL [R1+0x1fc], R77 ;  /* 0x0001fc4d01007387 */ /* 0x0001e20000100800 */
[----:B--2---:R-:W-:Y:S01]  /*17590*/  IADD3 R71, P2, PT, R4, R71, RZ ;  /* 0x0000004704477210 */ /* 0x004fe20007f5e0ff */
[----:B------:R-:W-:Y:S02]  /*175a0*/  @!P1 IMAD.MOV.U32 R38, RZ, RZ, R0 ;  /* 0x000000ffff269224 */ /* 0x000fe400078e0000 */
[----:B0-----:R-:W2:Y:S04]  /*175b0*/  LDL.LU R77, [R1+0x254] ;  /* 0x00025400014d7983 */ /* 0x001ea80000300800 */
[----:B------:R-:W3:Y:S04]  /*175c0*/  LDL.LU R78, [R1+0x294] ;  /* 0x00029400014e7983 */ /* 0x000ee80000300800 */
[----:B------:R-:W4:Y:S01]  /*175d0*/  LDL.LU R0, [R1+0x298] ;  /* 0x0002980001007983 */ /* 0x000f220000300800 */
[----:B------:R-:W-:-:S03]  /*175e0*/  @!P1 IMAD.MOV.U32 R40, RZ, RZ, R71 ;  /* 0x000000ffff289224 */ /* 0x000fc600078e0047 */
[----:B------:R-:W-:Y:S01]  /*175f0*/  STL [R1+0x218], R71 ;  /* 0x0002184701007387 */ /* 0x000fe20000100800 */
[----:B------:R-:W-:-:S04]  /*17600*/  IMAD.X R76, R88, 0x1, R76, P2 ;  /* 0x00000001584c7824 */ /* 0x000fc800010e064c */
[----:B------:R-:W-:Y:S01]  /*17610*/  @!P1 IMAD.MOV.U32 R41, RZ, RZ, R76 ;  /* 0x000000ffff299224 */ /* 0x000fe200078e004c */
[----:B------:R0:W-:Y:S04]  /*17620*/  STL [R1+0x214], R76 ;  /* 0x0002144c01007387 */ /* 0x0001e80000100800 */
[----:B0-----:R-:W3:Y:S04]  /*17630*/  LDL.LU R76, [R1+0x2d4] ;  /* 0x0002d400014c7983 */ /* 0x001ee80000300800 */
[----:B------:R-:W3:Y:S01]  /*17640*/  LDL.LU R71, [R1+0x2d8] ;  /* 0x0002d80001477983 */ /* 0x000ee20000300800 */
[----:B------:R-:W-:-:S02]  /*17650*/  PRMT R37, RZ, 0x7610, R37 ;  /* 0x00007610ff257816 */ /* 0x000fc40000000025 */
[----:B------:R-:W-:-:S04]  /*17660*/  IADD3 R72, P2, PT, R4, R72, RZ ;  /* 0x0000004804487210 */ /* 0x000fc80007f5e0ff */
[----:B------:R0:W3:Y:S04]  /*17670*/  @!P1 LDG.E.U8 R37, desc[UR18][R38.64] ;  /* 0x0000001226259981 */ /* 0x0000e8000c1e1100 */
[----:B------:R-:W-:Y:S01]  /*17680*/  STL [R1+0x258], R72 ;  /* 0x0002584801007387 */ /* 0x000fe20000100800 */
[----:B0-----:R-:W-:Y:S02]  /*17690*/  PRMT R38, RZ, 0x7610, R38 ;  /* 0x00007610ff267816 */ /* 0x001fe40000000026 */
[----:B------:R-:W-:-:S04]  /*176a0*/  PRMT R39, RZ, 0x7610, R39 ;  /* 0x00007610ff277816 */ /* 0x000fc80000000027 */
[----:B------:R0:W3:Y:S04]  /*176b0*/  @!P1 LDG.E.U8 R38, desc[UR18][R40.64] ;  /* 0x0000001228269981 */ /* 0x0000e8000c1e1100 */
[----:B------:R-:W-:Y:S01]  /*176c0*/  STS.U8 [R68+UR9+0x6880], R43 ;  /* 0x0068802b44007988 */ /* 0x000fe20008000009 */
[----:B0-----:R-:W-:-:S03]  /*176d0*/  @!P1 IMAD.MOV.U32 R40, RZ, RZ, R72 ;  /* 0x000000ffff289224 */ /* 0x001fc600078e0048 */
[----:B------:R-:W-:Y:S01]  /*176e0*/  STS.U8 [R68+UR9+0x6c80], R42 ;  /* 0x006c802a44007988 */ /* 0x000fe20008000009 */
[----:B--2---:R-:W-:-:S04]  /*176f0*/  IMAD.X R77, R88, 0x1, R77, P2 ;  /* 0x00000001584d7824 */ /* 0x004fc800010e064d */
[----:B------:R-:W-:Y:S01]  /*17700*/  @!P1 IMAD.MOV.U32 R41, RZ, RZ, R77 ;  /* 0x000000ffff299224 */ /* 0x000fe200078e004d */
[----:B------:R0:W-:Y:S01]  /*17710*/  STL [R1+0x254], R77 ;  /* 0x0002544d01007387 */ /* 0x0001e20000100800 */
[----:B----4-:R-:W-:-:S03]  /*17720*/  IADD3 R0, P2, PT, R4, R0, RZ ;  /* 0x0000000004007210 */ /* 0x010fc60007f5e0ff */
[----:B------:R1:W2:Y:S02]  /*17730*/  @!P1 LDG.E.U8 R39, desc[UR18][R40.64] ;  /* 0x0000001228279981 */ /* 0x0002a4000c1e1100 */
[----:B---3--:R-:W-:Y:S02]  /*17740*/  IMAD.X R78, R88, 0x1, R78, P2 ;  /* 0x00000001584e7824 */ /* 0x008fe400010e064e */
[----:B0-----:R-:W3:Y:S04]  /*17750*/  LDL.LU R77, [R1+0x314] ;  /* 0x00031400014d7983 */ /* 0x001ee80000300800 */
[----:B------:R-:W4:Y:S01]  /*17760*/  LDL.LU R72, [R1+0x318] ;  /* 0x0003180001487983 */ /* 0x000f220000300800 */
[----:B-1----:R-:W-:Y:S01]  /*17770*/  PRMT R40, RZ, 0x7610, R40 ;  /* 0x00007610ff287816 */ /* 0x002fe20000000028 */
[----:B------:R-:W-:-:S02]  /*17780*/  @!P1 IMAD.MOV.U32 R42, RZ, RZ, R0 ;  /* 0x000000ffff2a9224 */ /* 0x000fc400078e0000 */
[----:B------:R0:W-:Y:S01]  /*17790*/  STL [R1+0x298], R0 ;  /* 0x0002980001007387 */ /* 0x0001e20000100800 */
[----:B------:R-:W-:-:S03]  /*177a0*/  @!P1 IMAD.MOV.U32 R43, RZ, RZ, R78 ;  /* 0x000000ffff2b9224 */ /* 0x000fc600078e004e */
[----:B------:R-:W-:Y:S04]  /*177b0*/  STL [R1+0x294], R78 ;  /* 0x0002944e01007387 */ /* 0x000fe80000100800 */
[----:B------:R1:W2:Y:S04]  /*177c0*/  @!P1 LDG.E.U8 R40, desc[UR18][R42.64] ;  /* 0x000000122a289981 */ /* 0x0002a8000c1e1100 */
[----:B0-----:R-:W2:Y:S01]  /*177d0*/  LDL.LU R0, [R1+0x358] ;  /* 0x0003580001007983 */ /* 0x001ea20000300800 */
[----:B------:R-:W-:-:S05]  /*177e0*/  IADD3 R71, P2, PT, R4, R71, RZ ;  /* 0x0000004704477210 */ /* 0x000fca0007f5e0ff */
[----:B------:R-:W-:Y:S01]  /*177f0*/  IMAD.X R76, R88, 0x1, R76, P2 ;  /* 0x00000001584c7824 */ /* 0x000fe200010e064c */
[----:B------:R-:W-:Y:S03]  /*17800*/  STL [R1+0x2d8], R71 ;  /* 0x0002d84701007387 */ /* 0x000fe60000100800 */
[----:B-1----:R-:W-:Y:S01]  /*17810*/  @!P1 IMAD.MOV.U32 R43, RZ, RZ, R76 ;  /* 0x000000ffff2b9224 */ /* 0x002fe200078e004c */
[----:B------:R0:W-:Y:S04]  /*17820*/  STL [R1+0x2d4], R76 ;  /* 0x0002d44c01007387 */ /* 0x0001e80000100800 */
[----:B0-----:R-:W2:Y:S01]  /*17830*/  LDL.LU R76, [R1+0x354] ;  /* 0x00035400014c7983 */ /* 0x001ea20000300800 */
[----:B------:R-:W-:Y:S01]  /*17840*/  PRMT R41, RZ, 0x7610, R41 ;  /* 0x00007610ff297816 */ /* 0x000fe20000000029 */
[----:B------:R-:W-:-:S02]  /*17850*/  @!P1 IMAD.MOV.U32 R42, RZ, RZ, R71 ;  /* 0x000000ffff2a9224 */ /* 0x000fc400078e0047 */
[----:B------:R-:W2:Y:S04]  /*17860*/  LDL.LU R71, [R1+0x398] ;  /* 0x0003980001477983 */ /* 0x000ea80000300800 */
[----:B------:R-:W-:Y:S04]  /*17870*/  STS.U8 [R68+UR9+0x7080], R45 ;  /* 0x0070802d44007988 */ /* 0x000fe80008000009 */
[----:B------:R0:W2:Y:S04]  /*17880*/  @!P1 LDG.E.U8 R41, desc[UR18][R42.64] ;  /* 0x000000122a299981 */ /* 0x0000a8000c1e1100 */
[----:B------:R1:W-:Y:S01]  /*17890*/  STS.U8 [R68+UR9+0x7480], R44 ;  /* 0x0074802c44007988 */ /* 0x0003e20008000009 */
[----:B0-----:R-:W-:-:S02]  /*178a0*/  PRMT R42, RZ, 0x7610, R42 ;  /* 0x00007610ff2a7816 */ /* 0x001fc4000000002a */
[----:B----4-:R-:W-:-:S05]  /*178b0*/  IADD3 R72, P2, PT, R4, R72, RZ ;  /* 0x0000004804487210 */ /* 0x010fca0007f5e0ff */
[----:B---3--:R-:W-:Y:S01]  /*178c0*/  IMAD.X R77, R88, 0x1, R77, P2 ;  /* 0x00000001584d7824 */ /* 0x008fe200010e064d */
[----:B------:R-:W-:Y:S01]  /*178d0*/  STL [R1+0x318], R72 ;  /* 0x0003184801007387 */ /* 0x000fe20000100800 */
[----:B-1----:R-:W-:Y:S02]  /*178e0*/  @!P1 IMAD.MOV.U32 R44, RZ, RZ, R72 ;  /* 0x000000ffff2c9224 */ /* 0x002fe400078e0048 */
[----:B------:R-:W-:Y:S01]  /*178f0*/  @!P1 IMAD.MOV.U32 R45, RZ, RZ, R77 ;  /* 0x000000ffff2d9224 */ /* 0x000fe200078e004d */
[----:B------:R0:W-:Y:S04]  /*17900*/  STL [R1+0x314], R77 ;  /* 0x0003144d01007387 */ /* 0x0001e80000100800 */
[----:B------:R-:W3:Y:S01]  /*17910*/  LDL.LU R78, [R1+0x394] ;  /* 0x00039400014e7983 */ /* 0x000ee20000300800 */
[----:B--2---:R-:W-:-:S03]  /*17920*/  IADD3 R0, P2, PT, R4, R0, RZ ;  /* 0x0000000004007210 */ /* 0x004fc60007f5e0ff */
[----:B------:R1:W2:Y:S04]  /*17930*/  @!P1 LDG.E.U8 R42, desc[UR18][R44.64] ;  /* 0x000000122c2a9981 */ /* 0x0002a8000c1e1100 */
[----:B0-----:R-:W4:Y:S04]  /*17940*/  LDL.LU R77, [R1+0x200] ;  /* 0x00020000014d7983 */ /* 0x001f280000300800 */
[----:B------:R-:W2:Y:S01]  /*17950*/  LDL.LU R72, [R1+0x3cc] ;  /* 0x0003cc0001487983 */ /* 0x000ea20000300800 */
[----:B-1----:R-:W-:-:S03]  /*17960*/  @!P1 IMAD.MOV.U32 R44, RZ, RZ, R0 ;  /* 0x000000ffff2c9224 */ /* 0x002fc600078e0000 */
[----:B------:R0:W-:Y:S01]  /*17970*/  STL [R1+0x358], R0 ;  /* 0x0003580001007387 */ /* 0x0001e20000100800 */
[----:B------:R-:W-:-:S05]  /*17980*/  IMAD.X R76, R88, 0x1, R76, P2 ;  /* 0x00000001584c7824 */ /* 0x000fca00010e064c */
[----:B------:R1:W-:Y:S04]  /*17990*/  STL [R1+0x354], R76 ;  /* 0x0003544c01007387 */ /* 0x0003e80000100800 */
[----:B0-----:R-:W4:Y:S01]  /*179a0*/  LDL.LU R0, [R1+0x220] ;  /* 0x0002200001007983 */ /* 0x001f220000300800 */
[----:B------:R-:W-:-:S03]  /*179b0*/  @!P1 IMAD.MOV.U32 R45, RZ, RZ, R76 ;  /* 0x000000ffff2d9224 */ /* 0x000fc600078e004c */
[----:B-1----:R-:W4:Y:S01]  /*179c0*/  LDL.LU R76, [R1+0x21c] ;  /* 0x00021c00014c7983 */ /* 0x002f220000300800 */
[----:B------:R-:W-:Y:S02]  /*179d0*/  IADD3 R71, P2, PT, R4, R71, RZ ;  /* 0x0000004704477210 */ /* 0x000fe40007f5e0ff */
[----:B------:R-:W-:Y:S01]  /*179e0*/  PRMT R43, RZ, 0x7610, R43 ;  /* 0x00007610ff2b7816 */ /* 0x000fe2000000002b */
[----:B------:R-:W-:Y:S04]  /*179f0*/  STS.U8 [R68+UR9+0x7880], R47 ;  /* 0x0078802f44007988 */ /* 0x000fe80008000009 */
[----:B------:R0:W-:Y:S04]  /*17a00*/  STS.U8 [R68+UR9+0x7c80], R46 ;  /* 0x007c802e44007988 */ /* 0x0001e80008000009 */
[----:B------:R1:W4:Y:S04]  /*17a10*/  @!P1 LDG.E.U8 R43, desc[UR18][R44.64] ;  /* 0x000000122c2b9981 */ /* 0x000328000c1e1100 */
[----:B------:R3:W-:Y:S01]  /*17a20*/  STL [R1+0x398], R71 ;  /* 0x0003984701007387 */ /* 0x0007e20000100800 */
[----:B0-----:R-:W-:Y:S01]  /*17a30*/  @!P1 IMAD.MOV.U32 R46, RZ, RZ, R71 ;  /* 0x000000ffff2e9224 */ /* 0x001fe200078e0047 */
[----:B-1----:R-:W-:-:S02]  /*17a40*/  PRMT R44, RZ, 0x7610, R44 ;  /* 0x00007610ff2c7816 */ /* 0x002fc4000000002c */
[----:B------:R-:W-:Y:S01]  /*17a50*/  PRMT R45, RZ, 0x7610, R45 ;  /* 0x00007610ff2d7816 */ /* 0x000fe2000000002d */
[----:B---3--:R-:W-:-:S04]  /*17a60*/  IMAD.X R78, R88, 0x1, R78, P2 ;  /* 0x00000001584e7824 */ /* 0x008fc800010e064e */
[----:B------:R-:W-:Y:S01]  /*17a70*/  @!P1 IMAD.MOV.U32 R47, RZ, RZ, R78 ;  /* 0x000000ffff2f9224 */ /* 0x000fe200078e004e */
[----:B------:R-:W-:Y:S04]  /*17a80*/  STL [R1+0x394], R78 ;  /* 0x0003944e01007387 */ /* 0x000fe80000100800 */
[----:B------:R-:W3:Y:S01]  /*17a90*/  LDL.LU R71, [R1+0x260] ;  /* 0x0002600001477983 */ /* 0x000ee20000300800 */
[----:B--2---:R-:W-:-:S03]  /*17aa0*/  IADD3 R72, P2, PT, R4, R72, RZ ;  /* 0x0000004804487210 */ /* 0x004fc60007f5e0ff */
[----:B------:R0:W2:Y:S02]  /*17ab0*/  @!P1 LDG.E.U8 R44, desc[UR18][R46.64] ;  /* 0x000000122e2c9981 */ /* 0x0000a4000c1e1100 */
[----:B----4-:R-:W-:Y:S02]  /*17ac0*/  IMAD.X R77, R88, 0x1, R77, P2 ;  /* 0x00000001584d7824 */ /* 0x010fe400010e064d */
[----:B------:R-:W-:Y:S04]  /*17ad0*/  STL [R1+0x3cc], R72 ;  /* 0x0003cc4801007387 */ /* 0x000fe80000100800 */
[----:B------:R1:W-:Y:S01]  /*17ae0*/  STL [R1+0x200], R77 ;  /* 0x0002004d01007387 */ /* 0x0003e20000100800 */
[----:B0-----:R-:W-:Y:S02]  /*17af0*/  @!P1 IMAD.MOV.U32 R46, RZ, RZ, R72 ;  /* 0x000000ffff2e9224 */ /* 0x001fe400078e0048 */
[----:B------:R-:W-:-:S05]  /*17b00*/  @!P1 IMAD.MOV.U32 R47, RZ, RZ, R77 ;  /* 0x000000ffff2f9224 */ /* 0x000fca00078e004d */
[----:B------:R0:W4:Y:S04]  /*17b10*/  @!P1 LDG.E.U8 R45, desc[UR18][R46.64] ;  /* 0x000000122e2d9981 */ /* 0x000128000c1e1100 */
[----:B-1----:R-:W2:Y:S04]  /*17b20*/  LDL.LU R77, [R1+0x25c] ;  /* 0x00025c00014d7983 */ /* 0x002ea80000300800 */
[----:B------:R-:W4:Y:S01]  /*17b30*/  LDL.LU R72, [R1+0x2a0] ;  /* 0x0002a00001487983 */ /* 0x000f220000300800 */
[----:B------:R-:W-:-:S05]  /*17b40*/  IADD3 R0, P2, PT, R4, R0, RZ ;  /* 0x0000000004007210 */ /* 0x000fca0007f5e0ff */
[----:B------:R-:W-:Y:S01]  /*17b50*/  IMAD.X R76, R88, 0x1, R76, P2 ;  /* 0x00000001584c7824 */ /* 0x000fe200010e064c */
[----:B------:R-:W-:Y:S03]  /*17b60*/  STL [R1+0x220], R0 ;  /* 0x0002200001007387 */ /* 0x000fe60000100800 */
[----:B0-----:R-:W-:Y:S01]  /*17b70*/  @!P1 IMAD.MOV.U32 R47, RZ, RZ, R76 ;  /* 0x000000ffff2f9224 */ /* 0x001fe200078e004c */
[----:B------:R0:W-:Y:S04]  /*17b80*/  STL [R1+0x21c], R76 ;  /* 0x00021c4c01007387 */ /* 0x0001e80000100800 */
[----:B0-----:R-:W4:Y:S01]  /*17b90*/  LDL.LU R76, [R1+0x29c] ;  /* 0x00029c00014c7983 */ /* 0x001f220000300800 */
[----:B------:R-:W0:Y:S01]  /*17ba0*/  S2R R68, SR_TID.X ;  /* 0x0000000000447919 */ /* 0x000e220000002100 */
[----:B------:R-:W-:-:S02]  /*17bb0*/  @!P1 IMAD.MOV.U32 R46, RZ, RZ, R0 ;  /* 0x000000ffff2e9224 */ /* 0x000fc400078e0000 */
[----:B------:R-:W4:Y:S04]  /*17bc0*/  LDL.LU R78, [R1+0x2dc] ;  /* 0x0002dc00014e7983 */ /* 0x000f280000300800 */
[----:B------:R-:W4:Y:S01]  /*17bd0*/  LDL.LU R0, [R1+0x2e0] ;  /* 0x0002e00001007983 */ /* 0x000f220000300800 */
[----:B0-----:R-:W-:-:S04]  /*17be0*/  LOP3.LUT R68, R68, 0x7f, RZ, 0xc0, !PT ;  /* 0x0000007f44447812 */ /* 0x001fc800078ec0ff */
[----:B------:R-:W-:-:S05]  /*17bf0*/  LOP3.LUT R68, R68, 0x20, RZ, 0x3c, !PT ;  /* 0x0000002044447812 */ /* 0x000fca00078e3cff */
[----:B------:R-:W-:Y:S04]  /*17c00*/  STS.U8 [R68+UR9+0x4100], R59 ;  /* 0x0041003b44007988 */ /* 0x000fe80008000009 */
[----:B------:R0:W-:Y:S04]  /*17c10*/  STS.U8 [R68+UR9+0x4500], R49 ;  /* 0x0045003144007988 */ /* 0x0001e80008000009 */
[----:B------:R1:W-:Y:S01]  /*17c20*/  STS.U8 [R68+UR9+0x4900], R50 ;  /* 0x0049003244007988 */ /* 0x0003e20008000009 */
[----:B0-----:R-:W-:Y:S02]  /*17c30*/  PRMT R49, RZ, 0x7610, R49 ;  /* 0x00007610ff317816 */ /* 0x001fe40000000031 */
[----:B-1----:R-:W-:-:S04]  /*17c40*/  PRMT R50, RZ, 0x7610, R50 ;  /* 0x00007610ff327816 */ /* 0x002fc80000000032 */
[----:B------:R0:W4:Y:S01]  /*17c50*/  @!P1 LDG.E.U8 R49, desc[UR18][R46.64] ;  /* 0x000000122e319981 */ /* 0x000122000c1e1100 */
[----:B---3--:R-:W-:-:S05]  /*17c60*/  IADD3 R71, P2, PT, R4, R71, RZ ;  /* 0x0000004704477210 */ /* 0x008fca0007f5e0ff */
[----:B------:R-:W-:Y:S01]  /*17c70*/  STL [R1+0x260], R71 ;  /* 0x0002604701007387 */ /* 0x000fe20000100800 */
[----:B0-----:R-:W-:Y:S02]  /*17c80*/  @!P1 IMAD.MOV.U32 R46, RZ, RZ, R71 ;  /* 0x000000ffff2e9224 */ /* 0x001fe400078e0047 */
[----:B--2---:R-:W-:Y:S01]  /*17c90*/  IMAD.X R77, R88, 0x1, R77, P2 ;  /* 0x00000001584d7824 */ /* 0x004fe200010e064d */
[----:B----4-:R-:W-:-:S04]  /*17ca0*/  IADD3 R72, P2, PT, R4, R72, RZ ;  /* 0x0000004804487210 */ /* 0x010fc80007f5e0ff */
[----:B------:R0:W-:Y:S01]  /*17cb0*/  STL [R1+0x25c], R77 ;  /* 0x00025c4d01007387 */ /* 0x0001e20000100800 */
[----:B------:R-:W-:-:S05]  /*17cc0*/  @!P1 IMAD.MOV.U32 R47, RZ, RZ, R77 ;  /* 0x000000ffff2f9224 */ /* 0x000fca00078e004d */
[----:B------:R1:W2:Y:S04]  /*17cd0*/  @!P1 LDG.E.U8 R50, desc[UR18][R46.64] ;  /* 0x000000122e329981 */ /* 0x0002a8000c1e1100 */
[----:B0-----:R-:W3:Y:S04]  /*17ce0*/  LDL.LU R77, [R1+0x31c] ;  /* 0x00031c00014d7983 */ /* 0x001ee80000300800 */
[----:B------:R-:W4:Y:S01]  /*17cf0*/  LDL.LU R71, [R1+0x320] ;  /* 0x0003200001477983 */ /* 0x000f220000300800 */
[----:B-1----:R-:W-:-:S03]  /*17d00*/  @!P1 IMAD.MOV.U32 R46, RZ, RZ, R72 ;  /* 0x000000ffff2e9224 */ /* 0x002fc600078e0048 */
[----:B------:R-:W-:Y:S01]  /*17d10*/  STL [R1+0x2a0], R72 ;  /* 0x0002a04801007387 */ /* 0x000fe20000100800 */
[----:B------:R-:W-:-:S04]  /*17d20*/  IMAD.X R76, R88, 0x1, R76, P2 ;  /* 0x00000001584c7824 */ /* 0x000fc800010e064c */
[----:B------:R-:W-:Y:S01]  /*17d30*/  @!P1 IMAD.MOV.U32 R47, RZ, RZ, R76 ;  /* 0x000000ffff2f9224 */ /* 0x000fe200078e004c */
[----:B------:R0:W-:Y:S04]  /*17d40*/  STL [R1+0x29c], R76 ;  /* 0x00029c4c01007387 */ /* 0x0001e80000100800 */
[----:B0-----:R-:W2:Y:S04]  /*17d50*/  LDL.LU R76, [R1+0x35c] ;  /* 0x00035c00014c7983 */ /* 0x001ea80000300800 */
[----:B------:R-:W2:Y:S01]  /*17d60*/  LDL.LU R72, [R1+0x360] ;  /* 0x0003600001487983 */ /* 0x000ea20000300800 */
[----:B------:R-:W-:-:S03]  /*17d70*/  IADD3 R0, P2, PT, R4, R0, RZ ;  /* 0x0000000004007210 */ /* 0x000fc60007f5e0ff */
[----:B------:R0:W-:Y:S02]  /*17d80*/  STS.U8 [R68+UR9+0x4d00], R51 ;  /* 0x004d003344007988 */ /* 0x0001e40008000009 */
[----:B------:R-:W-:Y:S02]  /*17d90*/  IMAD.X R78, R88, 0x1, R78, P2 ;  /* 0x00000001584e7824 */ /* 0x000fe400010e064e */
[----:B------:R1:W-:Y:S01]  /*17da0*/  STS.U8 [R68+UR9+0x5100], R52 ;  /* 0x0051003444007988 */ /* 0x0003e20008000009 */
[----:B0-----:R-:W-:-:S03]  /*17db0*/  PRMT R51, RZ, 0x7610, R51 ;  /* 0x00007610ff337816 */ /* 0x001fc60000000033 */
[----:B------:R0:W-:Y:S01]  /*17dc0*/  STL [R1+0x2e0], R0 ;  /* 0x0002e00001007387 */ /* 0x0001e20000100800 */
[----:B-1----:R-:W-:-:S03]  /*17dd0*/  PRMT R52, RZ, 0x7610, R52 ;  /* 0x00007610ff347816 */ /* 0x002fc60000000034 */
[----:B------:R1:W2:Y:S04]  /*17de0*/  @!P1 LDG.E.U8 R51, desc[UR18][R46.64] ;  /* 0x000000122e339981 */ /* 0x0002a8000c1e1100 */
[----:B------:R-:W-:Y:S01]  /*17df0*/  STL [R1+0x2dc], R78 ;  /* 0x0002dc4e01007387 */ /* 0x000fe20000100800 */
[----:B-1----:R-:W-:Y:S02]  /*17e00*/  @!P1 IMAD.MOV.U32 R46, RZ, RZ, R0 ;  /* 0x000000ffff2e9224 */ /* 0x002fe400078e0000 */
[----:B------:R-:W-:Y:S01]  /*17e10*/  @!P1 IMAD.MOV.U32 R47, RZ, RZ, R78 ;  /* 0x000000ffff2f9224 */ /* 0x000fe200078e004e */
[----:B0-----:R-:W2:Y:S04]  /*17e20*/  LDL.LU R0, [R1+0x3a0] ;  /* 0x0003a00001007983 */ /* 0x001ea80000300800 */
[----:B------:R0:W-:Y:S04]  /*17e30*/  STS.U8 [R68+UR9+0x5500], R53 ;  /* 0x0055003544007988 */ /* 0x0001e80008000009 */
[----:B------:R1:W2:Y:S01]  /*17e40*/  @!P1 LDG.E.U8 R52, desc[UR18][R46.64] ;  /* 0x000000122e349981 */ /* 0x0002a2000c1e1100 */
[----:B0-----:R-:W-:-:S02]  /*17e50*/  PRMT R53, RZ, 0x7610, R53 ;  /* 0x00007610ff357816 */ /* 0x001fc40000000035 */
[----:B----4-:R-:W-:-:S05]  /*17e60*/  IADD3 R71, P2, PT, R4, R71, RZ ;  /* 0x0000004704477210 */ /* 0x010fca0007f5e0ff */
[----:B---3--:R-:W-:Y:S01]  /*17e70*/  IMAD.X R77, R88, 0x1, R77, P2 ;  /* 0x00000001584d7824 */ /* 0x008fe200010e064d */
[----:B------:R-:W-:Y:S01]  /*17e80*/  STL [R1+0x320], R71 ;  /* 0x0003204701007387 */ /* 0x000fe20000100800 */
[----:B-1----:R-:W-:Y:S02]  /*17e90*/  @!P1 IMAD.MOV.U32 R46, RZ, RZ, R71 ;  /* 0x000000ffff2e9224 */ /* 0x002fe400078e0047 */
[----:B------:R-:W-:Y:S01]  /*17ea0*/  @!P1 IMAD.MOV.U32 R47, RZ, RZ, R77 ;  /* 0x000000ffff2f9224 */ /* 0x000fe200078e004d */
[----:B------:R0:W-:Y:S04]  /*17eb0*/  STL [R1+0x31c], R77 ;  /* 0x00031c4d01007387 */ /* 0x0001e80000100800 */
[----:B------:R1:W3:Y:S04]  /*17ec0*/  @!P1 LDG.E.U8 R53, desc[UR18][R46.64] ;  /* 0x000000122e359981 */ /* 0x0002e8000c1e1100 */
[----:B0-----:R-:W4:Y:S04]  /*17ed0*/  LDL.LU R77, [R1+0x39c] ;  /* 0x00039c00014d7983 */ /* 0x001f280000300800 */
[----:B------:R-:W3:Y:S01]  /*17ee0*/  LDL.LU R71, [R1+0x3d0] ;  /* 0x0003d00001477983 */ /* 0x000ee20000300800 */
[----:B--2---:R-:W-:-:S05]  /*17ef0*/  IADD3 R72, P2, PT, R4, R72, RZ ;  /* 0x0000004804487210 */ /* 0x004fca0007f5e0ff */
[----:B------:R-:W-:Y:S01]  /*17f00*/  IMAD.X R76, R88, 0x1, R76, P2 ;  /* 0x00000001584c7824 */ /* 0x000fe200010e064c */
[----:B------:R-:W-:Y:S03]  /*17f10*/  STL [R1+0x360], R72 ;  /* 0x0003604801007387 */ /* 0x000fe60000100800 */
[----:B-1----:R-:W-:Y:S01]  /*17f20*/  @!P1 IMAD.MOV.U32 R47, RZ, RZ, R76 ;  /* 0x000000ffff2f9224 */ /* 0x002fe200078e004c */
[----:B------:R0:W-:Y:S04]  /*17f30*/  STL [R1+0x35c], R76 ;  /* 0x00035c4c01007387 */ /* 0x0001e80000100800 */
[----:B0-----:R-:W2:Y:S01]  /*17f40*/  LDL.LU R76, [R1+0x204] ;  /* 0x00020400014c7983 */ /* 0x001ea20000300800 */
[----:B------:R-:W-:-:S03]  /*17f50*/  @!P1 IMAD.MOV.U32 R46, RZ, RZ, R72 ;  /* 0x000000ffff2e9224 */ /* 0x000fc600078e0048 */
[----:B------:R0:W-:Y:S04]  /*17f60*/  STS.U8 [R68+UR9+0x5900], R58 ;  /* 0x0059003a44007988 */ /* 0x0001e80008000009 */
[----:B------:R-:W2:Y:S04]  /*17f70*/  LDL.LU R78, [R1+0x224] ;  /* 0x00022400014e7983 */ /* 0x000ea80000300800 */
[----:B------:R-:W2:Y:S01]  /*17f80*/  LDL.LU R72, [R1+0x228] ;  /* 0x0002280001487983 */ /* 0x000ea20000300800 */
[----:B------:R-:W-:Y:S02]  /*17f90*/  IADD3 R0, P2, PT, R4, R0, RZ ;  /* 0x0000000004007210 */ /* 0x000fe40007f5e0ff */
[----:B0-----:R-:W-:Y:S01]  /*17fa0*/  PRMT R58, RZ, 0x7610, R58 ;  /* 0x00007610ff3a7816 */ /* 0x001fe2000000003a */
[----:B------:R0:W-:Y:S04]  /*17fb0*/  STS.U8 [R68+UR9+0x5d00], R57 ;  /* 0x005d003944007988 */ /* 0x0001e80008000009 */
[----:B------:R-:W-:Y:S04]  /*17fc0*/  STL [R1+0x3a0], R0 ;  /* 0x0003a00001007387 */ /* 0x000fe80000100800 */
[----:B------:R1:W2:Y:S01]  /*17fd0*/  @!P1 LDG.E.U8 R58, desc[UR18][R46.64] ;  /* 0x000000122e3a9981 */ /* 0x0002a2000c1e1100 */
[----:B0-----:R-:W-:Y:S01]  /*17fe0*/  PRMT R57, RZ, 0x7610, R57 ;  /* 0x00007610ff397816 */ /* 0x001fe20000000039 */
[----:B-1----:R-:W-:-:S02]  /*17ff0*/  @!P1 IMAD.MOV.U32 R46, RZ, RZ, R0 ;  /* 0x000000ffff2e9224 */ /* 0x002fc400078e0000 */
[----:B----4-:R-:W-:Y:S01]  /*18000*/  IMAD.X R77, R88, 0x1, R77, P2 ;  /* 0x00000001584d7824 */ /* 0x010fe200010e064d */
[----:B---3--:R-:W-:-:S04]  /*18010*/  IADD3 R71, P2, PT, R4, R71, RZ ;  /* 0x0000004704477210 */ /* 0x008fc80007f5e0ff */
[----:B------:R0:W-:Y:S01]  /*18020*/  STL [R1+0x39c], R77 ;  /* 0x00039c4d01007387 */ /* 0x0001e20000100800 */
[----:B------:R-:W-:-:S05]  /*18030*/  @!P1 IMAD.MOV.U32 R47, RZ, RZ, R77 ;  /* 0x000000ffff2f9224 */ /* 0x000fca00078e004d */
[----:B------:R1:W3:Y:S04]  /*18040*/  @!P1 LDG.E.U8 R57, desc[UR18][R46.64] ;  /* 0x000000122e399981 */ /* 0x0002e8000c1e1100 */
[----:B0-----:R-:W4:Y:S04]  /*18050*/  LDL.LU R77, [R1+0x264] ;  /* 0x00026400014d7983 */ /* 0x001f280000300800 */
[----:B------:R-:W3:Y:S01]  /*18060*/  LDL.LU R0, [R1+0x268] ;  /* 0x0002680001007983 */ /* 0x000ee20000300800 */
[----:B-1----:R-:W-:-:S03]  /*18070*/  @!P1 IMAD.MOV.U32 R46, RZ, RZ, R71 ;  /* 0x000000ffff2e9224 */ /* 0x002fc600078e0047 */
[----:B------:R-:W-:Y:S01]  /*18080*/  STL [R1+0x3d0], R71 ;  /* 0x0003d04701007387 */ /* 0x000fe20000100800 */
[----:B--2---:R-:W-:-:S04]  /*18090*/  IMAD.X R76, R88, 0x1, R76, P2 ;  /* 0x00000001584c7824 */ /* 0x004fc800010e064c */
        /* <DEDUP_REMOVED lines=13> */
[----:B------:R-:W-:Y:S01]  /*18170*/  PRMT R59, RZ, 0x7610, R59 ;  /* 0x00007610ff3b7816 */ /* 0x000fe2000000003b */
[----:B-1----:R-:W-:Y:S02]  /*18180*/  @!P1 IMAD.MOV.U32 R46, RZ, RZ, R72 ;  /* 0x000000ffff2e9224 */ /* 0x002fe400078e0048 */
[----:B------:R-:W-:Y:S01]  /*18190*/  @!P1 IMAD.MOV.U32 R47, RZ, RZ, R78 ;  /* 0x000000ffff2f9224 */ /* 0x000fe200078e004e */
[----:B0-----:R-:W2:Y:S04]  /*181a0*/  LDL.LU R72, [R1+0x2e8] ;  /* 0x0002e80001487983 */ /* 0x001ea80000300800 */
[----:B------:R0:W2:Y:S01]  /*181b0*/  @!P1 LDG.E.U8 R55, desc[UR18][R46.64] ;  /* 0x000000122e379981 */ /* 0x0000a2000c1e1100 */
[----:B---3--:R-:W-:-:S05]  /*181c0*/  IADD3 R0, P2, PT, R4, R0, RZ ;  /* 0x0000000004007210 */ /* 0x008fca0007f5e0ff */
[----:B----4-:R-:W-:Y:S01]  /*181d0*/  IMAD.X R77, R88, 0x1, R77, P2 ;  /* 0x00000001584d7824 */ /* 0x010fe200010e064d */
[----:B------:R-:W-:Y:S01]  /*181e0*/  STL [R1+0x268], R0 ;  /* 0x0002680001007387 */ /* 0x000fe20000100800 */
[----:B0-----:R-:W-:Y:S02]  /*181f0*/  @!P1 IMAD.MOV.U32 R46, RZ, RZ, R0 ;  /* 0x000000ffff2e9224 */ /* 0x001fe400078e0000 */
[----:B------:R-:W-:Y:S01]  /*18200*/  @!P1 IMAD.MOV.U32 R47, RZ, RZ, R77 ;  /* 0x000000ffff2f9224 */ /* 0x000fe200078e004d */
[----:B------:R0:W-:Y:S04]  /*18210*/  STL [R1+0x264], R77 ;  /* 0x0002644d01007387 */ /* 0x0001e80000100800 */
[----:B------:R1:W3:Y:S04]  /*18220*/  @!P1 LDG.E.U8 R59, desc[UR18][R46.64] ;  /* 0x000000122e3b9981 */ /* 0x0002e8000c1e1100 */
[----:B0-----:R-:W4:Y:S04]  /*18230*/  LDL.LU R77, [R1+0x2e4] ;  /* 0x0002e400014d7983 */ /* 0x001f280000300800 */
[----:B------:R-:W3:Y:S01]  /*18240*/  LDL.LU R0, [R1+0x328] ;  /* 0x0003280001007983 */ /* 0x000ee20000300800 */
[----:B--2---:R-:W-:-:S05]  /*18250*/  IADD3 R71, P2, PT, R4, R71, RZ ;  /* 0x0000004704477210 */ /* 0x004fca0007f5e0ff */
[----:B------:R-:W-:Y:S01]  /*18260*/  IMAD.X R76, R88, 0x1, R76, P2 ;  /* 0x00000001584c7824 */ /* 0x000fe200010e064c */
[----:B------:R-:W-:Y:S01]  /*18270*/  STL [R1+0x2a8], R71 ;  /* 0x0002a84701007387 */ /* 0x000fe20000100800 */
[----:B-1----:R-:W-:Y:S02]  /*18280*/  @!P1 IMAD.MOV.U32 R46, RZ, RZ, R71 ;  /* 0x000000ffff2e9224 */ /* 0x002fe400078e0047 */
[----:B------:R-:W-:Y:S01]  /*18290*/  @!P1 IMAD.MOV.U32 R47, RZ, RZ, R76 ;  /* 0x000000ffff2f9224 */ /* 0x000fe200078e004c */
[----:B------:R0:W-:Y:S04]  /*182a0*/  STL [R1+0x2a4], R76 ;  /* 0x0002a44c01007387 */ /* 0x0001e80000100800 */
[----:B------:R-:W2:Y:S04]  /*182b0*/  LDL.LU R78, [R1+0x324] ;  /* 0x00032400014e7983 */ /* 0x000ea80000300800 */
[----:B0-----:R-:W2:Y:S04]  /*182c0*/  LDL.LU R76, [R1+0x364] ;  /* 0x00036400014c7983 */ /* 0x001ea80000300800 */
[----:B------:R-:W2:Y:S04]  /*182d0*/  LDL.LU R71, [R1+0x368] ;  /* 0x0003680001477983 */ /* 0x000ea80000300800 */
[----:B------:R0:W-:Y:S01]  /*182e0*/  STS.U8 [R68+UR9+0x6900], R62 ;  /* 0x0069003e44007988 */ /* 0x0001e20008000009 */
[----:B------:R-:W-:-:S02]  /*182f0*/  IADD3 R72, P2, PT, R4, R72, RZ ;  /* 0x0000004804487210 */ /* 0x000fc40007f5e0ff */
[----:B0-----:R-:W-:Y:S01]  /*18300*/  PRMT R62, RZ, 0x7610, R62 ;  /* 0x00007610ff3e7816 */ /* 0x001fe2000000003e */
[----:B------:R0:W-:Y:S04]  /*18310*/  STS.U8 [R68+UR9+0x6d00], R70 ;  /* 0x006d004644007988 */ /* 0x0001e80008000009 */
[----:B------:R-:W-:Y:S04]  /*18320*/  STL [R1+0x2e8], R72 ;  /* 0x0002e84801007387 */ /* 0x000fe80000100800 */
[----:B------:R1:W2:Y:S01]  /*18330*/  @!P1 LDG.E.U8 R62, desc[UR18][R46.64] ;  /* 0x000000122e3e9981 */ /* 0x0002a2000c1e1100 */
[----:B0-----:R-:W-:-:S03]  /*18340*/  PRMT R70, RZ, 0x7610, R70 ;  /* 0x00007610ff467816 */ /* 0x001fc60000000046 */
[----:B------:R-:W-:Y:S01]  /*18350*/  STS.U8 [R68+UR9+0x7100], R74 ;  /* 0x0071004a44007988 */ /* 0x000fe20008000009 */
[----:B-1----:R-:W-:-:S03]  /*18360*/  @!P1 IMAD.MOV.U32 R46, RZ, RZ, R72 ;  /* 0x000000ffff2e9224 */ /* 0x002fc600078e0048 */
[----:B------:R0:W-:Y:S02]  /*18370*/  STS.U8 [R68+UR9+0x7500], R73 ;  /* 0x0075004944007988 */ /* 0x0001e40008000009 */
[----:B0-----:R-:W-:Y:S01]  /*18380*/  PRMT R73, RZ, 0x7610, R73 ;  /* 0x00007610ff497816 */ /* 0x001fe20000000049 */
[----:B----4-:R-:W-:Y:S01]  /*18390*/  IMAD.X R77, R88, 0x1, R77, P2 ;  /* 0x00000001584d7824 */ /* 0x010fe200010e064d */
[----:B---3--:R-:W-:-:S04]  /*183a0*/  IADD3 R0, P2, PT, R4, R0, RZ ;  /* 0x0000000004007210 */ /* 0x008fc80007f5e0ff */
[----:B------:R0:W-:Y:S01]  /*183b0*/  STL [R1+0x2e4], R77 ;  /* 0x0002e44d01007387 */ /* 0x0001e20000100800 */
[----:B------:R-:W-:-:S05]  /*183c0*/  @!P1 IMAD.MOV.U32 R47, RZ, RZ, R77 ;  /* 0x000000ffff2f9224 */ /* 0x000fca00078e004d */
[----:B------:R1:W3:Y:S04]  /*183d0*/  @!P1 LDG.E.U8 R70, desc[UR18][R46.64] ;  /* 0x000000122e469981 */ /* 0x0002e8000c1e1100 */
[----:B0-----:R-:W4:Y:S04]  /*183e0*/  LDL.LU R77, [R1+0x3a4] ;  /* 0x0003a400014d7983 */ /* 0x001f280000300800 */
[----:B------:R-:W3:Y:S01]  /*183f0*/  LDL.LU R72, [R1+0x3a8] ;  /* 0x0003a80001487983 */ /* 0x000ee20000300800 */
[----:B--2---:R-:W-:-:S03]  /*18400*/  IMAD.X R78, R88, 0x1, R78, P2 ;  /* 0x00000001584e7824 */ /* 0x004fc600010e064e */
[----:B------:R0:W-:Y:S01]  /*18410*/  STL [R1+0x328], R0 ;  /* 0x0003280001007387 */ /* 0x0001e20000100800 */
[----:B-1----:R-:W-:Y:S02]  /*18420*/  @!P1 IMAD.MOV.U32 R46, RZ, RZ, R0 ;  /* 0x000000ffff2e9224 */ /* 0x002fe400078e0000 */
[----:B------:R-:W-:Y:S01]  /*18430*/  @!P1 IMAD.MOV.U32 R47, RZ, RZ, R78 ;  /* 0x000000ffff2f9224 */ /* 0x000fe200078e004e */
[----:B------:R-:W-:Y:S01]  /*18440*/  IADD3 R71, P2, PT, R4, R71, RZ ;  /* 0x0000004704477210 */ /* 0x000fe20007f5e0ff */
[----:B------:R-:W-:Y:S04]  /*18450*/  STL [R1+0x324], R78 ;  /* 0x0003244e01007387 */ /* 0x000fe80000100800 */
[----:B------:R-:W-:Y:S01]  /*18460*/  IMAD.X R76, R88, 0x1, R76, P2 ;  /* 0x00000001584c7824 */ /* 0x000fe200010e064c */
[----:B0-----:R-:W2:Y:S04]  /*18470*/  LDL.LU R0, [R1+0x3d4] ;  /* 0x0003d40001007983 */ /* 0x001ea80000300800 */
[----:B------:R0:W2:Y:S04]  /*18480*/  @!P1 LDG.E.U8 R73, desc[UR18][R46.64] ;  /* 0x000000122e499981 */ /* 0x0000a8000c1e1100 */
[----:B------:R1:W-:Y:S04]  /*18490*/  STL [R1+0x368], R71 ;  /* 0x0003684701007387 */ /* 0x0003e80000100800 */
[----:B------:R1:W-:Y:S01]  /*184a0*/  STL [R1+0x364], R76 ;  /* 0x0003644c01007387 */ /* 0x0003e20000100800 */
[----:B0-----:R-:W-:-:S03]  /*184b0*/  @!P1 IMAD.MOV.U32 R46, RZ, RZ, R71 ;  /* 0x000000ffff2e9224 */ /* 0x001fc600078e0047 */
[----:B-1----:R-:W2:Y:S01]  /*184c0*/  LDL.LU R71, [R1+0x208] ;  /* 0x0002080001477983 */ /* 0x002ea20000300800 */
[----:B------:R-:W-:-:S03]  /*184d0*/  @!P1 IMAD.MOV.U32 R47, RZ, RZ, R76 ;  /* 0x000000ffff2f9224 */ /* 0x000fc600078e004c */
[----:B------:R0:W-:Y:S04]  /*184e0*/  STS.U8 [R68+UR9+0x7900], R65 ;  /* 0x0079004144007988 */ /* 0x0001e80008000009 */
[----:B------:R-:W2:Y:S01]  /*184f0*/  LDL.LU R76, [R1+0x230] ;  /* 0x00023000014c7983 */ /* 0x000ea20000300800 */
[----:B0-----:R-:W-:-:S03]  /*18500*/  PRMT R65, RZ, 0x7610, R65 ;  /* 0x00007610ff417816 */ /* 0x001fc60000000041 */
[----:B------:R0:W-:Y:S04]  /*18510*/  STS.U8 [R68+UR9+0x7d00], R54 ;  /* 0x007d003644007988 */ /* 0x0001e80008000009 */
[----:B------:R1:W2:Y:S01]  /*18520*/  @!P1 LDG.E.U8 R65, desc[UR18][R46.64] ;  /* 0x000000122e419981 */ /* 0x0002a2000c1e1100 */
[----:B0-----:R-:W-:Y:S02]  /*18530*/  PRMT R54, RZ, 0x7610, R54 ;  /* 0x00007610ff367816 */ /* 0x001fe40000000036 */
[----:B---3--:R-:W-:-:S05]  /*18540*/  IADD3 R72, P2, PT, R4, R72, RZ ;  /* 0x0000004804487210 */ /* 0x008fca0007f5e0ff */
[----:B----4-:R-:W-:Y:S01]  /*18550*/  IMAD.X R77, R88, 0x1, R77, P2 ;  /* 0x00000001584d7824 */ /* 0x010fe200010e064d */
[----:B------:R0:W-:Y:S01]  /*18560*/  STL [R1+0x3a8], R72 ;  /* 0x0003a84801007387 */ /* 0x0001e20000100800 */
[----:B-1----:R-:W-:Y:S02]  /*18570*/  @!P1 IMAD.MOV.U32 R46, RZ, RZ, R72 ;  /* 0x000000ffff2e9224 */ /* 0x002fe400078e0048 */
[----:B------:R-:W-:Y:S01]  /*18580*/  @!P1 IMAD.MOV.U32 R47, RZ, RZ, R77 ;  /* 0x000000ffff2f9224 */ /* 0x000fe200078e004d */
[----:B------:R1:W-:Y:S04]  /*18590*/  STL [R1+0x3a4], R77 ;  /* 0x0003a44d01007387 */ /* 0x0003e80000100800 */
[----:B------:R-:W3:Y:S01]  /*185a0*/  LDL.LU R78, [R1+0x22c] ;  /* 0x00022c00014e7983 */ /* 0x000ee20000300800 */
[----:B--2---:R-:W-:-:S03]  /*185b0*/  IADD3 R0, P2, PT, R4, R0, RZ ;  /* 0x0000000004007210 */ /* 0x004fc60007f5e0ff */
[----:B0-----:R-:W2:Y:S04]  /*185c0*/  LDL.LU R72, [R1+0x270] ;  /* 0x0002700001487983 */ /* 0x001ea80000300800 */
[----:B------:R-:W-:Y:S04]  /*185d0*/  STL [R1+0x3d4], R0 ;  /* 0x0003d40001007387 */ /* 0x000fe80000100800 */
[----:B------:R0:W4:Y:S04]  /*185e0*/  @!P1 LDG.E.U8 R54, desc[UR18][R46.64] ;  /* 0x000000122e369981 */ /* 0x000128000c1e1100 */
[----:B-1----:R-:W4:Y:S01]  /*185f0*/  LDL.LU R77, [R1+0x26c] ;  /* 0x00026c00014d7983 */ /* 0x002f220000300800 */
[----:B------:R-:W-:-:S02]  /*18600*/  IMAD.X R71, R88, 0x1, R71, P2 ;  /* 0x0000000158477824 */ /* 0x000fc400010e0647 */
[----:B0-----:R-:W-:Y:S02]  /*18610*/  @!P1 IMAD.MOV.U32 R46, RZ, RZ, R0 ;  /* 0x000000ffff2e9224 */ /* 0x001fe400078e0000 */
[----:B------:R-:W-:Y:S01]  /*18620*/  @!P1 IMAD.MOV.U32 R47, RZ, RZ, R71 ;  /* 0x000000ffff2f9224 */ /* 0x000fe200078e0047 */
[----:B------:R0:W-:Y:S04]  /*18630*/  STL [R1+0x208], R71 ;  /* 0x0002084701007387 */ /* 0x0001e80000100800 */
[----:B0-----:R-:W4:Y:S04]  /*18640*/  LDL.LU R71, [R1+0x2ac] ;  /* 0x0002ac0001477983 */ /* 0x001f280000300800 */
[----:B------:R-:W4:Y:S01]  /*18650*/  LDL.LU R0, [R1+0x2b0] ;  /* 0x0002b00001007983 */ /* 0x000f220000300800 */
[----:B------:R-:W0:Y:S01]  /*18660*/  S2R R68, SR_TID.X ;  /* 0x0000000000447919 */ /* 0x000e220000002100 */
[----:B------:R-:W-:-:S02]  /*18670*/  IADD3 R76, P2, PT, R4, R76, RZ ;  /* 0x0000004c044c7210 */ /* 0x000fc40007f5e0ff */
[----:B------:R-:W-:-:S03]  /*18680*/  PRMT R74, RZ, 0x7610, R74 ;  /* 0x00007610ff4a7816 */ /* 0x000fc6000000004a */
[----:B------:R-:W-:Y:S04]  /*18690*/  STL [R1+0x230], R76 ;  /* 0x0002304c01007387 */ /* 0x000fe80000100800 */
[----:B------:R1:W4:Y:S02]  /*186a0*/  @!P1 LDG.E.U8 R74, desc[UR18][R46.64] ;  /* 0x000000122e4a9981 */ /* 0x000324000c1e1100 */
[----:B-1----:R-:W-:Y:S01]  /*186b0*/  @!P1 IMAD.MOV.U32 R46, RZ, RZ, R76 ;  /* 0x000000ffff2e9224 */ /* 0x002fe200078e004c */
[----:B0-----:R-:W-:-:S04]  /*186c0*/  LOP3.LUT R68, R68, 0x7f, RZ, 0xc0, !PT ;  /* 0x0000007f44447812 */ /* 0x001fc800078ec0ff */
[----:B------:R-:W-:-:S05]  /*186d0*/  LOP3.LUT R68, R68, 0x30, RZ, 0x3c, !PT ;  /* 0x0000003044447812 */ /* 0x000fca00078e3cff */
[----:B------:R-:W-:Y:S04]  /*186e0*/  STS.U8 [R68+UR9+0x4180], R86 ;  /* 0x0041805644007988 */ /* 0x000fe80008000009 */
[----:B------:R0:W-:Y:S02]  /*186f0*/  STS.U8 [R68+UR9+0x4580], R81 ;  /* 0x0045805144007988 */ /* 0x0001e40008000009 */
[----:B0-----:R-:W-:Y:S01]  /*18700*/  PRMT R81, RZ, 0x7610, R81 ;  /* 0x00007610ff517816 */ /* 0x001fe20000000051 */
[----:B---3--:R-:W-:Y:S01]  /*18710*/  IMAD.X R78, R88, 0x1, R78, P2 ;  /* 0x00000001584e7824 */ /* 0x008fe200010e064e */
[----:B--2---:R-:W-:-:S04]  /*18720*/  IADD3 R72, P2, PT, R4, R72, RZ ;  /* 0x0000004804487210 */ /* 0x004fc80007f5e0ff */
[----:B------:R0:W-:Y:S01]  /*18730*/  STL [R1+0x22c], R78 ;  /* 0x00022c4e01007387 */ /* 0x0001e20000100800 */
[----:B------:R-:W-:-:S05]  /*18740*/  @!P1 IMAD.MOV.U32 R47, RZ, RZ, R78 ;  /* 0x000000ffff2f9224 */ /* 0x000fca00078e004e */
[----:B------:R1:W2:Y:S04]  /*18750*/  @!P1 LDG.E.U8 R81, desc[UR18][R46.64] ;  /* 0x000000122e519981 */ /* 0x0002a8000c1e1100 */
[----:B0-----:R-:W3:Y:S01]  /*18760*/  LDL.LU R78, [R1+0x2ec] ;  /* 0x0002ec00014e7983 */ /* 0x001ee20000300800 */
[----:B----4-:R-:W-:-:S03]  /*18770*/  IMAD.X R77, R88, 0x1, R77, P2 ;  /* 0x00000001584d7824 */ /* 0x010fc600010e064d */
[----:B------:R-:W4:Y:S01]  /*18780*/  LDL.LU R76, [R1+0x2f0] ;  /* 0x0002f000014c7983 */ /* 0x000f220000300800 */
[----:B-1----:R-:W-:-:S03]  /*18790*/  @!P1 IMAD.MOV.U32 R46, RZ, RZ, R72 ;  /* 0x000000ffff2e9224 */ /* 0x002fc600078e0048 */
[----:B------:R0:W-:Y:S04]  /*187a0*/  STL [R1+0x270], R72 ;  /* 0x0002704801007387 */ /* 0x0001e80000100800 */
[----:B------:R1:W-:Y:S01]  /*187b0*/  STL [R1+0x26c], R77 ;  /* 0x00026c4d01007387 */ /* 0x0003e20000100800 */
[----:B------:R-:W-:-:S03]  /*187c0*/  @!P1 IMAD.MOV.U32 R47, RZ, RZ, R77 ;  /* 0x000000ffff2f9224 */ /* 0x000fc600078e004d */
[----:B0-----:R-:W2:Y:S01]  /*187d0*/  LDL.LU R72, [R1+0x330] ;  /* 0x0003300001487983 */ /* 0x001ea20000300800 */
[----:B------:R-:W-:-:S05]  /*187e0*/  IADD3 R0, P2, PT, R4, R0, RZ ;  /* 0x0000000004007210 */ /* 0x000fca0007f5e0ff */
[----:B------:R-:W-:Y:S01]  /*187f0*/  IMAD.X R71, R88, 0x1, R71, P2 ;  /* 0x0000000158477824 */ /* 0x000fe200010e0647 */
[----:B------:R-:W-:Y:S04]  /*18800*/  STL [R1+0x2b0], R0 ;  /* 0x0002b00001007387 */ /* 0x000fe80000100800 */
[----:B------:R-:W-:Y:S04]  /*18810*/  STL [R1+0x2ac], R71 ;  /* 0x0002ac4701007387 */ /* 0x000fe80000100800 */
[----:B-1----:R-:W2:Y:S04]  /*18820*/  LDL.LU R77, [R1+0x32c] ;  /* 0x00032c00014d7983 */ /* 0x002ea80000300800 */
[----:B------:R0:W-:Y:S04]  /*18830*/  STS.U8 [R68+UR9+0x4980], R83 ;  /* 0x0049805344007988 */ /* 0x0001e80008000009 */
[----:B------:R1:W-:Y:S01]  /*18840*/  STS.U8 [R68+UR9+0x4d80], R85 ;  /* 0x004d805544007988 */ /* 0x0003e20008000009 */
[----:B0-----:R-:W-:-:S02]  /*18850*/  PRMT R83, RZ, 0x7610, R83 ;  /* 0x00007610ff537816 */ /* 0x001fc40000000053 */
[----:B-1----:R-:W-:-:S04]  /*18860*/  PRMT R85, RZ, 0x7610, R85 ;  /* 0x00007610ff557816 */ /* 0x002fc80000000055 */
[----:B------:R0:W2:Y:S04]  /*18870*/  @!P1 LDG.E.U8 R83, desc[UR18][R46.64] ;  /* 0x000000122e539981 */ /* 0x0000a8000c1e1100 */
[----:B------:R1:W-:Y:S01]  /*18880*/  STS.U8 [R68+UR9+0x5180], R87 ;  /* 0x0051805744007988 */ /* 0x0003e20008000009 */
[----:B0-----:R-:W-:Y:S02]  /*18890*/  @!P1 IMAD.MOV.U32 R47, RZ, RZ, R71 ;  /* 0x000000ffff2f9224 */ /* 0x001fe400078e0047 */
[----:B------:R-:W-:Y:S01]  /*188a0*/  @!P1 IMAD.MOV.U32 R46, RZ, RZ, R0 ;  /* 0x000000ffff2e9224 */ /* 0x000fe200078e0000 */
[----:B------:R-:W2:Y:S04]  /*188b0*/  LDL.LU R71, [R1+0x36c] ;  /* 0x00036c0001477983 */ /* 0x000ea80000300800 */
[----:B------:R-:W2:Y:S01]  /*188c0*/  LDL.LU R0, [R1+0x370] ;  /* 0x0003700001007983 */ /* 0x000ea20000300800 */
[----:B-1----:R-:W-:-:S03]  /*188d0*/  PRMT R87, RZ, 0x7610, R87 ;  /* 0x00007610ff577816 */ /* 0x002fc60000000057 */
[----:B------:R0:W2:Y:S01]  /*188e0*/  @!P1 LDG.E.U8 R85, desc[UR18][R46.64] ;  /* 0x000000122e559981 */ /* 0x0000a2000c1e1100 */
[----:B------:R-:W-:Y:S01]  /*188f0*/  IMAD.MOV.U32 R90, RZ, RZ, R84 ;  /* 0x000000ffff5a7224 */ /* 0x000fe200078e0054 */
[----:B----4-:R-:W-:-:S05]  /*18900*/  IADD3 R76, P2, PT, R4, R76, RZ ;  /* 0x0000004c044c7210 */ /* 0x010fca0007f5e0ff */
[----:B---3--:R-:W-:Y:S01]  /*18910*/  IMAD.X R78, R88, 0x1, R78, P2 ;  /* 0x00000001584e7824 */ /* 0x008fe200010e064e */
[----:B------:R1:W-:Y:S01]  /*18920*/  STL [R1+0x2f0], R76 ;  /* 0x0002f04c01007387 */ /* 0x0003e20000100800 */
[----:B0-----:R-:W-:Y:S02]  /*18930*/  @!P1 IMAD.MOV.U32 R46, RZ, RZ, R76 ;  /* 0x000000ffff2e9224 */ /* 0x001fe400078e004c */
[----:B------:R-:W-:Y:S01]  /*18940*/  @!P1 IMAD.MOV.U32 R47, RZ, RZ, R78 ;  /* 0x000000ffff2f9224 */ /* 0x000fe200078e004e */
[----:B--2---:R-:W-:Y:S01]  /*18950*/  IADD3 R72, P2, PT, R4, R72, RZ ;  /* 0x0000004804487210 */ /* 0x004fe20007f5e0ff */
[----:B------:R-:W-:Y:S04]  /*18960*/  STL [R1+0x2ec], R78 ;  /* 0x0002ec4e01007387 */ /* 0x000fe80000100800 */
[----:B-1----:R-:W2:Y:S04]  /*18970*/  LDL.LU R76, [R1+0x3b0] ;  /* 0x0003b000014c7983 */ /* 0x002ea80000300800 */
[----:B------:R-:W3:Y:S04]  /*18980*/  LDL.LU R84, [R1+0x70] ;  /* 0x0000700001547983 */ /* 0x000ee80000300800 */
[----:B------:R-:W4:Y:S04]  /*18990*/  LDL.LU R86, [R1+0x50] ;  /* 0x0000500001567983 */ /* 0x000f280000300800 */
[----:B------:R0:W4:Y:S01]  /*189a0*/  @!P1 LDG.E.U8 R87, desc[UR18][R46.64] ;  /* 0x000000122e579981 */ /* 0x000122000c1e1100 */
[----:B------:R-:W-:-:S03]  /*189b0*/  IMAD.X R77, R88, 0x1, R77, P2 ;  /* 0x00000001584d7824 */ /* 0x000fc600010e064d */
[----:B------:R-:W-:Y:S04]  /*189c0*/  STL [R1+0x330], R72 ;  /* 0x0003304801007387 */ /* 0x000fe80000100800 */
[----:B------:R1:W-:Y:S01]  /*189d0*/  STL [R1+0x32c], R77 ;  /* 0x00032c4d01007387 */ /* 0x0003e20000100800 */
[----:B0-----:R-:W-:-:S03]  /*189e0*/  @!P1 IMAD.MOV.U32 R47, RZ, RZ, R77 ;  /* 0x000000ffff2f9224 */ /* 0x001fc600078e004d */
[----:B-1----:R-:W4:Y:S01]  /*189f0*/  LDL.LU R77, [R1+0x3ac] ;  /* 0x0003ac00014d7983 */ /* 0x002f220000300800 */
[----:B------:R-:W-:-:S03]  /*18a00*/  @!P1 IMAD.MOV.U32 R46, RZ, RZ, R72 ;  /* 0x000000ffff2e9224 */ /* 0x000fc600078e0048 */
[----:B------:R0:W-:Y:S04]  /*18a10*/  STS.U8 [R68+UR9+0x5580], R89 ;  /* 0x0055805944007988 */ /* 0x0001e80008000009 */
[----:B------:R1:W-:Y:S01]  /*18a20*/  STS.U8 [R68+UR9+0x5980], R91 ;  /* 0x0059805b44007988 */ /* 0x0003e20008000009 */
[----:B0-----:R-:W-:Y:S02]  /*18a30*/  PRMT R89, RZ, 0x7610, R89 ;  /* 0x00007610ff597816 */ /* 0x001fe40000000059 */
[----:B------:R-:W-:-:S04]  /*18a40*/  IADD3 R0, P2, PT, R4, R0, RZ ;  /* 0x0000000004007210 */ /* 0x000fc80007f5e0ff */
[----:B------:R0:W4:Y:S01]  /*18a50*/  @!P1 LDG.E.U8 R89, desc[UR18][R46.64] ;  /* 0x000000122e599981 */ /* 0x000122000c1e1100 */
[----:B------:R-:W-:Y:S01]  /*18a60*/  IMAD.X R71, R88, 0x1, R71, P2 ;  /* 0x0000000158477824 */ /* 0x000fe200010e0647 */
[----:B-1----:R-:W-:Y:S02]  /*18a70*/  PRMT R91, RZ, 0x7610, R91 ;  /* 0x00007610ff5b7816 */ /* 0x002fe4000000005b */
[----:B------:R-:W-:Y:S04]  /*18a80*/  STL [R1+0x370], R0 ;  /* 0x0003700001007387 */ /* 0x000fe80000100800 */
[----:B------:R1:W-:Y:S01]  /*18a90*/  STL [R1+0x36c], R71 ;  /* 0x00036c4701007387 */ /* 0x0003e20000100800 */
[----:B0-----:R-:W-:Y:S02]  /*18aa0*/  @!P1 IMAD.MOV.U32 R46, RZ, RZ, R0 ;  /* 0x000000ffff2e9224 */ /* 0x001fe400078e0000 */
[----:B------:R-:W-:Y:S01]  /*18ab0*/  @!P1 IMAD.MOV.U32 R47, RZ, RZ, R71 ;  /* 0x000000ffff2f9224 */ /* 0x000fe200078e0047 */
[----:B------:R-:W4:Y:S04]  /*18ac0*/  LDL.LU R72, [R1+0x6c8] ;  /* 0x0006c80001487983 */ /* 0x000f280000300800 */
[----:B------:R-:W4:Y:S04]  /*18ad0*/  LDL.LU R79, [R1+0x6b4] ;  /* 0x0006b400014f7983 */ /* 0x000f280000300800 */
[----:B-1----:R-:W4:Y:S04]  /*18ae0*/  LDL.LU R71, [R1+0x100] ;  /* 0x0001000001477983 */ /* 0x002f280000300800 */
[----:B------:R-:W4:Y:S04]  /*18af0*/  LDL.LU R0, [R1+0xe4] ;  /* 0x0000e40001007983 */ /* 0x000f280000300800 */
[----:B------:R0:W-:Y:S04]  /*18b00*/  STS.U8 [R68+UR9+0x5d80], R93 ;  /* 0x005d805d44007988 */ /* 0x0001e80008000009 */
[----:B------:R-:W4:Y:S04]  /*18b10*/  LDL.LU R78, [R1+0xc8] ;  /* 0x0000c800014e7983 */ /* 0x000f280000300800 */
[----:B------:R1:W4:Y:S01]  /*18b20*/  @!P1 LDG.E.U8 R91, desc[UR18][R46.64] ;  /* 0x000000122e5b9981 */ /* 0x000322000c1e1100 */
[----:B0-----:R-:W-:-:S03]  /*18b30*/  PRMT R93, RZ, 0x7610, R93 ;  /* 0x00007610ff5d7816 */ /* 0x001fc6000000005d */
[----:B------:R-:W4:Y:S04]  /*18b40*/  LDL.LU R92, [R1+0xac] ;  /* 0x0000ac00015c7983 */ /* 0x000f280000300800 */
[----:B------:R-:W-:Y:S01]  /*18b50*/  STS.U8 [R68+UR9+0x6180], R90 ;  /* 0x0061805a44007988 */ /* 0x000fe20008000009 */
[----:B--2---:R-:W-:-:S05]  /*18b60*/  IADD3 R76, P2, PT, R4, R76, RZ ;  /* 0x0000004c044c7210 */ /* 0x004fca0007f5e0ff */
[----:B-1----:R-:W-:Y:S01]  /*18b70*/  @!P1 IMAD.MOV.U32 R46, RZ, RZ, R76 ;  /* 0x000000ffff2e9224 */ /* 0x002fe200078e004c */
[----:B------:R0:W-:Y:S04]  /*18b80*/  STL [R1+0x3b0], R76 ;  /* 0x0003b04c01007387 */ /* 0x0001e80000100800 */
[----:B---3--:R-:W-:Y:S01]  /*18b90*/  STS.U8 [R68+UR9+0x6580], R84 ;  /* 0x0065805444007988 */ /* 0x008fe20008000009 */
[----:B----4-:R-:W-:-:S04]  /*18ba0*/  IMAD.X R77, R88, 0x1, R77, P2 ;  /* 0x00000001584d7824 */ /* 0x010fc800010e064d */
[----:B------:R-:W-:Y:S01]  /*18bb0*/  @!P1 IMAD.MOV.U32 R47, RZ, RZ, R77 ;  /* 0x000000ffff2f9224 */ /* 0x000fe200078e004d */
[----:B------:R1:W-:Y:S04]  /*18bc0*/  STL [R1+0x3ac], R77 ;  /* 0x0003ac4d01007387 */ /* 0x0003e80000100800 */
[----:B0-----:R-:W2:Y:S04]  /*18bd0*/  LDL.LU R76, [R1+0x6c] ;  /* 0x00006c00014c7983 */ /* 0x001ea80000300800 */
[----:B------:R0:W3:Y:S04]  /*18be0*/  @!P1 LDG.E.U8 R93, desc[UR18][R46.64] ;  /* 0x000000122e5d9981 */ /* 0x0000e8000c1e1100 */
[----:B-1----:R-:W4:Y:S04]  /*18bf0*/  LDL.LU R77, [R1+0x4c] ;  /* 0x00004c00014d7983 */ /* 0x002f280000300800 */
[----:B------:R-:W2:Y:S04]  /*18c00*/  LDL.LU R88, [R1+0x28] ;  /* 0x0000280001587983 */ /* 0x000ea80000300800 */
[----:B------:R-:W2:Y:S04]  /*18c10*/  LDL.LU R46, [R1+0x11c] ;  /* 0x00011c00012e7983 */ /* 0x000ea80000300800 */
[----:B------:R-:W2:Y:S04]  /*18c20*/  LDL.LU R47, [R1+0x8c] ;  /* 0x00008c00012f7983 */ /* 0x000ea80000300800 */
[----:B------:R-:W2:Y:S04]  /*18c30*/  LDL.LU R90, [R1+0x4] ;  /* 0x00000400015a7983 */ /* 0x000ea80000300800 */
[----:B------:R-:W2:Y:S04]  /*18c40*/  LDL.LU R84, [R1+0x84c] ;  /* 0x00084c0001547983 */ /* 0x000ea80000300800 */
[----:B------:R-:W-:Y:S04]  /*18c50*/  STS.U8 [R68+UR9+0x6980], R86 ;  /* 0x0069805644007988 */ /* 0x000fe80008000009 */
[----:B--2---:R-:W-:Y:S04]  /*18c60*/  STS.U8 [R68+UR9+0x6d80], R84 ;  /* 0x006d805444007988 */ /* 0x004fe80008000009 */
[----:B------:R-:W-:Y:S04]  /*18c70*/  STS.U8 [R68+UR9+0x7180], R82 ;  /* 0x0071805244007988 */ /* 0x000fe80008000009 */
[----:B------:R-:W-:Y:S04]  /*18c80*/  STS.U8 [R68+UR9+0x7580], R80 ;  /* 0x0075805044007988 */ /* 0x000fe80008000009 */
[----:B------:R1:W-:Y:S02]  /*18c90*/  STS.U8 [R68+UR9+0x7980], R75 ;  /* 0x0079804b44007988 */ /* 0x0003e40008000009 */
[----:B-1----:R-:W-:-:S02]  /*18ca0*/  LOP3.LUT R75, R2, 0x30, RZ, 0x3c, !PT ;  /* 0x00000030024b7812 */ /* 0x002fc400078e3cff */
[----:B------:R-:W2:Y:S04]  /*18cb0*/  LDL.LU R68, [R1+0x6c4] ;  /* 0x0006c40001447983 */ /* 0x000ea80000300800 */
[----:B------:R-:W2:Y:S04]  /*18cc0*/  LDL.LU R86, [R1+0x6b0] ;  /* 0x0006b00001567983 */ /* 0x000ea80000300800 */
[----:B------:R-:W2:Y:S04]  /*18cd0*/  LDL.LU R82, [R1+0x69c] ;  /* 0x00069c0001527983 */ /* 0x000ea80000300800 */
[----:B------:R-:W2:Y:S04]  /*18ce0*/  LDL.LU R84, [R1+0x118] ;  /* 0x0001180001547983 */ /* 0x000ea80000300800 */
[----:B------:R1:W-:Y:S04]  /*18cf0*/  STS.U8 [R75+UR9+0x7d80], R66 ;  /* 0x007d80424b007988 */ /* 0x0003e80008000009 */
[----:B-1----:R-:W2:Y:S01]  /*18d00*/  LDL.LU R66, [R1+0x6a0] ;  /* 0x0006a00001427983 */ /* 0x002ea20000300800 */
[----:B------:R-:W-:-:S05]  /*18d10*/  LOP3.LUT R80, R2, 0x40, RZ, 0x3c, !PT ;  /* 0x0000004002507812 */ /* 0x000fca00078e3cff */
[----:B------:R1:W-:Y:S04]  /*18d20*/  STS.U8 [R80+UR9+0x4200], R72 ;  /* 0x0042004850007988 */ /* 0x0003e80008000009 */
[----:B------:R0:W-:Y:S04]  /*18d30*/  STS.U8 [R80+UR9+0x4600], R79 ;  /* 0x0046004f50007988 */ /* 0x0001e80008000009 */
[----:B-1----:R-:W3:Y:S04]  /*18d40*/  LDL.LU R72, [R1+0x848] ;  /* 0x0008480001487983 */ /* 0x002ee80000300800 */
[----:B0-----:R-:W3:Y:S04]  /*18d50*/  LDL.LU R79, [R1+0x844] ;  /* 0x00084400014f7983 */ /* 0x001ee80000300800 */
[----:B--2---:R-:W-:Y:S04]  /*18d60*/  STS.U8 [R80+UR9+0x4a00], R66 ;  /* 0x004a004250007988 */ /* 0x004fe80008000009 */
[----:B------:R-:W-:Y:S04]  /*18d70*/  STS.U8 [R80+UR9+0x4e00], R46 ;  /* 0x004e002e50007988 */ /* 0x000fe80008000009 */
[----:B------:R0:W-:Y:S04]  /*18d80*/  STS.U8 [R80+UR9+0x5200], R71 ;  /* 0x0052004750007988 */ /* 0x0001e80008000009 */
[----:B------:R1:W-:Y:S04]  /*18d90*/  STS.U8 [R80+UR9+0x5600], R0 ;  /* 0x0056000050007988 */ /* 0x0003e80008000009 */
[----:B------:R2:W-:Y:S04]  /*18da0*/  STS.U8 [R80+UR9+0x5a00], R78 ;  /* 0x005a004e50007988 */ /* 0x0005e80008000009 */
[----:B0-----:R-:W3:Y:S04]  /*18db0*/  LDL.LU R71, [R1+0xfc] ;  /* 0x0000fc0001477983 */ /* 0x001ee80000300800 */
[----:B-1----:R-:W3:Y:S04]  /*18dc0*/  LDL.LU R0, [R1+0xe0] ;  /* 0x0000e00001007983 */ /* 0x002ee80000300800 */
[----:B------:R0:W-:Y:S04]  /*18dd0*/  STS.U8 [R80+UR9+0x5e00], R92 ;  /* 0x005e005c50007988 */ /* 0x0001e80008000009 */
[----:B--2---:R-:W2:Y:S04]  /*18de0*/  LDL.LU R78, [R1+0xc4] ;  /* 0x0000c400014e7983 */ /* 0x004ea80000300800 */
[----:B0-----:R-:W2:Y:S04]  /*18df0*/  LDL.LU R92, [R1+0xa8] ;  /* 0x0000a800015c7983 */ /* 0x001ea80000300800 */
[----:B------:R0:W-:Y:S04]  /*18e00*/  STS.U8 [R80+UR9+0x6200], R47 ;  /* 0x0062002f50007988 */ /* 0x0001e80008000009 */
[----:B------:R-:W-:Y:S04]  /*18e10*/  STS.U8 [R80+UR9+0x6600], R76 ;  /* 0x0066004c50007988 */ /* 0x000fe80008000009 */
[----:B----4-:R-:W-:Y:S04]  /*18e20*/  STS.U8 [R80+UR9+0x6a00], R77 ;  /* 0x006a004d50007988 */ /* 0x010fe80008000009 */
[----:B------:R-:W-:Y:S04]  /*18e30*/  STS.U8 [R80+UR9+0x6e00], R88 ;  /* 0x006e005850007988 */ /* 0x000fe80008000009 */
[----:B------:R-:W-:Y:S04]  /*18e40*/  STS.U8 [R80+UR9+0x7200], R90 ;  /* 0x0072005a50007988 */ /* 0x000fe80008000009 */
[----:B0-----:R-:W4:Y:S04]  /*18e50*/  LDL.LU R47, [R1+0x20] ;  /* 0x00002000012f7983 */ /* 0x001f280000300800 */
[----:B---3--:R0:W-:Y:S04]  /*18e60*/  STS.U8 [R80+UR9+0x7600], R79 ;  /* 0x0076004f50007988 */ /* 0x0081e80008000009 */
[----:B------:R1:W-:Y:S04]  /*18e70*/  STS.U8 [R80+UR9+0x7a00], R72 ;  /* 0x007a004850007988 */ /* 0x0003e80008000009 */
[----:B------:R3:W-:Y:S04]  /*18e80*/  STS.U8 [R80+UR9+0x7e00], R64 ;  /* 0x007e004050007988 */ /* 0x0007e80008000009 */
[----:B0-----:R-:W4:Y:S04]  /*18e90*/  LDL.LU R79, [R1+0x68] ;  /* 0x00006800014f7983 */ /* 0x001f280000300800 */
[----:B-1----:R-:W4:Y:S04]  /*18ea0*/  LDL.LU R72, [R1+0x44] ;  /* 0x0000440001487983 */ /* 0x002f280000300800 */
[----:B---3--:R-:W3:Y:S01]  /*18eb0*/  LDL.LU R64, [R1+0x84] ;  /* 0x0000840001407983 */ /* 0x008ee20000300800 */
[----:B------:R-:W-:-:S03]  /*18ec0*/  LOP3.LUT R66, R2, 0x50, RZ, 0x3c, !PT ;  /* 0x0000005002427812 */ /* 0x000fc600078e3cff */
[----:B------:R-:W4:Y:S04]  /*18ed0*/  LDL.LU R2, [R1+0x6c0] ;  /* 0x0006c00001027983 */ /* 0x000f280000300800 */
[----:B------:R-:W4:Y:S04]  /*18ee0*/  LDL.LU R76, [R1+0x6ac] ;  /* 0x0006ac00014c7983 */ /* 0x000f280000300800 */
[----:B------:R-:W4:Y:S04]  /*18ef0*/  LDL.LU R77, [R1+0x698] ;  /* 0x00069800014d7983 */ /* 0x000f280000300800 */
[----:B------:R-:W4:Y:S04]  /*18f00*/  LDL.LU R88, [R1+0x114] ;  /* 0x0001140001587983 */ /* 0x000f280000300800 */
[----:B------:R0:W-:Y:S04]  /*18f10*/  STS.U8 [R66+UR9+0x4280], R68 ;  /* 0x0042804442007988 */ /* 0x0001e80008000009 */
[----:B------:R-:W4:Y:S04]  /*18f20*/  LDL.LU R90, [R1+0xf8] ;  /* 0x0000f800015a7983 */ /* 0x000f280000300800 */
[----:B------:R1:W-:Y:S04]  /*18f30*/  STS.U8 [R66+UR9+0x4680], R86 ;  /* 0x0046805642007988 */ /* 0x0003e80008000009 */
[----:B0-----:R-:W4:Y:S04]  /*18f40*/  LDL.LU R68, [R1+0xdc] ;  /* 0x0000dc0001447983 */ /* 0x001f280000300800 */
[----:B------:R0:W-:Y:S04]  /*18f50*/  STS.U8 [R66+UR9+0x4a80], R82 ;  /* 0x004a805242007988 */ /* 0x0001e80008000009 */
[----:B-1----:R-:W4:Y:S04]  /*18f60*/  LDL.LU R86, [R1+0xc0] ;  /* 0x0000c00001567983 */ /* 0x002f280000300800 */
[----:B------:R1:W-:Y:S04]  /*18f70*/  STS.U8 [R66+UR9+0x4e80], R84 ;  /* 0x004e805442007988 */ /* 0x0003e80008000009 */
[----:B0-----:R-:W4:Y:S04]  /*18f80*/  LDL.LU R82, [R1+0xa4] ;  /* 0x0000a40001527983 */ /* 0x001f280000300800 */
[----:B-1----:R-:W4:Y:S04]  /*18f90*/  LDL.LU R84, [R1+0x80] ;  /* 0x0000800001547983 */ /* 0x002f280000300800 */
[----:B------:R-:W4:Y:S04]  /*18fa0*/  LDL.LU R46, [R1+0x5c] ;  /* 0x00005c00012e7983 */ /* 0x000f280000300800 */
[----:B------:R0:W-:Y:S04]  /*18fb0*/  STS.U8 [R66+UR9+0x5280], R71 ;  /* 0x0052804742007988 */ /* 0x0001e80008000009 */
[----:B------:R1:W-:Y:S04]  /*18fc0*/  STS.U8 [R66+UR9+0x5680], R0 ;  /* 0x0056800042007988 */ /* 0x0003e80008000009 */
[----:B0-----:R-:W4:Y:S04]  /*18fd0*/  LDL.LU R71, [R1+0x840] ;  /* 0x0008400001477983 */ /* 0x001f280000300800 */
[----:B-1----:R0:W5:Y:S04]  /*18fe0*/  LDL.LU R0, [R1+0x83c] ;  /* 0x00083c0001007983 */ /* 0x0021680000300800 */
[----:B--2---:R1:W-:Y:S04]  /*18ff0*/  STS.U8 [R66+UR9+0x5a80], R78 ;  /* 0x005a804e42007988 */ /* 0x0043e80008000009 */
[----:B------:R2:W-:Y:S04]  /*19000*/  STS.U8 [R66+UR9+0x5e80], R92 ;  /* 0x005e805c42007988 */ /* 0x0005e80008000009 */
[----:B-1----:R-:W4:Y:S04]  /*19010*/  LDL.LU R78, [R1+0x838] ;  /* 0x00083800014e7983 */ /* 0x002f280000300800 */
[----:B--2---:R-:W2:Y:S04]  /*19020*/  LDL.LU R92, [R1+0x834] ;  /* 0x00083400015c7983 */ /* 0x004ea80000300800 */
[----:B---3--:R1:W-:Y:S04]  /*19030*/  STS.U8 [R66+UR9+0x6280], R64 ;  /* 0x0062804042007988 */ /* 0x0083e80008000009 */
[----:B----4-:R3:W-:Y:S04]  /*19040*/  STS.U8 [R66+UR9+0x6680], R79 ;  /* 0x0066804f42007988 */ /* 0x0107e80008000009 */
[----:B-1----:R-:W4:Y:S01]  /*19050*/  LDL.LU R64, [R1+0xbc] ;  /* 0x0000bc0001407983 */ /* 0x002f220000300800 */
[----:B---3--:R-:W1:Y:S03]  /*19060*/  S2R R79, SR_TID.X ;  /* 0x00000000004f7919 */ /* 0x008e660000002100 */
[----:B------:R3:W-:Y:S04]  /*19070*/  STS.U8 [R66+UR9+0x6a80], R72 ;  /* 0x006a804842007988 */ /* 0x0007e80008000009 */
[----:B------:R0:W-:Y:S04]  /*19080*/  STS.U8 [R66+UR9+0x6e80], R47 ;  /* 0x006e802f42007988 */ /* 0x0001e80008000009 */
[----:B---3--:R-:W3:Y:S01]  /*19090*/  LDL.LU R72, [R1+0x9c] ;  /* 0x00009c0001487983 */ /* 0x008ee20000300800 */
[----:B-1----:R-:W-:-:S04]  /*190a0*/  LOP3.LUT R79, R79, 0x7f, RZ, 0xc0, !PT ;  /* 0x0000007f4f4f7812 */ /* 0x002fc800078ec0ff */
[C---:B0-----:R-:W-:Y:S01]  /*190b0*/  LOP3.LUT R47, R79.reuse, 0x60, RZ, 0x3c, !PT ;  /* 0x000000604f2f7812 */ /* 0x041fe200078e3cff */
[----:B--2---:R0:W-:Y:S04]  /*190c0*/  STS.U8 [R66+UR9+0x7280], R92 ;  /* 0x0072805c42007988 */ /* 0x0041e80008000009 */
[----:B------:R1:W-:Y:S04]  /*190d0*/  STS.U8 [R66+UR9+0x7680], R78 ;  /* 0x0076804e42007988 */ /* 0x0003e80008000009 */
[----:B------:R2:W-:Y:S04]  /*190e0*/  STS.U8 [R66+UR9+0x7a80], R71 ;  /* 0x007a804742007988 */ /* 0x0005e80008000009 */
[----:B0-----:R-:W3:Y:S04]  /*190f0*/  LDL.LU R92, [R1+0xd8] ;  /* 0x0000d800015c7983 */ /* 0x001ee80000300800 */
[----:B-1----:R-:W3:Y:S04]  /*19100*/  LDL.LU R78, [R1+0xf4] ;  /* 0x0000f400014e7983 */ /* 0x002ee80000300800 */
[----:B--2---:R-:W2:Y:S04]  /*19110*/  LDL.LU R71, [R1+0x110] ;  /* 0x0001100001477983 */ /* 0x004ea80000300800 */
[----:B------:R0:W-:Y:S04]  /*19120*/  STS.U8 [R66+UR9+0x7e80], R63 ;  /* 0x007e803f42007988 */ /* 0x0001e80008000009 */
[----:B------:R1:W-:Y:S04]  /*19130*/  STS.U8 [R47+UR9+0x4300], R2 ;  /* 0x004300022f007988 */ /* 0x0003e80008000009 */
[----:B------:R4:W-:Y:S04]  /*19140*/  STS.U8 [R47+UR9+0x4700], R76 ;  /* 0x0047004c2f007988 */ /* 0x0009e80008000009 */
[----:B0-----:R-:W2:Y:S04]  /*19150*/  LDL.LU R63, [R1+0x694] ;  /* 0x00069400013f7983 */ /* 0x001ea80000300800 */
[----:B-1----:R0:W5:Y:S04]  /*19160*/  LDL.LU R2, [R1+0x830] ;  /* 0x0008300001027983 */ /* 0x0021680000300800 */
[----:B----4-:R-:W4:Y:S04]  /*19170*/  LDL.LU R76, [R1+0x82c] ;  /* 0x00082c00014c7983 */ /* 0x010f280000300800 */
[----:B------:R1:W-:Y:S04]  /*19180*/  STS.U8 [R47+UR9+0x4b00], R77 ;  /* 0x004b004d2f007988 */ /* 0x0003e80008000009 */
[----:B------:R0:W-:Y:S04]  /*19190*/  STS.U8 [R47+UR9+0x4f00], R88 ;  /* 0x004f00582f007988 */ /* 0x0001e80008000009 */
[----:B------:R0:W-:Y:S04]  /*191a0*/  STS.U8 [R47+UR9+0x5300], R90 ;  /* 0x0053005a2f007988 */ /* 0x0001e80008000009 */
[----:B-1----:R-:W2:Y:S04]  /*191b0*/  LDL.LU R77, [R1+0x828] ;  /* 0x00082800014d7983 */ /* 0x002ea80000300800 */
[----:B0-----:R-:W2:Y:S04]  /*191c0*/  LDL.LU R88, [R1+0x824] ;  /* 0x0008240001587983 */ /* 0x001ea80000300800 */
[----:B------:R-:W2:Y:S04]  /*191d0*/  LDL.LU R90, [R1+0x820] ;  /* 0x00082000015a7983 */ /* 0x000ea80000300800 */
[----:B------:R0:W-:Y:S04]  /*191e0*/  STS.U8 [R47+UR9+0x5700], R68 ;  /* 0x005700442f007988 */ /* 0x0001e80008000009 */
[----:B------:R1:W-:Y:S04]  /*191f0*/  STS.U8 [R47+UR9+0x5b00], R86 ;  /* 0x005b00562f007988 */ /* 0x0003e80008000009 */
[----:B------:R1:W-:Y:S04]  /*19200*/  STS.U8 [R47+UR9+0x5f00], R82 ;  /* 0x005f00522f007988 */ /* 0x0003e80008000009 */
[----:B0-----:R-:W2:Y:S04]  /*19210*/  LDL.LU R68, [R1+0x81c] ;  /* 0x00081c0001447983 */ /* 0x001ea80000300800 */
[----:B-1----:R-:W2:Y:S04]  /*19220*/  LDL.LU R86, [R1+0x818] ;  /* 0x0008180001567983 */ /* 0x002ea80000300800 */
[----:B------:R-:W2:Y:S04]  /*19230*/  LDL.LU R82, [R1+0x814] ;  /* 0x0008140001527983 */ /* 0x000ea80000300800 */
[----:B------:R0:W-:Y:S04]  /*19240*/  STS.U8 [R47+UR9+0x6300], R84 ;  /* 0x006300542f007988 */ /* 0x0001e80008000009 */
[----:B0-----:R-:W2:Y:S04]  /*19250*/  LDL.LU R84, [R1+0x810] ;  /* 0x0008100001547983 */ /* 0x001ea80000300800 */
[----:B------:R-:W-:Y:S04]  /*19260*/  STS.U8 [R47+UR9+0x6700], R46 ;  /* 0x0067002e2f007988 */ /* 0x000fe80008000009 */
[----:B--2---:R0:W-:Y:S04]  /*19270*/  STS.U8 [R47+UR9+0x6b00], R84 ;  /* 0x006b00542f007988 */ /* 0x0041e80008000009 */
[----:B------:R1:W-:Y:S04]  /*19280*/  STS.U8 [R47+UR9+0x6f00], R86 ;  /* 0x006f00562f007988 */ /* 0x0003e80008000009 */
[----:B------:R2:W-:Y:S04]  /*19290*/  STS.U8 [R47+UR9+0x7300], R90 ;  /* 0x0073005a2f007988 */ /* 0x0005e80008000009 */
[----:B0-----:R-:W3:Y:S04]  /*192a0*/  LDL.LU R84, [R1+0x80c] ;  /* 0x00080c0001547983 */ /* 0x001ee80000300800 */
[----:B-1----:R-:W3:Y:S04]  /*192b0*/  LDL.LU R86, [R1+0x808] ;  /* 0x0008080001567983 */ /* 0x002ee80000300800 */
[----:B--2---:R-:W2:Y:S04]  /*192c0*/  LDL.LU R90, [R1+0x6a4] ;  /* 0x0006a400015a7983 */ /* 0x004ea80000300800 */
[----:B------:R0:W-:Y:S04]  /*192d0*/  STS.U8 [R47+UR9+0x7700], R77 ;  /* 0x0077004d2f007988 */ /* 0x0001e80008000009 */
[----:B0-----:R-:W2:Y:S01]  /*192e0*/  LDL.LU R77, [R1+0x6bc] ;  /* 0x0006bc00014d7983 */ /* 0x001ea20000300800 */
[----:B------:R-:W-:-:S03]  /*192f0*/  LOP3.LUT R46, R79, 0x70, RZ, 0x3c, !PT ;  /* 0x000000704f2e7812 */ /* 0x000fc600078e3cff */
[----:B------:R-:W-:Y:S04]  /*19300*/  STS.U8 [R47+UR9+0x7b00], R69 ;  /* 0x007b00452f007988 */ /* 0x000fe80008000009 */
[----:B------:R-:W-:Y:S04]  /*19310*/  STS.U8 [R47+UR9+0x7f00], R61 ;  /* 0x007f003d2f007988 */ /* 0x000fe80008000009 */
[----:B--2---:R-:W-:Y:S04]  /*19320*/  STS.U8 [R46+UR9+0x4380], R77 ;  /* 0x0043804d2e007988 */ /* 0x004fe80008000009 */
[----:B------:R-:W-:Y:S04]  /*19330*/  STS.U8 [R46+UR9+0x4780], R90 ;  /* 0x0047805a2e007988 */ /* 0x000fe80008000009 */
[----:B------:R-:W-:Y:S04]  /*19340*/  STS.U8 [R46+UR9+0x4b80], R63 ;  /* 0x004b803f2e007988 */ /* 0x000fe80008000009 */
[----:B------:R-:W-:Y:S04]  /*19350*/  STS.U8 [R46+UR9+0x4f80], R71 ;  /* 0x004f80472e007988 */ /* 0x000fe80008000009 */
[----:B---3--:R-:W-:Y:S04]  /*19360*/  STS.U8 [R46+UR9+0x5380], R78 ;  /* 0x0053804e2e007988 */ /* 0x008fe80008000009 */
[----:B------:R-:W-:Y:S04]  /*19370*/  STS.U8 [R46+UR9+0x5780], R92 ;  /* 0x0057805c2e007988 */ /* 0x000fe80008000009 */
[----:B------:R-:W-:Y:S04]  /*19380*/  STS.U8 [R46+UR9+0x5b80], R64 ;  /* 0x005b80402e007988 */ /* 0x000fe80008000009 */
[----:B------:R-:W-:Y:S04]  /*19390*/  STS.U8 [R46+UR9+0x5f80], R72 ;  /* 0x005f80482e007988 */ /* 0x000fe80008000009 */
[----:B------:R0:W-:Y:S04]  /*193a0*/  STS.U8 [R46+UR9+0x6380], R86 ;  /* 0x006380562e007988 */ /* 0x0001e80008000009 */
[----:B------:R1:W-:Y:S04]  /*193b0*/  STS.U8 [R46+UR9+0x6780], R84 ;  /* 0x006780542e007988 */ /* 0x0003e80008000009 */
[----:B------:R2:W-:Y:S04]  /*193c0*/  STS.U8 [R46+UR9+0x6b80], R82 ;  /* 0x006b80522e007988 */ /* 0x0005e80008000009 */
[----:B0-----:R0:W5:Y:S04]  /*193d0*/  LDL.LU R86, [R1+0x804] ;  /* 0x0008040001567983 */ /* 0x0011680000300800 */
[----:B-1----:R0:W5:Y:S04]  /*193e0*/  LDL.LU R84, [R1+0x800] ;  /* 0x0008000001547983 */ /* 0x0021680000300800 */
[----:B--2---:R0:W5:Y:S04]  /*193f0*/  LDL.LU R82, [R1+0x7fc] ;  /* 0x0007fc0001527983 */ /* 0x0041680000300800 */
[----:B------:R1:W-:Y:S04]  /*19400*/  STS.U8 [R46+UR9+0x6f80], R68 ;  /* 0x006f80442e007988 */ /* 0x0003e80008000009 */
[----:B-1----:R0:W5:Y:S04]  /*19410*/  LDL.LU R68, [R1+0x7f8] ;  /* 0x0007f80001447983 */ /* 0x0021680000300800 */
[----:B------:R-:W-:Y:S04]  /*19420*/  STS.U8 [R46+UR9+0x7380], R88 ;  /* 0x007380582e007988 */ /* 0x000fe80008000009 */
[----:B----4-:R-:W-:Y:S04]  /*19430*/  STS.U8 [R46+UR9+0x7780], R76 ;  /* 0x0077804c2e007988 */ /* 0x010fe80008000009 */
[----:B------:R-:W-:Y:S04]  /*19440*/  STS.U8 [R46+UR9+0x7b80], R67 ;  /* 0x007b80432e007988 */ /* 0x000fe80008000009 */
[----:B------:R-:W-:Y:S01]  /*19450*/  STS.U8 [R46+UR9+0x7f80], R60 ;  /* 0x007f803c2e007988 */ /* 0x000fe20008000009 */
[----:B------:R-:W-:-:S03]  /*19460*/  LOP3.LUT R72, R79, 0x10, RZ, 0x3c, !PT ;  /* 0x000000104f487812 */ /* 0x000fc600078e3cff */
        /* <DEDUP_REMOVED lines=8> */
[----:B------:R0:W-:Y:S04]  /*194f0*/  STS.U8 [R72+UR9+0xa080], R14 ;  /* 0x00a0800e48007988 */ /* 0x0001e80008000009 */
[----:B------:R0:W-:Y:S01]  /*19500*/  STS.U8 [R72+UR9+0xa480], R15 ;  /* 0x00a4800f48007988 */ /* 0x0001e20008000009 */
[----:B-1----:R-:W-:-:S03]  /*19510*/  LOP3.LUT R79, R79, 0x20, RZ, 0x3c, !PT ;  /* 0x000000204f4f7812 */ /* 0x002fc600078e3cff */
[----:B------:R0:W-:Y:S04]  /*19520*/  STS.U8 [R72+UR9+0xa880], R16 ;  /* 0x00a8801048007988 */ /* 0x0001e80008000009 */
        /* <DEDUP_REMOVED lines=52> */
[----:B------:R0:W-:Y:S01]  /*19870*/  STS.U8 [R46+UR9+0xbb80], R93 ;  /* 0x00bb805d2e007988 */ /* 0x0001e20008000009 */
[----:B------:R1:W-:Y:S06]  /*19880*/  MEMBAR.ALL.CTA ;  /* 0x0000000000007992 */ /* 0x0003ec0000008000 */
[----:B-1----:R-:W1:Y:S01]  /*19890*/  FENCE.VIEW.ASYNC.S ;  /* 0x00000000000073c6 */ /* 0x002e620000000000 */
[----:B------:R-:W-:Y:S01]  /*198a0*/  ULEA UR6, UR11, UR9, 0x3 ;  /* 0x000000090b067291 */ /* 0x000fe2000f8e18ff */
[----:B------:R-:W-:-:S03]  /*198b0*/  UMOV UR4, UR5 ;  /* 0x0000000500047c82 */ /* 0x000fc60008000000 */
[----:B------:R-:W-:Y:S01]  /*198c0*/  UIADD3 UR6, UPT, UPT, UR6, 0xc000, URZ ;  /* 0x0000c00006067890 */ /* 0x000fe2000fffe0ff */
[----:B-1----:R-:W-:Y:S06]  /*198d0*/  BAR.SYNC.DEFER_BLOCKING 0x0 ;  /* 0x0000000000007b1d */ /* 0x002fec0000010000 */
[----:B0-----:R-:W-:Y:S05]  /*198e0*/  @P0 BRA `(.L_x_9) ;  /* 0x0000000000480947 */ /* 0x001fea0003800000 */
[----:B------:R-:W-:Y:S01]  /*198f0*/  UMOV UR13, 0x40004040 ;  /* 0x40004040000d7882 */ /* 0x000fe20000000000 */
[----:B------:R-:W-:Y:S01]  /*19900*/  UMOV UR15, 0x40004040 ;  /* 0x40004040000f7882 */ /* 0x000fe20000000000 */
[----:B------:R-:W-:Y:S01]  /*19910*/  UMOV UR16, 0x0 ;  /* 0x0000000000107882 */ /* 0x000fe20000000000 */
[----:B------:R-:W-:Y:S01]  /*19920*/  UMOV UR17, 0x8108490 ;  /* 0x0810849000117882 */ /* 0x000fe20000000000 */
[----:B------:R-:W-:Y:S01]  /*19930*/  UMOV UR32, 0x0 ;  /* 0x0000000000207882 */ /* 0x000fe20000000000 */
[----:B------:R-:W-:Y:S01]  /*19940*/  UMOV UR33, 0x8108490 ;  /* 0x0810849000217882 */ /* 0x000fe20000000000 */
[----:B------:R-:W-:Y:S01]  /*19950*/  UMOV UR34, 0x0 ;  /* 0x0000000000227882 */ /* 0x000fe20000000000 */
[----:B------:R-:W-:Y:S01]  /*19960*/  UMOV UR35, 0x8108490 ;  /* 0x0810849000237882 */ /* 0x000fe20000000000 */
[----:B------:R-:W-:Y:S01]  /*19970*/  UMOV UR7, URZ ;  /* 0x000000ff00077c82 */ /* 0x000fe20008000000 */
[----:B------:R0:W-:Y:S01]  /*19980*/  UTCQMMA gdesc[UR12], gdesc[UR14], tmem[UR8], tmem[UR16], idesc[UR17], UPT ;  /* 0x00ff100e0c0075ea */ /* 0x0001e2000b800308 */
        /* <DEDUP_REMOVED lines=8> */
.L_x_9:
[----:B------:R-:W2:Y:S04]  /*19a10*/  LDL R7, [R1+0x6f4] ;  /* 0x0006f40001077983 */ /* 0x000ea80000100800 */
[----:B------:R-:W2:Y:S01]  /*19a20*/  LDL.LU R6, [R1+0x6b8] ;  /* 0x0006b80001067983 */ /* 0x000ea20000300800 */
[----:B------:R-:W-:-:S04]  /*19a30*/  UIADD3 UR11, UPT, UPT, UR11, 0x1, URZ ;  /* 0x000000010b0b7890 */ /* 0x000fc8000fffe0ff */
[----:B------:R-:W-:-:S04]  /*19a40*/  UISETP.GT.AND UP1, UPT, UR11, 0x1, UPT ;  /* 0x000000010b00788c */ /* 0x000fc8000bf24270 */
[----:B0-----:R-:W-:Y:S02]  /*19a50*/  USEL UR5, URZ, 0x1, !UP1 ;  /* 0x00000001ff057887 */ /* 0x001fe4000c800000 */
[----:B------:R-:W-:Y:S02]  /*19a60*/  USEL UR11, UR11, URZ, !UP1 ;  /* 0x000000ff0b0b7287 */ /* 0x000fe4000c800000 */
[----:B------:R-:W-:Y:S01]  /*19a70*/  ULOP3.LUT UR5, UR4, UR5, URZ, 0x3c, !UPT ;  /* 0x0000000504057292 */ /* 0x000fe2000f8e3cff */
[----:B--2---:R-:W-:Y:S02]  /*19a80*/  ISETP.NE.U32.AND P1, PT, R6, R7, PT ;  /* 0x000000070600720c */ /* 0x004fe40003f25070 */
[----:B------:R-:W2:Y:S01]  /*19a90*/  LDL.LU R7, [R1+0x6cc] ;  /* 0x0006cc0001077983 */ /* 0x000ea20000300800 */
[----:B------:R-:W-:-:S03]  /*19aa0*/  IMAD.U32 R6, RZ, RZ, UR4 ;  /* 0x00000004ff067e24 */ /* 0x000fc6000f8e00ff */
[----:B--2---:R1:W-:Y:S07]  /*19ab0*/  STL [R1+0x6b8], R7 ;  /* 0x0006b80701007387 */ /* 0x0043ee0000100800 */
[----:B------:R-:W-:Y:S05]  /*19ac0*/  @P1 BRA `(.L_x_10) ;  /* 0xffffff5c00a81947 */ /* 0x000fea000383ffff */
.L_x_7:
[----:B-1----:R-:W1:Y:S01]  /*19ad0*/  LDC R7, c[0x0][0x3a0] ;  /* 0x0000e800ff077b82 */ /* 0x002e620000000800 */
[----:B------:R-:W2:Y:S01]  /*19ae0*/  LDCU UR7, c[0x0][0x3b8] ;  /* 0x00007700ff0777ac */ /* 0x000ea20008000800 */
[----:B------:R-:W3:Y:S01]  /*19af0*/  LDCU UR5, c[0x0][0x3b4] ;  /* 0x00007680ff0577ac */ /* 0x000ee20008000800 */
[----:B------:R-:W4:Y:S01]  /*19b00*/  LDCU.128 UR12, c[0x0][0x390] ;  /* 0x00007200ff0c77ac */ /* 0x000f220008000c00 */
[----:B--2--5:R-:W-:Y:S02]  /*19b10*/  IMAD R69, R68, UR7, RZ ;  /* 0x0000000744457c24 */ /* 0x024fe4000f8e02ff */
[----:B-1----:R-:W-:-:S05]  /*19b20*/  VIADD R7, R7, 0x7f ;  /* 0x0000007f07077836 */ /* 0x002fca0000000000 */
[----:B------:R-:W-:-:S13]  /*19b30*/  ISETP.GE.AND P0, PT, R7, 0x80, PT ;  /* 0x000000800700780c */ /* 0x000fda0003f06270 */
[----:B---34-:R-:W-:Y:S05]  /*19b40*/  @!P0 BRA `(.L_x_11) ;  /* 0x0000000000108947 */ /* 0x018fea0003800000 */
[----:B------:R-:W-:-:S06]  /*19b50*/  USHF.L.U32 UR4, UR4, 0x1f, URZ ;  /* 0x0000001f04047899 */ /* 0x000fcc00080006ff */
[----:B------:R-:W-:-:S04]  /*19b60*/  IMAD.U32 R0, RZ, RZ, UR4 ;  /* 0x00000004ff007e24 */ /* 0x000fc8000f8e00ff */
[----:B------:R-:W1:Y:S02]  /*19b70*/  SYNCS.PHASECHK.TRANS64.TRYWAIT P0, [UR6], R0 ;  /* 0x00000000ff0075a7 */ /* 0x000e640008001106 */
[----:B-1----:R-:W-:Y:S05]  /*19b80*/  @!P0 BRA `(.L_x_12) ;  /* 0x00000020007c8947 */ /* 0x002fea0003800000 */
.L_x_11:
[----:B------:R-:W-:Y:S06]  /*19b90*/  BAR.SYNC.DEFER_BLOCKING 0x0 ;  /* 0x0000000000007b1d */ /* 0x000fec0000010000 */
[----:B------:R-:W2:Y:S04]  /*19ba0*/  LDL.LU R2, [R1+0x6f8] ;  /* 0x0006f80001027983 */ /* 0x000ea80000300800 */
[----:B------:R-:W3:Y:S04]  /*19bb0*/  LDL.LU R72, [R1+0x744] ;  /* 0x0007440001487983 */ /* 0x000ee80000300800 */
[----:B------:R-:W4:Y:S04]  /*19bc0*/  LDL.LU R71, [R1+0x740] ;  /* 0x0007400001477983 */ /* 0x000f280000300800 */
[----:B------:R-:W5:Y:S01]  /*19bd0*/  LDL.LU R70, [R1+0x748] ;  /* 0x0007480001467983 */ /* 0x000f620000300800 */
[----:B------:R-:W-:Y:S01]  /*19be0*/  VIADD R74, R69, UR7 ;  /* 0x00000007454a7c36 */ /* 0x000fe20008000000 */
[----:B------:R-:W1:Y:S02]  /*19bf0*/  @!P3 SYNCS.CCTL.IV [UR9+0xc000] ;  /* 0x00c00000ff00b9b1 */ /* 0x000e640008000009 */
[----:B-1----:R-:W-:Y:S01]  /*19c00*/  BAR.SYNC.DEFER_BLOCKING 0x0 ;  /* 0x0000000000007b1d */ /* 0x002fe20000010000 */
[----:B0-----:R-:W-:-:S04]  /*19c10*/  VIADD R3, R74, UR7 ;  /* 0x000000074a037c36 */ /* 0x001fc80008000000 */
[----:B------:R-:W-:Y:S01]  /*19c20*/  VIADD R73, R3, UR7 ;  /* 0x0000000703497c36 */ /* 0x000fe20008000000 */
[----:B------:R-:W0:Y:S01]  /*19c30*/  LDTM.x64 R4, tmem[UR10] ;  /* 0x0000000a000479ee */ /* 0x000e220008340000 */
[----:B------:R-:W1:Y:S01]  /*19c40*/  @!P3 SYNCS.CCTL.IV [UR9+0xc008] ;  /* 0x00c00800ff00b9b1 */ /* 0x000e620008000009 */
[----:B------:R-:W-:Y:S01]  /*19c50*/  NOP ;  /* 0x0000000000007918 */ /* 0x000fe20000000000 */
[----:B0-----:R0:W-:Y:S04]  /*19c60*/  STL [R1+0x7fc], R66 ;  /* 0x0007fc4201007387 */ /* 0x0011e80000100800 */
[----:B------:R1:W-:Y:S04]  /*19c70*/  STL [R1+0x7f8], R67 ;  /* 0x0007f84301007387 */ /* 0x0003e80000100800 */
[----:B0-----:R-:W5:Y:S04]  /*19c80*/  LDL.LU R66, [R1+0x74c] ;  /* 0x00074c0001427983 */ /* 0x001f680000300800 */
[----:B-1----:R-:W5:Y:S04]  /*19c90*/  LDL.LU R67, [R1+0x754] ;  /* 0x0007540001437983 */ /* 0x002f680000300800 */
[----:B------:R-:W5:Y:S01]  /*19ca0*/  LDL.LU R91, [R1+0x750] ;  /* 0x00075000015b7983 */ /* 0x000f620000300800 */
[----:B------:R-:W-:-:S04]  /*19cb0*/  F2FP.SATFINITE.E5M2.F32.PACK_AB_MERGE_C R92, R5, R4, RZ ;  /* 0x00000004055c723e */ /* 0x000fc800048060ff */
[----:B------:R-:W-:-:S04]  /*19cc0*/  PRMT R93, R92, 0x9910, RZ ;  /* 0x000099105c5d7816 */ /* 0x000fc800000000ff */
[----:B------:R-:W-:Y:S02]  /*19cd0*/  SHF.R.S32.HI R93, RZ, 0x8, R93 ;  /* 0x00000008ff5d7819 */ /* 0x000fe4000001145d */
[C---:B--2---:R-:W-:Y:S01]  /*19ce0*/  ISETP.GE.AND P0, PT, R2.reuse, UR14, PT ;  /* 0x0000000e02007c0c */ /* 0x044fe2000bf06270 */
[----:B------:R-:W-:-:S03]  /*19cf0*/  IMAD R2, R2, UR5, RZ ;  /* 0x0000000502027c24 */ /* 0x000fc6000f8e02ff */
[----:B---3--:R-:W-:Y:S02]  /*19d00*/  ISETP.LT.AND P1, PT, R72, UR15, !P0 ;  /* 0x0000000f48007c0c */ /* 0x008fe4000c721270 */
[----:B------:R-:W-:Y:S02]  /*19d10*/  IADD3 R0, P4, PT, R2, UR12, RZ ;  /* 0x0000000c02007c10 */ /* 0x000fe4000ff9e0ff */
[----:B----4-:R-:W-:Y:S01]  /*19d20*/  ISETP.LT.AND P2, PT, R71, UR15, !P0 ;  /* 0x0000000f47007c0c */ /* 0x010fe2000c741270 */
[----:B------:R-:W-:Y:S01]  /*19d30*/  VIADD R71, R73, UR7 ;  /* 0x0000000749477c36 */ /* 0x000fe20008000000 */
[----:B------:R-:W-:Y:S02]  /*19d40*/  ISETP.LT.AND P5, PT, R68, UR15, !P0 ;  /* 0x0000000f44007c0c */ /* 0x000fe4000c7a1270 */
[----:B------:R-:W-:Y:S01]  /*19d50*/  LEA.HI.X.SX32 R2, R2, UR13, 0x1, P4 ;  /* 0x0000000d02027c11 */ /* 0x000fe2000a0f0eff */
[----:B------:R-:W-:Y:S01]  /*19d60*/  VIADD R72, R71, UR7 ;  /* 0x0000000747487c36 */ /* 0x000fe20008000000 */
[----:B------:R-:W-:-:S02]  /*19d70*/  IADD3 R68, P3, PT, R69, R0, RZ ;  /* 0x0000000045447210 */ /* 0x000fc40007f7e0ff */
[----:B-----5:R-:W-:Y:S01]  /*19d80*/  ISETP.LT.AND P6, PT, R70, UR15, !P0 ;  /* 0x0000000f46007c0c */ /* 0x020fe2000c7c1270 */
[----:B------:R-:W-:Y:S01]  /*19d90*/  VIADD R70, R72, UR7 ;  /* 0x0000000748467c36 */ /* 0x000fe20008000000 */
[----:B------:R-:W-:Y:S02]  /*19da0*/  LEA.HI.X.SX32 R69, R69, R2, 0x1, P3 ;  /* 0x0000000245457211 */ /* 0x000fe400018f0eff */
[-C--:B------:R-:W-:Y:S02]  /*19db0*/  IADD3 R86, P4, PT, R74, R0.reuse, RZ ;  /* 0x000000004a567210 */ /* 0x080fe40007f9e0ff */
[C---:B------:R-:W-:Y:S01]  /*19dc0*/  IADD3 R84, P3, PT, R3.reuse, R0, RZ ;  /* 0x0000000003547210 */ /* 0x040fe20007f7e0ff */
[----:B------:R-:W-:Y:S01]  /*19dd0*/  VIADD R4, R70, UR7 ;  /* 0x0000000746047c36 */ /* 0x000fe20008000000 */
[-C--:B------:R-:W-:Y:S02]  /*19de0*/  LEA.HI.X.SX32 R87, R74, R2.reuse, 0x1, P4 ;  /* 0x000000024a577211 */ /* 0x080fe400020f0eff */
[----:B------:R-:W-:Y:S01]  /*19df0*/  LEA.HI.X.SX32 R85, R3, R2, 0x1, P3 ;  /* 0x0000000203557211 */ /* 0x000fe200018f0eff */
[----:B------:R-:W-:Y:S01]  /*19e00*/  VIADD R3, R4, UR7 ;  /* 0x0000000704037c36 */ /* 0x000fe20008000000 */
[----:B------:R-:W-:-:S02]  /*19e10*/  IADD3 R82, P4, PT, R73, R0, RZ ;  /* 0x0000000049527210 */ /* 0x000fc40007f9e0ff */
[----:B------:R-:W-:Y:S02]  /*19e20*/  IADD3 R80, P3, PT, R71, R0, RZ ;  /* 0x0000000047507210 */ /* 0x000fe40007f7e0ff */
[-C--:B------:R-:W-:Y:S02]  /*19e30*/  LEA.HI.X.SX32 R83, R73, R2.reuse, 0x1, P4 ;  /* 0x0000000249537211 */ /* 0x080fe400020f0eff */
[----:B------:R-:W-:Y:S01]  /*19e40*/  LEA.HI.X.SX32 R81, R71, R2, 0x1, P3 ;  /* 0x0000000247517211 */ /* 0x000fe200018f0eff */
[----:B------:R-:W-:Y:S01]  /*19e50*/  VIADD R71, R3, UR7 ;  /* 0x0000000703477c36 */ /* 0x000fe20008000000 */
[-C--:B------:R-:W-:Y:S02]  /*19e60*/  IADD3 R76, P4, PT, R72, R0.reuse, RZ ;  /* 0x00000000484c7210 */ /* 0x080fe40007f9e0ff */
[----:B------:R-:W-:Y:S01]  /*19e70*/  IADD3 R78, P3, PT, R70, R0, RZ ;  /* 0x00000000464e7210 */ /* 0x000fe20007f7e0ff */
[----:B------:R-:W-:Y:S01]  /*19e80*/  VIADD R5, R71, UR7 ;  /* 0x0000000747057c36 */ /* 0x000fe20008000000 */
[----:B------:R-:W-:-:S02]  /*19e90*/  LEA.HI.X.SX32 R77, R72, R2, 0x1, P4 ;  /* 0x00000002484d7211 */ /* 0x000fc400020f0eff */
[----:B------:R-:W-:Y:S02]  /*19ea0*/  IADD3 R72, P4, PT, R4, R0, RZ ;  /* 0x0000000004487210 */ /* 0x000fe40007f9e0ff */
[----:B------:R-:W-:Y:S01]  /*19eb0*/  LEA.HI.X.SX32 R79, R70, R2, 0x1, P3 ;  /* 0x00000002464f7211 */ /* 0x000fe200018f0eff */
[----:B------:R-:W-:Y:S01]  /*19ec0*/  VIADD R89, R5, UR7 ;  /* 0x0000000705597c36 */ /* 0x000fe20008000000 */
[----:B------:R-:W-:Y:S02]  /*19ed0*/  IADD3 R74, P3, PT, R3, R0, RZ ;  /* 0x00000000034a7210 */ /* 0x000fe40007f7e0ff */
[----:B------:R-:W-:Y:S02]  /*19ee0*/  LEA.HI.X.SX32 R73, R4, R2, 0x1, P4 ;  /* 0x0000000204497211 */ /* 0x000fe400020f0eff */
[----:B------:R-:W-:Y:S02]  /*19ef0*/  IADD3 R70, P4, PT, R71, R0, RZ ;  /* 0x0000000047467210 */ /* 0x000fe40007f9e0ff */
[----:B------:R-:W-:Y:S01]  /*19f00*/  LEA.HI.X.SX32 R75, R3, R2, 0x1, P3 ;  /* 0x00000002034b7211 */ /* 0x000fe200018f0eff */
[----:B------:R-:W-:Y:S01]  /*19f10*/  VIADD R3, R89, UR7 ;  /* 0x0000000759037c36 */ /* 0x000fe20008000000 */
[----:B------:R-:W-:-:S02]  /*19f20*/  IADD3 R4, P3, PT, R5, R0, RZ ;  /* 0x0000000005047210 */ /* 0x000fc40007f7e0ff */
[----:B------:R-:W-:Y:S02]  /*19f30*/  LEA.HI.X.SX32 R71, R71, R2, 0x1, P4 ;  /* 0x0000000247477211 */ /* 0x000fe400020f0eff */
[----:B------:R-:W-:Y:S02]  /*19f40*/  IADD3 R88, P4, PT, R89, R0, RZ ;  /* 0x0000000059587210 */ /* 0x000fe40007f9e0ff */
[----:B------:R-:W-:Y:S02]  /*19f50*/  LEA.HI.X.SX32 R5, R5, R2, 0x1, P3 ;  /* 0x0000000205057211 */ /* 0x000fe400018f0eff */
[----:B------:R-:W-:Y:S02]  /*19f60*/  IADD3 R90, P3, PT, R3, R0, RZ ;  /* 0x00000000035a7210 */ /* 0x000fe40007f7e0ff */
[----:B------:R-:W-:Y:S02]  /*19f70*/  LEA.HI.X.SX32 R89, R89, R2, 0x1, P4 ;  /* 0x0000000259597211 */ /* 0x000fe400020f0eff */
[----:B------:R-:W-:-:S02]  /*19f80*/  ISETP.LT.AND P4, PT, R91, UR15, !P0 ;  /* 0x0000000f5b007c0c */ /* 0x000fc4000c781270 */
[----:B------:R-:W-:Y:S01]  /*19f90*/  LEA.HI.X.SX32 R91, R3, R2, 0x1, P3 ;  /* 0x00000002035b7211 */ /* 0x000fe200018f0eff */
[----:B------:R0:W-:Y:S01]  /*19fa0*/  @P5 STG.E.U8 desc[UR18][R68.64], R92 ;  /* 0x0000005c44005986 */ /* 0x0001e2000c101112 */
[----:B------:R-:W-:-:S03]  /*19fb0*/  ISETP.LT.AND P3, PT, R66, UR15, !P0 ;  /* 0x0000000f42007c0c */ /* 0x000fc6000c761270 */
[----:B------:R-:W2:Y:S04]  /*19fc0*/  LDL.LU R66, [R1+0x7fc] ;  /* 0x0007fc0001427983 */ /* 0x000ea80000300800 */
[----:B0-----:R-:W3:Y:S01]  /*19fd0*/  LDL.LU R92, [R1+0x758] ;  /* 0x00075800015c7983 */ /* 0x001ee20000300800 */
[----:B------:R-:W-:-:S03]  /*19fe0*/  ISETP.LT.AND P5, PT, R67, UR15, !P0 ;  /* 0x0000000f43007c0c */ /* 0x000fc6000c7a1270 */
[----:B------:R-:W4:Y:S04]  /*19ff0*/  LDL.LU R69, [R1+0x75c] ;  /* 0x00075c0001457983 */ /* 0x000f280000300800 */
[----:B------:R-:W5:Y:S04]  /*1a000*/  LDL.LU R68, [R1+0x760] ;  /* 0x0007600001447983 */ /* 0x000f680000300800 */
[----:B------:R-:W2:Y:S04]  /*1a010*/  LDL.LU R67, [R1+0x7f8] ;  /* 0x0007f80001437983 */ /* 0x000ea80000300800 */
[----:B------:R0:W-:Y:S04]  /*1a020*/  @P1 STG.E.U8 desc[UR18][R86.64], R93 ;  /* 0x0000005d56001986 */ /* 0x0001e8000c101112 */
[----:B0-----:R-:W2:Y:S01]  /*1a030*/  LDL.LU R93, [R1+0x764] ;  /* 0x00076400015d7983 */ /* 0x001ea20000300800 */
[----:B------:R-:W-:-:S02]  /*1a040*/  F2FP.SATFINITE.E5M2.F32.PACK_AB_MERGE_C R6, R7, R6, RZ ;  /* 0x000000060706723e */ /* 0x000fc400048060ff */
[----:B------:R-:W-:Y:S02]  /*1a050*/  F2FP.SATFINITE.E5M2.F32.PACK_AB_MERGE_C R8, R9, R8, RZ ;  /* 0x000000080908723e */ /* 0x000fe400048060ff */
[----:B------:R-:W-:Y:S01]  /*1a060*/  PRMT R7, R6, 0x9910, RZ ;  /* 0x0000991006077816 */ /* 0x000fe200000000ff */
[----:B------:R0:W-:Y:S03]  /*1a070*/  @P2 STG.E.U8 desc[UR18][R84.64], R6 ;  /* 0x0000000654002986 */ /* 0x0001e6000c101112 */
[----:B------:R-:W-:Y:S02]  /*1a080*/  SHF.R.S32.HI R7, RZ, 0x8, R7 ;  /* 0x00000008ff077819 */ /* 0x000fe40000011407 */
[----:B------:R-:W-:Y:S02]  /*1a090*/  F2FP.SATFINITE.E5M2.F32.PACK_AB_MERGE_C R10, R11, R10, RZ ;  /* 0x0000000a0b0a723e */ /* 0x000fe400048060ff */
[----:B0-----:R-:W-:Y:S01]  /*1a0a0*/  PRMT R6, R8, 0x9910, RZ ;  /* 0x0000991008067816 */ /* 0x001fe200000000ff */
[----:B------:R0:W-:Y:S03]  /*1a0b0*/  @P6 STG.E.U8 desc[UR18][R82.64], R7 ;  /* 0x0000000752006986 */ /* 0x0001e6000c101112 */
[----:B------:R-:W-:Y:S01]  /*1a0c0*/  SHF.R.S32.HI R6, RZ, 0x8, R6 ;  /* 0x00000008ff067819 */ /* 0x000fe20000011406 */
[----:B------:R-:W-:Y:S01]  /*1a0d0*/  @P4 STG.E.U8 desc[UR18][R80.64], R8 ;  /* 0x0000000850004986 */ /* 0x000fe2000c101112 */
[----:B------:R-:W-:-:S03]  /*1a0e0*/  F2FP.SATFINITE.E5M2.F32.PACK_AB_MERGE_C R12, R13, R12, RZ ;  /* 0x0000000c0d0c723e */ /* 0x000fc600048060ff */
[----:B------:R1:W-:Y:S01]  /*1a0f0*/  @P3 STG.E.U8 desc[UR18][R76.64], R6 ;  /* 0x000000064c003986 */ /* 0x0003e2000c101112 */
[----:B0-----:R-:W-:-:S03]  /*1a100*/  PRMT R7, R10, 0x9910, RZ ;  /* 0x000099100a077816 */ /* 0x001fc600000000ff */
[----:B------:R0:W-:Y:S01]  /*1a110*/  @P5 STG.E.U8 desc[UR18][R78.64], R10 ;  /* 0x0000000a4e005986 */ /* 0x0001e2000c101112 */
[----:B------:R-:W-:Y:S02]  /*1a120*/  SHF.R.S32.HI R7, RZ, 0x8, R7 ;  /* 0x00000008ff077819 */ /* 0x000fe40000011407 */
[----:B-1----:R-:W-:Y:S02]  /*1a130*/  PRMT R6, R12, 0x9910, RZ ;  /* 0x000099100c067816 */ /* 0x002fe400000000ff */
[----:B------:R-:W-:Y:S02]  /*1a140*/  F2FP.SATFINITE.E5M2.F32.PACK_AB_MERGE_C R14, R15, R14, RZ ;  /* 0x0000000e0f0e723e */ /* 0x000fe400048060ff */
[----:B------:R-:W-:Y:S02]  /*1a150*/  SHF.R.S32.HI R6, RZ, 0x8, R6 ;  /* 0x00000008ff067819 */ /* 0x000fe40000011406 */
[----:B---3--:R-:W-:Y:S02]  /*1a160*/  ISETP.LT.AND P1, PT, R92, UR15, !P0 ;  /* 0x0000000f5c007c0c */ /* 0x008fe4000c721270 */
[----:B------:R-:W3:Y:S04]  /*1a170*/  LDL.LU R92, [R1+0x76c] ;  /* 0x00076c00015c7983 */ /* 0x000ee80000300800 */
[----:B------:R-:W3:Y:S04]  /*1a180*/  LDL.LU R87, [R1+0x77c] ;  /* 0x00077c0001577983 */ /* 0x000ee80000300800 */
[----:B------:R-:W3:Y:S04]  /*1a190*/  LDL.LU R86, [R1+0x778] ;  /* 0x0007780001567983 */ /* 0x000ee80000300800 */
[----:B------:R-:W3:Y:S01]  /*1a1a0*/  LDL.LU R84, [R1+0x774] ;  /* 0x0007740001547983 */ /* 0x000ee20000300800 */
[----:B----4-:R-:W-:-:S02]  /*1a1b0*/  ISETP.LT.AND P2, PT, R69, UR15, !P0 ;  /* 0x0000000f45007c0c */ /* 0x010fc4000c741270 */
[----:B-----5:R-:W-:Y:S01]  /*1a1c0*/  ISETP.LT.AND P6, PT, R68, UR15, !P0 ;  /* 0x0000000f44007c0c */ /* 0x020fe2000c7c1270 */
[----:B------:R-:W4:Y:S04]  /*1a1d0*/  LDL.LU R69, [R1+0x770] ;  /* 0x0007700001457983 */ /* 0x000f280000300800 */
[----:B------:R-:W5:Y:S04]  /*1a1e0*/  LDL.LU R68, [R1+0x768] ;  /* 0x0007680001447983 */ /* 0x000f680000300800 */
[----:B------:R-:W4:Y:S01]  /*1a1f0*/  LDL.LU R11, [R1+0x780] ;  /* 0x00078000010b7983 */ /* 0x000f220000300800 */
[----:B--2---:R-:W-:-:S03]  /*1a200*/  ISETP.LT.AND P4, PT, R93, UR15, !P0 ;  /* 0x0000000f5d007c0c */ /* 0x004fc6000c781270 */
[----:B0-----:R-:W2:Y:S04]  /*1a210*/  LDL.LU R10, [R1+0x790] ;  /* 0x00079000010a7983 */ /* 0x001ea80000300800 */
[----:B------:R-:W2:Y:S04]  /*1a220*/  LDL.LU R9, [R1+0x78c] ;  /* 0x00078c0001097983 */ /* 0x000ea80000300800 */
[----:B------:R0:W-:Y:S04]  /*1a230*/  @P1 STG.E.U8 desc[UR18][R72.64], R7 ;  /* 0x0000000748001986 */ /* 0x0001e8000c101112 */
[----:B------:R-:W-:Y:S04]  /*1a240*/  @P2 STG.E.U8 desc[UR18][R74.64], R12 ;  /* 0x0000000c4a002986 */ /* 0x000fe8000c101112 */
[----:B------:R-:W-:Y:S01]  /*1a250*/  @P6 STG.E.U8 desc[UR18][R70.64], R6 ;  /* 0x0000000646006986 */ /* 0x000fe2000c101112 */
[----:B0-----:R-:W-:-:S03]  /*1a260*/  PRMT R7, R14, 0x9910, RZ ;  /* 0x000099100e077816 */ /* 0x001fc600000000ff */
[----:B------:R0:W-:Y:S04]  /*1a270*/  @P4 STG.E.U8 desc[UR18][R4.64], R14 ;  /* 0x0000000e04004986 */ /* 0x0001e8000c101112 */
[----:B0-----:R-:W5:Y:S04]  /*1a280*/  LDL.LU R14, [R1+0x794] ;  /* 0x00079400010e7983 */ /* 0x001f680000300800 */
[----:B------:R-:W5:Y:S04]  /*1a290*/  LDL.LU R13, [R1+0x798] ;  /* 0x00079800010d7983 */ /* 0x000f680000300800 */
[----:B------:R-:W5:Y:S01]  /*1a2a0*/  LDL.LU R12, [R1+0x7a8] ;  /* 0x0007a800010c7983 */ /* 0x000f620000300800 */
[----:B------:R-:W-:Y:S01]  /*1a2b0*/  F2FP.SATFINITE.E5M2.F32.PACK_AB_MERGE_C R16, R17, R16, RZ ;  /* 0x000000101110723e */ /* 0x000fe200048060ff */
[----:B------:R-:W-:Y:S01]  /*1a2c0*/  VIADD R3, R3, UR7 ;  /* 0x0000000703037c36 */ /* 0x000fe20008000000 */
[----:B------:R-:W-:-:S02]  /*1a2d0*/  SHF.R.S32.HI R7, RZ, 0x8, R7 ;  /* 0x00000008ff077819 */ /* 0x000fc40000011407 */
[----:B------:R-:W-:Y:S01]  /*1a2e0*/  PRMT R4, R16, 0x9910, RZ ;  /* 0x0000991010047816 */ /* 0x000fe200000000ff */
[----:B------:R-:W-:-:S04]  /*1a2f0*/  VIADD R8, R3, UR7 ;  /* 0x0000000703087c36 */ /* 0x000fc80008000000 */
[----:B------:R-:W-:Y:S01]  /*1a300*/  IMAD.MOV.U32 R6, RZ, RZ, R4 ;  /* 0x000000ffff067224 */ /* 0x000fe200078e0004 */
[----:B------:R-:W-:Y:S02]  /*1a310*/  F2FP.SATFINITE.E5M2.F32.PACK_AB_MERGE_C R18, R19, R18, RZ ;  /* 0x000000121312723e */ /* 0x000fe400048060ff */
[----:B------:R-:W-:Y:S02]  /*1a320*/  F2FP.SATFINITE.E5M2.F32.PACK_AB_MERGE_C R20, R21, R20, RZ ;  /* 0x000000141514723e */ /* 0x000fe400048060ff */
[----:B---3--:R-:W-:Y:S02]  /*1a330*/  ISETP.LT.AND P3, PT, R92, UR15, !P0 ;  /* 0x0000000f5c007c0c */ /* 0x008fe4000c761270 */
[----:B------:R-:W-:Y:S02]  /*1a340*/  ISETP.LT.AND P5, PT, R87, UR15, !P0 ;  /* 0x0000000f57007c0c */ /* 0x000fe4000c7a1270 */
[----:B------:R-:W-:-:S09]  /*1a350*/  ISETP.LT.AND P1, PT, R86, UR15, !P0 ;  /* 0x0000000f56007c0c */ /* 0x000fd2000c721270 */
[----:B------:R0:W-:Y:S01]  /*1a360*/  @P3 STG.E.U8 desc[UR18][R88.64], R7 ;  /* 0x0000000758003986 */ /* 0x0001e2000c101112 */
[C---:B------:R-:W-:Y:S02]  /*1a370*/  IADD3 R4, P3, PT, R3.reuse, R0, RZ ;  /* 0x0000000003047210 */ /* 0x040fe40007f7e0ff */
[----:B------:R-:W-:Y:S02]  /*1a380*/  ISETP.LT.AND P2, PT, R84, UR15, !P0 ;  /* 0x0000000f54007c0c */ /* 0x000fe4000c741270 */
[----:B------:R-:W-:Y:S01]  /*1a390*/  LEA.HI.X.SX32 R5, R3, R2, 0x1, P3 ;  /* 0x0000000203057211 */ /* 0x000fe200018f0eff */
[----:B------:R-:W-:Y:S01]  /*1a3a0*/  @P5 STG.E.U8 desc[UR18][R90.64], R16 ;  /* 0x000000105a005986 */ /* 0x000fe2000c101112 */
[----:B------:R-:W-:Y:S02]  /*1a3b0*/  SHF.R.S32.HI R3, RZ, 0x8, R6 ;  /* 0x00000008ff037819 */ /* 0x000fe40000011406 */
[----:B------:R-:W-:-:S03]  /*1a3c0*/  IADD3 R6, P5, PT, R8, R0, RZ ;  /* 0x0000000008067210 */ /* 0x000fc60007fbe0ff */
[----:B------:R1:W-:Y:S01]  /*1a3d0*/  @P1 STG.E.U8 desc[UR18][R4.64], R3 ;  /* 0x0000000304001986 */ /* 0x0003e2000c101112 */
[C---:B0-----:R-:W-:Y:S01]  /*1a3e0*/  LEA.HI.X.SX32 R7, R8.reuse, R2, 0x1, P5 ;  /* 0x0000000208077211 */ /* 0x041fe200028f0eff */
[----:B------:R-:W-:-:S04]  /*1a3f0*/  VIADD R8, R8, UR7 ;  /* 0x0000000708087c36 */ /* 0x000fc80008000000 */
[----:B------:R0:W-:Y:S01]  /*1a400*/  @P2 STG.E.U8 desc[UR18][R6.64], R18 ;  /* 0x0000001206002986 */ /* 0x0001e2000c101112 */
[----:B--2---:R-:W-:Y:S02]  /*1a410*/  ISETP.LT.AND P5, PT, R9, UR15, !P0 ;  /* 0x0000000f09007c0c */ /* 0x004fe4000c7a1270 */
[----:B-1----:R-:W-:Y:S02]  /*1a420*/  PRMT R3, R18, 0x9910, RZ ;  /* 0x0000991012037816 */ /* 0x002fe400000000ff */
[----:B------:R-:W-:-:S03]  /*1a430*/  IADD3 R4, P2, PT, R8, R0, RZ ;  /* 0x0000000008047210 */ /* 0x000fc60007f5e0ff */
[----:B------:R-:W-:Y:S02]  /*1a440*/  IMAD.MOV.U32 R9, RZ, RZ, R3 ;  /* 0x000000ffff097224 */ /* 0x000fe400078e0003 */
[C---:B------:R-:W-:Y:S01]  /*1a450*/  VIADD R3, R8.reuse, UR7 ;  /* 0x0000000708037c36 */ /* 0x040fe20008000000 */
[----:B------:R-:W-:-:S04]  /*1a460*/  LEA.HI.X.SX32 R5, R8, R2, 0x1, P2 ;  /* 0x0000000208057211 */ /* 0x000fc800010f0eff */
[----:B0-----:R-:W-:Y:S02]  /*1a470*/  IADD3 R6, P2, PT, R3, R0, RZ ;  /* 0x0000000003067210 */ /* 0x001fe40007f5e0ff */
[----:B----4-:R-:W-:Y:S02]  /*1a480*/  ISETP.LT.AND P6, PT, R69, UR15, !P0 ;  /* 0x0000000f45007c0c */ /* 0x010fe4000c7c1270 */
[----:B------:R-:W-:Y:S02]  /*1a490*/  ISETP.LT.AND P3, PT, R11, UR15, !P0 ;  /* 0x0000000f0b007c0c */ /* 0x000fe4000c761270 */
[----:B------:R-:W-:Y:S01]  /*1a4a0*/  LEA.HI.X.SX32 R7, R3, R2, 0x1, P2 ;  /* 0x0000000203077211 */ /* 0x000fe200010f0eff */
[----:B------:R-:W2:Y:S01]  /*1a4b0*/  LDL.LU R11, [R1+0x7a4] ;  /* 0x0007a400010b7983 */ /* 0x000ea20000300800 */
[----:B-----5:R-:W-:-:S03]  /*1a4c0*/  ISETP.LT.AND P2, PT, R14, UR15, !P0 ;  /* 0x0000000f0e007c0c */ /* 0x020fc6000c741270 */
[----:B------:R-:W3:Y:S01]  /*1a4d0*/  LDL.LU R14, [R1+0x7ac] ;  /* 0x0007ac00010e7983 */ /* 0x000ee20000300800 */
[----:B------:R-:W-:Y:S01]  /*1a4e0*/  SHF.R.S32.HI R9, RZ, 0x8, R9 ;  /* 0x00000008ff097819 */ /* 0x000fe20000011409 */
[----:B------:R-:W-:Y:S01]  /*1a4f0*/  VIADD R8, R3, UR7 ;  /* 0x0000000703087c36 */ /* 0x000fe20008000000 */
[----:B------:R-:W-:Y:S01]  /*1a500*/  ISETP.LT.AND P4, PT, R68, UR15, !P0 ;  /* 0x0000000f44007c0c */ /* 0x000fe2000c781270 */
[----:B------:R-:W4:Y:S01]  /*1a510*/  LDL.LU R15, [R1+0x7b0] ;  /* 0x0007b000010f7983 */ /* 0x000f220000300800 */
[----:B------:R-:W-:Y:S02]  /*1a520*/  ISETP.LT.AND P1, PT, R10, UR15, !P0 ;  /* 0x0000000f0a007c0c */ /* 0x000fe4000c721270 */
[----:B------:R-:W-:Y:S01]  /*1a530*/  PRMT R10, R20, 0x9910, RZ ;  /* 0x00009910140a7816 */ /* 0x000fe200000000ff */
[----:B------:R0:W-:Y:S03]  /*1a540*/  @P6 STG.E.U8 desc[UR18][R4.64], R9 ;  /* 0x0000000904006986 */ /* 0x0001e6000c101112 */
[----:B------:R-:W-:-:S02]  /*1a550*/  SHF.R.S32.HI R10, RZ, 0x8, R10 ;  /* 0x00000008ff0a7819 */ /* 0x000fc4000001140a */
[----:B0-----:R-:W-:-:S04]  /*1a560*/  IADD3 R4, P6, PT, R8, R0, RZ ;  /* 0x0000000008047210 */ /* 0x001fc80007fde0ff */
[----:B------:R-:W-:Y:S01]  /*1a570*/  LEA.HI.X.SX32 R5, R8, R2, 0x1, P6 ;  /* 0x0000000208057211 */ /* 0x000fe200030f0eff */
[----:B------:R0:W-:Y:S04]  /*1a580*/  @P4 STG.E.U8 desc[UR18][R6.64], R20 ;  /* 0x0000001406004986 */ /* 0x0001e8000c101112 */
[----:B------:R1:W-:Y:S01]  /*1a590*/  @P3 STG.E.U8 desc[UR18][R4.64], R10 ;  /* 0x0000000a04003986 */ /* 0x0003e2000c101112 */
[----:B------:R-:W-:-:S03]  /*1a5a0*/  ISETP.LT.AND P3, PT, R12, UR15, !P0 ;  /* 0x0000000f0c007c0c */ /* 0x000fc6000c761270 */
[----:B------:R-:W5:Y:S01]  /*1a5b0*/  LDL.LU R12, [R1+0x7c0] ;  /* 0x0007c000010c7983 */ /* 0x000f620000300800 */
[----:B------:R-:W-:Y:S01]  /*1a5c0*/  VIADD R3, R8, UR7 ;  /* 0x0000000708037c36 */ /* 0x000fe20008000000 */
[----:B------:R-:W-:Y:S02]  /*1a5d0*/  F2FP.SATFINITE.E5M2.F32.PACK_AB_MERGE_C R22, R23, R22, RZ ;  /* 0x000000161716723e */ /* 0x000fe400048060ff */
[----:B------:R-:W4:Y:S02]  /*1a5e0*/  LDL.LU R8, [R1+0x7bc] ;  /* 0x0007bc0001087983 */ /* 0x000f240000300800 */
[----:B0-----:R-:W-:-:S04]  /*1a5f0*/  IADD3 R6, P6, PT, R3, R0, RZ ;  /* 0x0000000003067210 */ /* 0x001fc80007fde0ff */
[C---:B------:R-:W-:Y:S01]  /*1a600*/  LEA.HI.X.SX32 R7, R3.reuse, R2, 0x1, P6 ;  /* 0x0000000203077211 */ /* 0x040fe200030f0eff */
[----:B------:R-:W-:-:S04]  /*1a610*/  VIADD R3, R3, UR7 ;  /* 0x0000000703037c36 */ /* 0x000fc80008000000 */
[----:B------:R0:W-:Y:S01]  /*1a620*/  @P1 STG.E.U8 desc[UR18][R6.64], R22 ;  /* 0x0000001606001986 */ /* 0x0001e2000c101112 */
[C---:B-1----:R-:W-:Y:S01]  /*1a630*/  IADD3 R4, P1, PT, R3.reuse, R0, RZ ;  /* 0x0000000003047210 */ /* 0x042fe20007f3e0ff */
[----:B------:R-:W-:-:S03]  /*1a640*/  VIADD R9, R3, UR7 ;  /* 0x0000000703097c36 */ /* 0x000fc60008000000 */
[----:B------:R-:W-:Y:S02]  /*1a650*/  LEA.HI.X.SX32 R5, R3, R2, 0x1, P1 ;  /* 0x0000000203057211 */ /* 0x000fe400008f0eff */
[----:B0-----:R-:W-:-:S04]  /*1a660*/  IADD3 R6, P1, PT, R9, R0, RZ ;  /* 0x0000000009067210 */ /* 0x001fc80007f3e0ff */
[C---:B------:R-:W-:Y:S01]  /*1a670*/  LEA.HI.X.SX32 R7, R9.reuse, R2, 0x1, P1 ;  /* 0x0000000209077211 */ /* 0x040fe200008f0eff */
[----:B------:R-:W-:Y:S01]  /*1a680*/  VIADD R3, R9, UR7 ;  /* 0x0000000709037c36 */ /* 0x000fe20008000000 */
[----:B------:R-:W-:Y:S02]  /*1a690*/  ISETP.LT.AND P4, PT, R13, UR15, !P0 ;  /* 0x0000000f0d007c0c */ /* 0x000fe4000c781270 */
[----:B------:R-:W-:-:S04]  /*1a6a0*/  F2FP.SATFINITE.E5M2.F32.PACK_AB_MERGE_C R25, R25, R24, RZ ;  /* 0x000000181919723e */ /* 0x000fc800048060ff */
[----:B------:R-:W-:-:S04]  /*1a6b0*/  PRMT R13, R25, 0x9910, RZ ;  /* 0x00009910190d7816 */ /* 0x000fc800000000ff */
[----:B------:R-:W-:Y:S02]  /*1a6c0*/  SHF.R.S32.HI R13, RZ, 0x8, R13 ;  /* 0x00000008ff0d7819 */ /* 0x000fe4000001140d */
[----:B--2---:R-:W-:Y:S02]  /*1a6d0*/  ISETP.LT.AND P6, PT, R11, UR15, !P0 ;  /* 0x0000000f0b007c0c */ /* 0x004fe4000c7c1270 */
[----:B------:R-:W-:Y:S02]  /*1a6e0*/  PRMT R11, R22, 0x9910, RZ ;  /* 0x00009910160b7816 */ /* 0x000fe400000000ff */
[----:B---3--:R-:W-:Y:S02]  /*1a6f0*/  ISETP.LT.AND P1, PT, R14, UR15, !P0 ;  /* 0x0000000f0e007c0c */ /* 0x008fe4000c721270 */
[----:B------:R-:W2:Y:S04]  /*1a700*/  LDL.LU R14, [R1+0x7c4] ;  /* 0x0007c400010e7983 */ /* 0x000ea80000300800 */
[----:B------:R-:W3:Y:S01]  /*1a710*/  LDL.LU R10, [R1+0x7c8] ;  /* 0x0007c800010a7983 */ /* 0x000ee20000300800 */
[----:B------:R-:W-:-:S05]  /*1a720*/  SHF.R.S32.HI R11, RZ, 0x8, R11 ;  /* 0x00000008ff0b7819 */ /* 0x000fca000001140b */
[----:B------:R0:W-:Y:S04]  /*1a730*/  @P5 STG.E.U8 desc[UR18][R4.64], R11 ;  /* 0x0000000b04005986 */ /* 0x0001e8000c101112 */
[----:B------:R1:W-:Y:S01]  /*1a740*/  @P2 STG.E.U8 desc[UR18][R6.64], R25 ;  /* 0x0000001906002986 */ /* 0x0003e2000c101112 */
[----:B0-----:R-:W-:-:S04]  /*1a750*/  IADD3 R4, P5, PT, R3, R0, RZ ;  /* 0x0000000003047210 */ /* 0x001fc80007fbe0ff */
[----:B------:R-:W-:-:S05]  /*1a760*/  LEA.HI.X.SX32 R5, R3, R2, 0x1, P5 ;  /* 0x0000000203057211 */ /* 0x000fca00028f0eff */
[----:B------:R0:W-:Y:S01]  /*1a770*/  @P4 STG.E.U8 desc[UR18][R4.64], R13 ;  /* 0x0000000d04004986 */ /* 0x0001e2000c101112 */
[----:B-----5:R-:W-:-:S03]  /*1a780*/  ISETP.LT.AND P4, PT, R12, UR15, !P0 ;  /* 0x0000000f0c007c0c */ /* 0x020fc6000c781270 */
[----:B------:R-:W5:Y:S01]  /*1a790*/  LDL.LU R12, [R1+0x7d8] ;  /* 0x0007d800010c7983 */ /* 0x000f620000300800 */
[----:B------:R-:W-:Y:S01]  /*1a7a0*/  VIADD R9, R3, UR7 ;  /* 0x0000000703097c36 */ /* 0x000fe20008000000 */
[----:B------:R-:W-:-:S04]  /*1a7b0*/  F2FP.SATFINITE.E5M2.F32.PACK_AB_MERGE_C R27, R27, R26, RZ ;  /* 0x0000001a1b1b723e */ /* 0x000fc800048060ff */
[----:B-1----:R-:W-:-:S04]  /*1a7c0*/  IADD3 R6, P5, PT, R9, R0, RZ ;  /* 0x0000000009067210 */ /* 0x002fc80007fbe0ff */
[C---:B------:R-:W-:Y:S01]  /*1a7d0*/  LEA.HI.X.SX32 R7, R9.reuse, R2, 0x1, P5 ;  /* 0x0000000209077211 */ /* 0x040fe200028f0eff */
[----:B------:R-:W-:Y:S01]  /*1a7e0*/  VIADD R9, R9, UR7 ;  /* 0x0000000709097c36 */ /* 0x000fe20008000000 */
[----:B----4-:R-:W-:Y:S02]  /*1a7f0*/  ISETP.LT.AND P5, PT, R8, UR15, !P0 ;  /* 0x0000000f08007c0c */ /* 0x010fe4000c7a1270 */
[----:B------:R-:W4:Y:S01]  /*1a800*/  LDL.LU R8, [R1+0x7d4] ;  /* 0x0007d40001087983 */ /* 0x000f220000300800 */
[----:B------:R-:W-:-:S03]  /*1a810*/  VIADD R3, R9, UR7 ;  /* 0x0000000709037c36 */ /* 0x000fc60008000000 */
[----:B------:R1:W-:Y:S01]  /*1a820*/  @P3 STG.E.U8 desc[UR18][R6.64], R27 ;  /* 0x0000001b06003986 */ /* 0x0003e2000c101112 */
[----:B0-----:R-:W-:Y:S02]  /*1a830*/  IADD3 R4, P3, PT, R9, R0, RZ ;  /* 0x0000000009047210 */ /* 0x001fe40007f7e0ff */
[----:B------:R-:W-:Y:S02]  /*1a840*/  PRMT R11, R27, 0x9910, RZ ;  /* 0x000099101b0b7816 */ /* 0x000fe400000000ff */
[----:B------:R-:W-:Y:S02]  /*1a850*/  LEA.HI.X.SX32 R5, R9, R2, 0x1, P3 ;  /* 0x0000000209057211 */ /* 0x000fe400018f0eff */
[----:B------:R-:W-:Y:S02]  /*1a860*/  SHF.R.S32.HI R11, RZ, 0x8, R11 ;  /* 0x00000008ff0b7819 */ /* 0x000fe4000001140b */
[----:B-1----:R-:W-:Y:S02]  /*1a870*/  IADD3 R6, P3, PT, R3, R0, RZ ;  /* 0x0000000003067210 */ /* 0x002fe40007f7e0ff */
[----:B------:R-:W-:-:S02]  /*1a880*/  F2FP.SATFINITE.E5M2.F32.PACK_AB_MERGE_C R29, R29, R28, RZ ;  /* 0x0000001c1d1d723e */ /* 0x000fc400048060ff */
[C---:B------:R-:W-:Y:S01]  /*1a890*/  LEA.HI.X.SX32 R7, R3.reuse, R2, 0x1, P3 ;  /* 0x0000000203077211 */ /* 0x040fe200018f0eff */
[----:B------:R0:W-:Y:S04]  /*1a8a0*/  @P6 STG.E.U8 desc[UR18][R4.64], R11 ;  /* 0x0000000b04006986 */ /* 0x0001e8000c101112 */
[----:B------:R1:W-:Y:S01]  /*1a8b0*/  @P1 STG.E.U8 desc[UR18][R6.64], R29 ;  /* 0x0000001d06001986 */ /* 0x0003e2000c101112 */
[----:B------:R-:W-:Y:S01]  /*1a8c0*/  VIADD R9, R3, UR7 ;  /* 0x0000000703097c36 */ /* 0x000fe20008000000 */
[----:B------:R-:W-:Y:S02]  /*1a8d0*/  ISETP.LT.AND P2, PT, R15, UR15, !P0 ;  /* 0x0000000f0f007c0c */ /* 0x000fe4000c741270 */
[----:B------:R-:W-:Y:S02]  /*1a8e0*/  PRMT R13, R29, 0x9910, RZ ;  /* 0x000099101d0d7816 */ /* 0x000fe400000000ff */
[----:B0-----:R-:W-:-:S02]  /*1a8f0*/  IADD3 R4, P6, PT, R9, R0, RZ ;  /* 0x0000000009047210 */ /* 0x001fc40007fde0ff */
[----:B------:R-:W-:Y:S02]  /*1a900*/  SHF.R.S32.HI R13, RZ, 0x8, R13 ;  /* 0x00000008ff0d7819 */ /* 0x000fe4000001140d */
[----:B------:R-:W-:-:S05]  /*1a910*/  LEA.HI.X.SX32 R5, R9, R2, 0x1, P6 ;  /* 0x0000000209057211 */ /* 0x000fca00030f0eff */
[----:B------:R0:W-:Y:S01]  /*1a920*/  @P2 STG.E.U8 desc[UR18][R4.64], R13 ;  /* 0x0000000d04002986 */ /* 0x0001e2000c101112 */
[----:B--2---:R-:W-:-:S03]  /*1a930*/  ISETP.LT.AND P3, PT, R14, UR15, !P0 ;  /* 0x0000000f0e007c0c */ /* 0x004fc6000c761270 */
[----:B------:R-:W2:Y:S01]  /*1a940*/  LDL.LU R14, [R1+0x7dc] ;  /* 0x0007dc00010e7983 */ /* 0x000ea20000300800 */
[----:B---3--:R-:W-:-:S03]  /*1a950*/  ISETP.LT.AND P1, PT, R10, UR15, !P0 ;  /* 0x0000000f0a007c0c */ /* 0x008fc6000c721270 */
[----:B------:R-:W3:Y:S01]  /*1a960*/  LDL.LU R10, [R1+0x7e0] ;  /* 0x0007e000010a7983 */ /* 0x000ee20000300800 */
        /* <DEDUP_REMOVED lines=20> */
[----:B------:R-:W-:-:S03]  /*1aab0*/  VIADD R3, R9, UR7 ;  /* 0x0000000709037c36 */ /* 0x000fc60008000000 */
[----:B0-----:R-:W4:Y:S01]  /*1aac0*/  LDL.LU R11, [R1+0x7f4] ;  /* 0x0007f400010b7983 */ /* 0x001f220000300800 */
[----:B------:R-:W-:Y:S02]  /*1aad0*/  PRMT R13, R33, 0x9910, RZ ;  /* 0x00009910210d7816 */ /* 0x000fe400000000ff */
[C---:B------:R-:W-:Y:S02]  /*1aae0*/  IADD3 R4, P5, PT, R3.reuse, R0, RZ ;  /* 0x0000000003047210 */ /* 0x040fe40007fbe0ff */
[----:B------:R-:W-:Y:S02]  /*1aaf0*/  SHF.R.S32.HI R13, RZ, 0x8, R13 ;  /* 0x00000008ff0d7819 */ /* 0x000fe4000001140d */
[----:B------:R-:W-:-:S05]  /*1ab00*/  LEA.HI.X.SX32 R5, R3, R2, 0x1, P5 ;  /* 0x0000000203057211 */ /* 0x000fca00028f0eff */
[----:B------:R0:W-:Y:S01]  /*1ab10*/  @P1 STG.E.U8 desc[UR18][R4.64], R13 ;  /* 0x0000000d04001986 */ /* 0x0001e2000c101112 */
[----:B---3--:R-:W-:-:S03]  /*1ab20*/  ISETP.LT.AND P3, PT, R10, UR15, !P0 ;  /* 0x0000000f0a007c0c */ /* 0x008fc6000c761270 */
[----:B------:R-:W3:Y:S04]  /*1ab30*/  LDL.LU R10, [R1+0x7e8] ;  /* 0x0007e800010a7983 */ /* 0x000ee80000300800 */
[----:B------:R-:W3:Y:S04]  /*1ab40*/  LDL.LU R16, [R1+0x7e4] ;  /* 0x0007e40001107983 */ /* 0x000ee80000300800 */
[----:B------:R-:W3:Y:S01]  /*1ab50*/  LDL.LU R17, [R1+0x7d0] ;  /* 0x0007d00001117983 */ /* 0x000ee20000300800 */
[----:B--2---:R-:W-:Y:S02]  /*1ab60*/  ISETP.LT.AND P4, PT, R14, UR15, !P0 ;  /* 0x0000000f0e007c0c */ /* 0x004fe4000c781270 */
[----:B-----5:R-:W-:-:S02]  /*1ab70*/  ISETP.LT.AND P1, PT, R12, UR15, !P0 ;  /* 0x0000000f0c007c0c */ /* 0x020fc4000c721270 */
[----:B------:R-:W2:Y:S04]  /*1ab80*/  LDL.LU R12, [R1+0x7cc] ;  /* 0x0007cc00010c7983 */ /* 0x000ea80000300800 */
[----:B------:R-:W5:Y:S01]  /*1ab90*/  LDL.LU R14, [R1+0x7b8] ;  /* 0x0007b800010e7983 */ /* 0x000f620000300800 */
[----:B------:R-:W-:Y:S01]  /*1aba0*/  VIADD R9, R3, UR7 ;  /* 0x0000000703097c36 */ /* 0x000fe20008000000 */
[----:B------:R-:W-:-:S04]  /*1abb0*/  F2FP.SATFINITE.E5M2.F32.PACK_AB_MERGE_C R35, R35, R34, RZ ;  /* 0x000000222323723e */ /* 0x000fc800048060ff */
[----:B-1----:R-:W-:-:S04]  /*1abc0*/  IADD3 R6, P5, PT, R9, R0, RZ ;  /* 0x0000000009067210 */ /* 0x002fc80007fbe0ff */
[C---:B------:R-:W-:Y:S01]  /*1abd0*/  LEA.HI.X.SX32 R7, R9.reuse, R2, 0x1, P5 ;  /* 0x0000000209077211 */ /* 0x040fe200028f0eff */
[----:B------:R-:W-:Y:S01]  /*1abe0*/  VIADD R9, R9, UR7 ;  /* 0x0000000709097c36 */ /* 0x000fe20008000000 */
[----:B----4-:R-:W-:-:S03]  /*1abf0*/  ISETP.LT.AND P5, PT, R8, UR15, !P0 ;  /* 0x0000000f08007c0c */ /* 0x010fc6000c7a1270 */
[----:B------:R1:W-:Y:S01]  /*1ac00*/  @P2 STG.E.U8 desc[UR18][R6.64], R35 ;  /* 0x0000002306002986 */ /* 0x0003e2000c101112 */
[C---:B0-----:R-:W-:Y:S01]  /*1ac10*/  IADD3 R4, P2, PT, R9.reuse, R0, RZ ;  /* 0x0000000009047210 */ /* 0x041fe20007f5e0ff */
[----:B------:R-:W-:Y:S01]  /*1ac20*/  VIADD R3, R9, UR7 ;  /* 0x0000000709037c36 */ /* 0x000fe20008000000 */
[----:B------:R-:W-:Y:S02]  /*1ac30*/  PRMT R8, R35, 0x9910, RZ ;  /* 0x0000991023087816 */ /* 0x000fe400000000ff */
[----:B------:R-:W-:Y:S01]  /*1ac40*/  LEA.HI.X.SX32 R5, R9, R2, 0x1, P2 ;  /* 0x0000000209057211 */ /* 0x000fe200010f0eff */
[C---:B------:R-:W-:Y:S01]  /*1ac50*/  VIADD R9, R3.reuse, UR7 ;  /* 0x0000000703097c36 */ /* 0x040fe20008000000 */
[----:B------:R-:W-:Y:S02]  /*1ac60*/  SHF.R.S32.HI R13, RZ, 0x8, R8 ;  /* 0x00000008ff0d7819 */ /* 0x000fe40000011408 */
[----:B-1----:R-:W-:-:S03]  /*1ac70*/  IADD3 R6, P2, PT, R3, R0, RZ ;  /* 0x0000000003067210 */ /* 0x002fc60007f5e0ff */
[----:B------:R-:W-:Y:S01]  /*1ac80*/  @P6 STG.E.U8 desc[UR18][R4.64], R13 ;  /* 0x0000000d04006986 */ /* 0x000fe2000c101112 */
[----:B------:R-:W-:Y:S02]  /*1ac90*/  F2FP.SATFINITE.E5M2.F32.PACK_AB_MERGE_C R37, R37, R36, RZ ;  /* 0x000000242525723e */ /* 0x000fe400048060ff */
[----:B------:R-:W-:Y:S01]  /*1aca0*/  LEA.HI.X.SX32 R7, R3, R2, 0x1, P2 ;  /* 0x0000000203077211 */ /* 0x000fe200010f0eff */
[C---:B------:R-:W-:Y:S01]  /*1acb0*/  VIADD R3, R9.reuse, UR7 ;  /* 0x0000000709037c36 */ /* 0x040fe20008000000 */
[----:B------:R-:W-:Y:S02]  /*1acc0*/  IADD3 R8, P6, PT, R9, R0, RZ ;  /* 0x0000000009087210 */ /* 0x000fe40007fde0ff */
[----:B------:R-:W-:Y:S01]  /*1acd0*/  PRMT R15, R37, 0x9910, RZ ;  /* 0x00009910250f7816 */ /* 0x000fe200000000ff */
[----:B------:R0:W-:Y:S01]  /*1ace0*/  @P4 STG.E.U8 desc[UR18][R6.64], R37 ;  /* 0x0000002506004986 */ /* 0x0001e2000c101112 */
[----:B------:R-:W-:Y:S02]  /*1acf0*/  LEA.HI.X.SX32 R9, R9, R2, 0x1, P6 ;  /* 0x0000000209097211 */ /* 0x000fe400030f0eff */
[----:B------:R-:W-:-:S02]  /*1ad00*/  SHF.R.S32.HI R15, RZ, 0x8, R15 ;  /* 0x00000008ff0f7819 */ /* 0x000fc4000001140f */
[----:B------:R-:W-:Y:S02]  /*1ad10*/  ISETP.LT.AND P2, PT, R11, UR15, !P0 ;  /* 0x0000000f0b007c0c */ /* 0x000fe4000c741270 */
[----:B------:R-:W-:Y:S01]  /*1ad20*/  F2FP.SATFINITE.E5M2.F32.PACK_AB_MERGE_C R39, R39, R38, RZ ;  /* 0x000000262727723e */ /* 0x000fe200048060ff */
[----:B------:R1:W-:Y:S03]  /*1ad30*/  @P3 STG.E.U8 desc[UR18][R8.64], R15 ;  /* 0x0000000f08003986 */ /* 0x0003e6000c101112 */
[----:B0-----:R-:W-:-:S04]  /*1ad40*/  PRMT R6, R39, 0x9910, RZ ;  /* 0x0000991027067816 */ /* 0x001fc800000000ff */
[----:B-1----:R-:W-:Y:S02]  /*1ad50*/  SHF.R.S32.HI R15, RZ, 0x8, R6 ;  /* 0x00000008ff0f7819 */ /* 0x002fe40000011406 */
[----:B------:R-:W-:Y:S02]  /*1ad60*/  F2FP.SATFINITE.E5M2.F32.PACK_AB_MERGE_C R41, R41, R40, RZ ;  /* 0x000000282929723e */ /* 0x000fe400048060ff */
[----:B---3--:R-:W-:Y:S02]  /*1ad70*/  ISETP.LT.AND P4, PT, R10, UR15, !P0 ;  /* 0x0000000f0a007c0c */ /* 0x008fe4000c781270 */
[----:B------:R-:W-:-:S04]  /*1ad80*/  IADD3 R10, P6, PT, R3, R0, RZ ;  /* 0x00000000030a7210 */ /* 0x000fc80007fde0ff */
[C---:B------:R-:W-:Y:S01]  /*1ad90*/  LEA.HI.X.SX32 R11, R3.reuse, R2, 0x1, P6 ;  /* 0x00000002030b7211 */ /* 0x040fe200030f0eff */
[----:B------:R-:W-:-:S04]  /*1ada0*/  VIADD R3, R3, UR7 ;  /* 0x0000000703037c36 */ /* 0x000fc80008000000 */
[----:B------:R0:W-:Y:S01]  /*1adb0*/  @P1 STG.E.U8 desc[UR18][R10.64], R39 ;  /* 0x000000270a001986 */ /* 0x0001e2000c101112 */
[C---:B------:R-:W-:Y:S01]  /*1adc0*/  IADD3 R4, P1, PT, R3.reuse, R0, RZ ;  /* 0x0000000003047210 */ /* 0x040fe20007f3e0ff */
[----:B------:R-:W-:-:S03]  /*1add0*/  VIADD R7, R3, UR7 ;  /* 0x0000000703077c36 */ /* 0x000fc60008000000 */
[----:B------:R-:W-:Y:S02]  /*1ade0*/  LEA.HI.X.SX32 R5, R3, R2, 0x1, P1 ;  /* 0x0000000203057211 */ /* 0x000fe400008f0eff */
[C---:B------:R-:W-:Y:S01]  /*1adf0*/  IADD3 R6, P1, PT, R7.reuse, R0, RZ ;  /* 0x0000000007067210 */ /* 0x040fe20007f3e0ff */
[C---:B------:R-:W-:Y:S01]  /*1ae00*/  VIADD R3, R7.reuse, UR7 ;  /* 0x0000000707037c36 */ /* 0x040fe20008000000 */
[----:B------:R-:W-:Y:S02]  /*1ae10*/  ISETP.LT.AND P3, PT, R16, UR15, !P0 ;  /* 0x0000000f10007c0c */ /* 0x000fe4000c761270 */
[----:B------:R-:W3:Y:S01]  /*1ae20*/  LDL.LU R16, [R1+0x7b4] ;  /* 0x0007b40001107983 */ /* 0x000ee20000300800 */
[----:B------:R-:W-:-:S03]  /*1ae30*/  LEA.HI.X.SX32 R7, R7, R2, 0x1, P1 ;  /* 0x0000000207077211 */ /* 0x000fc600008f0eff */
[----:B------:R-:W4:Y:S01]  /*1ae40*/  LDL.LU R18, [R1+0x7a0] ;  /* 0x0007a00001127983 */ /* 0x000f220000300800 */
[----:B--2---:R-:W-:-:S03]  /*1ae50*/  ISETP.LT.AND P1, PT, R12, UR15, !P0 ;  /* 0x0000000f0c007c0c */ /* 0x004fc6000c721270 */
[----:B------:R-:W2:Y:S04]  /*1ae60*/  LDL.LU R12, [R1+0x79c] ;  /* 0x00079c00010c7983 */ /* 0x000ea80000300800 */
[----:B------:R-:W-:Y:S04]  /*1ae70*/  @P5 STG.E.U8 desc[UR18][R4.64], R15 ;  /* 0x0000000f04005986 */ /* 0x000fe8000c101112 */
[----:B------:R1:W-:Y:S01]  /*1ae80*/  @P2 STG.E.U8 desc[UR18][R6.64], R41 ;  /* 0x0000002906002986 */ /* 0x0003e2000c101112 */
[----:B-----5:R-:W-:-:S03]  /*1ae90*/  ISETP.LT.AND P2, PT, R14, UR15, !P0 ;  /* 0x0000000f0e007c0c */ /* 0x020fc6000c741270 */
[----:B------:R-:W5:Y:S01]  /*1aea0*/  LDL.LU R14, [R1+0x788] ;  /* 0x00078800010e7983 */ /* 0x000f620000300800 */
[C---:B------:R-:W-:Y:S01]  /*1aeb0*/  IADD3 R8, P5, PT, R3.reuse, R0, RZ ;  /* 0x0000000003087210 */ /* 0x040fe20007fbe0ff */
[----:B------:R-:W-:Y:S01]  /*1aec0*/  VIADD R13, R3, UR7 ;  /* 0x00000007030d7c36 */ /* 0x000fe20008000000 */
[----:B------:R-:W-:Y:S02]  /*1aed0*/  ISETP.LT.AND P6, PT, R17, UR15, !P0 ;  /* 0x0000000f11007c0c */ /* 0x000fe4000c7c1270 */
[----:B------:R-:W-:Y:S02]  /*1aee0*/  PRMT R17, R41, 0x9910, RZ ;  /* 0x0000991029117816 */ /* 0x000fe400000000ff */
[----:B------:R-:W-:Y:S02]  /*1aef0*/  LEA.HI.X.SX32 R9, R3, R2, 0x1, P5 ;  /* 0x0000000203097211 */ /* 0x000fe400028f0eff */
[----:B0-----:R-:W-:Y:S02]  /*1af00*/  IADD3 R10, P5, PT, R13, R0, RZ ;  /* 0x000000000d0a7210 */ /* 0x001fe40007fbe0ff */
[----:B------:R-:W-:-:S02]  /*1af10*/  SHF.R.S32.HI R17, RZ, 0x8, R17 ;  /* 0x00000008ff117819 */ /* 0x000fc40000011411 */
[----:B------:R-:W-:Y:S02]  /*1af20*/  F2FP.SATFINITE.E5M2.F32.PACK_AB_MERGE_C R43, R43, R42, RZ ;  /* 0x0000002a2b2b723e */ /* 0x000fe400048060ff */
[C---:B------:R-:W-:Y:S01]  /*1af30*/  LEA.HI.X.SX32 R11, R13.reuse, R2, 0x1, P5 ;  /* 0x000000020d0b7211 */ /* 0x040fe200028f0eff */
[----:B------:R-:W-:Y:S01]  /*1af40*/  VIADD R13, R13, UR7 ;  /* 0x000000070d0d7c36 */ /* 0x000fe20008000000 */
[----:B------:R0:W-:Y:S01]  /*1af50*/  @P4 STG.E.U8 desc[UR18][R8.64], R17 ;  /* 0x0000001108004986 */ /* 0x0001e2000c101112 */
[----:B-1----:R-:W-:-:S03]  /*1af60*/  PRMT R6, R43, 0x9910, RZ ;  /* 0x000099102b067816 */ /* 0x002fc600000000ff */
[----:B------:R1:W-:Y:S01]  /*1af70*/  @P3 STG.E.U8 desc[UR18][R10.64], R43 ;  /* 0x0000002b0a003986 */ /* 0x0003e2000c101112 */
[C---:B------:R-:W-:Y:S01]  /*1af80*/  IADD3 R4, P3, PT, R13.reuse, R0, RZ ;  /* 0x000000000d047210 */ /* 0x040fe20007f7e0ff */
[----:B------:R-:W-:-:S03]  /*1af90*/  VIADD R3, R13, UR7 ;  /* 0x000000070d037c36 */ /* 0x000fc60008000000 */
[----:B------:R-:W-:Y:S02]  /*1afa0*/  LEA.HI.X.SX32 R5, R13, R2, 0x1, P3 ;  /* 0x000000020d057211 */ /* 0x000fe400018f0eff */
[----:B------:R-:W-:Y:S02]  /*1afb0*/  SHF.R.S32.HI R13, RZ, 0x8, R6 ;  /* 0x00000008ff0d7819 */ /* 0x000fe40000011406 */
[----:B------:R-:W-:-:S04]  /*1afc0*/  IADD3 R6, P3, PT, R3, R0, RZ ;  /* 0x0000000003067210 */ /* 0x000fc80007f7e0ff */
[----:B------:R-:W-:Y:S02]  /*1afd0*/  LEA.HI.X.SX32 R7, R3, R2, 0x1, P3 ;  /* 0x0000000203077211 */ /* 0x000fe400018f0eff */
[----:B------:R-:W-:Y:S01]  /*1afe0*/  F2FP.SATFINITE.E5M2.F32.PACK_AB_MERGE_C R45, R45, R44, RZ ;  /* 0x0000002c2d2d723e */ /* 0x000fe200048060ff */
[----:B------:R-:W-:Y:S04]  /*1aff0*/  @P6 STG.E.U8 desc[UR18][R4.64], R13 ;  /* 0x0000000d04006986 */ /* 0x000fe8000c101112 */
[----:B------:R0:W-:Y:S01]  /*1b000*/  @P1 STG.E.U8 desc[UR18][R6.64], R45 ;  /* 0x0000002d06001986 */ /* 0x0001e2000c101112 */
[----:B---3--:R-:W-:-:S03]  /*1b010*/  ISETP.LT.AND P4, PT, R16, UR15, !P0 ;  /* 0x0000000f10007c0c */ /* 0x008fc6000c781270 */
[----:B------:R-:W3:Y:S04]  /*1b020*/  LDL.LU R16, [R1+0x784] ;  /* 0x0007840001107983 */ /* 0x000ee80000300800 */
[----:B0-----:R-:W3:Y:S01]  /*1b030*/  LDL.LU R17, [R1+0x73c] ;  /* 0x00073c0001117983 */ /* 0x001ee20000300800 */
[----:B--2---:R-:W-:-:S03]  /*1b040*/  ISETP.LT.AND P3, PT, R12, UR15, !P0 ;  /* 0x0000000f0c007c0c */ /* 0x004fc6000c761270 */
[----:B------:R-:W2:Y:S01]  /*1b050*/  LDL.LU R12, [R1+0x738] ;  /* 0x00073800010c7983 */ /* 0x000ea20000300800 */
[----:B-----5:R-:W-:-:S03]  /*1b060*/  ISETP.LT.AND P1, PT, R14, UR15, !P0 ;  /* 0x0000000f0e007c0c */ /* 0x020fc6000c721270 */
[----:B------:R-:W5:Y:S01]  /*1b070*/  LDL.LU R14, [R1+0x734] ;  /* 0x00073400010e7983 */ /* 0x000f620000300800 */
[----:B------:R-:W-:-:S04]  /*1b080*/  VIADD R9, R3, UR7 ;  /* 0x0000000703097c36 */ /* 0x000fc80008000000 */
[C---:B------:R-:W-:Y:S01]  /*1b090*/  VIADD R3, R9.reuse, UR7 ;  /* 0x0000000709037c36 */ /* 0x040fe20008000000 */
[----:B------:R-:W-:Y:S02]  /*1b0a0*/  IADD3 R8, P6, PT, R9, R0, RZ ;  /* 0x0000000009087210 */ /* 0x000fe40007fde0ff */
[----:B------:R-:W-:Y:S02]  /*1b0b0*/  PRMT R15, R45, 0x9910, RZ ;  /* 0x000099102d0f7816 */ /* 0x000fe400000000ff */
[----:B------:R-:W-:Y:S02]  /*1b0c0*/  LEA.HI.X.SX32 R9, R9, R2, 0x1, P6 ;  /* 0x0000000209097211 */ /* 0x000fe400030f0eff */
[----:B-1----:R-:W-:Y:S02]  /*1b0d0*/  IADD3 R10, P6, PT, R3, R0, RZ ;  /* 0x00000000030a7210 */ /* 0x002fe40007fde0ff */
[----:B------:R-:W-:Y:S02]  /*1b0e0*/  SHF.R.S32.HI R15, RZ, 0x8, R15 ;  /* 0x00000008ff0f7819 */ /* 0x000fe4000001140f */
[----:B------:R-:W-:-:S02]  /*1b0f0*/  F2FP.SATFINITE.E5M2.F32.PACK_AB_MERGE_C R47, R47, R46, RZ ;  /* 0x0000002e2f2f723e */ /* 0x000fc400048060ff */
[C---:B------:R-:W-:Y:S01]  /*1b100*/  LEA.HI.X.SX32 R11, R3.reuse, R2, 0x1, P6 ;  /* 0x00000002030b7211 */ /* 0x040fe200030f0eff */
[----:B------:R-:W-:Y:S01]  /*1b110*/  VIADD R3, R3, UR7 ;  /* 0x0000000703037c36 */ /* 0x000fe20008000000 */
[----:B------:R0:W-:Y:S01]  /*1b120*/  @P2 STG.E.U8 desc[UR18][R8.64], R15 ;  /* 0x0000000f08002986 */ /* 0x0001e2000c101112 */
[----:B------:R-:W-:Y:S02]  /*1b130*/  PRMT R6, R47, 0x9910, RZ ;  /* 0x000099102f067816 */ /* 0x000fe400000000ff */
[C---:B------:R-:W-:Y:S01]  /*1b140*/  VIADD R7, R3.reuse, UR7 ;  /* 0x0000000703077c36 */ /* 0x040fe20008000000 */
[----:B------:R1:W-:Y:S01]  /*1b150*/  @P4 STG.E.U8 desc[UR18][R10.64], R47 ;  /* 0x0000002f0a004986 */ /* 0x0003e2000c101112 */
[----:B------:R-:W-:-:S04]  /*1b160*/  IADD3 R4, P4, PT, R3, R0, RZ ;  /* 0x0000000003047210 */ /* 0x000fc80007f9e0ff */
[----:B------:R-:W-:Y:S02]  /*1b170*/  LEA.HI.X.SX32 R5, R3, R2, 0x1, P4 ;  /* 0x0000000203057211 */ /* 0x000fe400020f0eff */
[----:B0-----:R-:W-:Y:S02]  /*1b180*/  SHF.R.S32.HI R15, RZ, 0x8, R6 ;  /* 0x00000008ff0f7819 */ /* 0x001fe40000011406 */
[C---:B------:R-:W-:Y:S01]  /*1b190*/  IADD3 R6, P4, PT, R7.reuse, R0, RZ ;  /* 0x0000000007067210 */ /* 0x040fe20007f9e0ff */
[C---:B------:R-:W-:Y:S01]  /*1b1a0*/  VIADD R3, R7.reuse, UR7 ;  /* 0x0000000707037c36 */ /* 0x040fe20008000000 */
[----:B----4-:R-:W-:Y:S02]  /*1b1b0*/  ISETP.LT.AND P5, PT, R18, UR15, !P0 ;  /* 0x0000000f12007c0c */ /* 0x010fe4000c7a1270 */
[----:B------:R-:W4:Y:S01]  /*1b1c0*/  LDL.LU R18, [R1+0x730] ;  /* 0x0007300001127983 */ /* 0x000f220000300800 */
[----:B------:R-:W-:Y:S02]  /*1b1d0*/  LEA.HI.X.SX32 R7, R7, R2, 0x1, P4 ;  /* 0x0000000207077211 */ /* 0x000fe400020f0eff */
[----:B------:R-:W-:-:S08]  /*1b1e0*/  F2FP.SATFINITE.E5M2.F32.PACK_AB_MERGE_C R49, R49, R48, RZ ;  /* 0x000000303131723e */ /* 0x000fd000048060ff */
[----:B------:R-:W-:Y:S04]  /*1b1f0*/  @P5 STG.E.U8 desc[UR18][R4.64], R15 ;  /* 0x0000000f04005986 */ /* 0x000fe8000c101112 */
[----:B------:R0:W-:Y:S01]  /*1b200*/  @P3 STG.E.U8 desc[UR18][R6.64], R49 ;  /* 0x0000003106003986 */ /* 0x0001e2000c101112 */
[----:B---3--:R-:W-:-:S03]  /*1b210*/  ISETP.LT.AND P2, PT, R16, UR15, !P0 ;  /* 0x0000000f10007c0c */ /* 0x008fc6000c741270 */
[----:B------:R-:W3:Y:S01]  /*1b220*/  LDL.LU R16, [R1+0x72c] ;  /* 0x00072c0001107983 */ /* 0x000ee20000300800 */
[----:B--2---:R-:W-:-:S03]  /*1b230*/  ISETP.LT.AND P4, PT, R12, UR15, !P0 ;  /* 0x0000000f0c007c0c */ /* 0x004fc6000c781270 */
[----:B------:R-:W2:Y:S01]  /*1b240*/  LDL.LU R12, [R1+0x728] ;  /* 0x00072800010c7983 */ /* 0x000ea20000300800 */
[----:B-----5:R-:W-:-:S03]  /*1b250*/  ISETP.LT.AND P3, PT, R14, UR15, !P0 ;  /* 0x0000000f0e007c0c */ /* 0x020fc6000c761270 */
[----:B------:R-:W5:Y:S01]  /*1b260*/  LDL.LU R14, [R1+0x724] ;  /* 0x00072400010e7983 */ /* 0x000f620000300800 */
[C---:B------:R-:W-:Y:S01]  /*1b270*/  IADD3 R8, P5, PT, R3.reuse, R0, RZ ;  /* 0x0000000003087210 */ /* 0x040fe20007fbe0ff */
[----:B------:R-:W-:Y:S01]  /*1b280*/  VIADD R13, R3, UR7 ;  /* 0x00000007030d7c36 */ /* 0x000fe20008000000 */
[----:B------:R-:W-:Y:S01]  /*1b290*/  ISETP.LT.AND P6, PT, R17, UR15, !P0 ;  /* 0x0000000f11007c0c */ /* 0x000fe2000c7c1270 */
[----:B------:R-:W5:Y:S01]  /*1b2a0*/  LDL.LU R19, [R1+0x720] ;  /* 0x0007200001137983 */ /* 0x000f620000300800 */
[----:B------:R-:W-:Y:S02]  /*1b2b0*/  PRMT R17, R49, 0x9910, RZ ;  /* 0x0000991031117816 */ /* 0x000fe400000000ff */
[----:B------:R-:W-:Y:S02]  /*1b2c0*/  LEA.HI.X.SX32 R9, R3, R2, 0x1, P5 ;  /* 0x0000000203097211 */ /* 0x000fe400028f0eff */
[----:B-1----:R-:W-:Y:S02]  /*1b2d0*/  IADD3 R10, P5, PT, R13, R0, RZ ;  /* 0x000000000d0a7210 */ /* 0x002fe40007fbe0ff */
[----:B------:R-:W-:-:S02]  /*1b2e0*/  SHF.R.S32.HI R17, RZ, 0x8, R17 ;  /* 0x00000008ff117819 */ /* 0x000fc40000011411 */
[----:B------:R-:W-:Y:S02]  /*1b2f0*/  F2FP.SATFINITE.E5M2.F32.PACK_AB_MERGE_C R51, R51, R50, RZ ;  /* 0x000000323333723e */ /* 0x000fe400048060ff */
[C---:B------:R-:W-:Y:S01]  /*1b300*/  LEA.HI.X.SX32 R11, R13.reuse, R2, 0x1, P5 ;  /* 0x000000020d0b7211 */ /* 0x040fe200028f0eff */
[----:B------:R-:W-:Y:S01]  /*1b310*/  VIADD R13, R13, UR7 ;  /* 0x000000070d0d7c36 */ /* 0x000fe20008000000 */
[----:B------:R1:W-:Y:S01]  /*1b320*/  @P1 STG.E.U8 desc[UR18][R8.64], R17 ;  /* 0x0000001108001986 */ /* 0x0003e2000c101112 */
[----:B0-----:R-:W-:-:S03]  /*1b330*/  PRMT R6, R51, 0x9910, RZ ;  /* 0x0000991033067816 */ /* 0x001fc600000000ff */
[----:B------:R0:W-:Y:S01]  /*1b340*/  @P2 STG.E.U8 desc[UR18][R10.64], R51 ;  /* 0x000000330a002986 */ /* 0x0001e2000c101112 */
[C---:B------:R-:W-:Y:S01]  /*1b350*/  IADD3 R4, P2, PT, R13.reuse, R0, RZ ;  /* 0x000000000d047210 */ /* 0x040fe20007f5e0ff */
[----:B------:R-:W-:-:S03]  /*1b360*/  VIADD R3, R13, UR7 ;  /* 0x000000070d037c36 */ /* 0x000fc60008000000 */
[----:B------:R-:W-:Y:S02]  /*1b370*/  LEA.HI.X.SX32 R5, R13, R2, 0x1, P2 ;  /* 0x000000020d057211 */ /* 0x000fe400010f0eff */
[----:B------:R-:W-:Y:S01]  /*1b380*/  SHF.R.S32.HI R13, RZ, 0x8, R6 ;  /* 0x00000008ff0d7819 */ /* 0x000fe20000011406 */
[----:B-1----:R-:W5:Y:S01]  /*1b390*/  LDL.LU R17, [R1+0x71c] ;  /* 0x00071c0001117983 */ /* 0x002f620000300800 */
[----:B------:R-:W-:-:S04]  /*1b3a0*/  IADD3 R6, P2, PT, R3, R0, RZ ;  /* 0x0000000003067210 */ /* 0x000fc80007f5e0ff */
[----:B------:R-:W-:Y:S02]  /*1b3b0*/  LEA.HI.X.SX32 R7, R3, R2, 0x1, P2 ;  /* 0x0000000203077211 */ /* 0x000fe400010f0eff */
[----:B------:R-:W-:Y:S02]  /*1b3c0*/  F2FP.SATFINITE.E5M2.F32.PACK_AB_MERGE_C R53, R53, R52, RZ ;  /* 0x000000343535723e */ /* 0x000fe400048060ff */
[----:B----4-:R-:W-:Y:S01]  /*1b3d0*/  ISETP.LT.AND P1, PT, R18, UR15, !P0 ;  /* 0x0000000f12007c0c */ /* 0x010fe2000c721270 */
[----:B------:R-:W-:Y:S04]  /*1b3e0*/  @P6 STG.E.U8 desc[UR18][R4.64], R13 ;  /* 0x0000000d04006986 */ /* 0x000fe8000c101112 */
[----:B------:R1:W-:Y:S01]  /*1b3f0*/  @P4 STG.E.U8 desc[UR18][R6.64], R53 ;  /* 0x0000003506004986 */ /* 0x0003e2000c101112 */
[----:B---3--:R-:W-:-:S02]  /*1b400*/  ISETP.LT.AND P5, PT, R16, UR15, !P0 ;  /* 0x0000000f10007c0c */ /* 0x008fc4000c7a1270 */
[----:B--2---:R-:W-:Y:S02]  /*1b410*/  ISETP.LT.AND P2, PT, R12, UR15, !P0 ;  /* 0x0000000f0c007c0c */ /* 0x004fe4000c741270 */
[----:B------:R-:W2:Y:S04]  /*1b420*/  LDL.LU R12, [R1+0x718] ;  /* 0x00071800010c7983 */ /* 0x000ea80000300800 */
[----:B------:R-:W3:Y:S04]  /*1b430*/  LDL.LU R18, [R1+0x714] ;  /* 0x0007140001127983 */ /* 0x000ee80000300800 */
[----:B------:R-:W4:Y:S01]  /*1b440*/  LDL.LU R16, [R1+0x710] ;  /* 0x0007100001107983 */ /* 0x000f220000300800 */
[----:B-----5:R-:W-:-:S03]  /*1b450*/  ISETP.LT.AND P4, PT, R14, UR15, !P0 ;  /* 0x0000000f0e007c0c */ /* 0x020fc6000c781270 */
[----:B------:R-:W5:Y:S01]  /*1b460*/  LDL.LU R14, [R1+0x70c] ;  /* 0x00070c00010e7983 */ /* 0x000f620000300800 */
[----:B------:R-:W-:-:S04]  /*1b470*/  VIADD R9, R3, UR7 ;  /* 0x0000000703097c36 */ /* 0x000fc80008000000 */
[C---:B------:R-:W-:Y:S01]  /*1b480*/  VIADD R3, R9.reuse, UR7 ;  /* 0x0000000709037c36 */ /* 0x040fe20008000000 */
[----:B------:R-:W-:Y:S02]  /*1b490*/  IADD3 R8, P6, PT, R9, R0, RZ ;  /* 0x0000000009087210 */ /* 0x000fe40007fde0ff */
[----:B------:R-:W-:Y:S02]  /*1b4a0*/  PRMT R15, R53, 0x9910, RZ ;  /* 0x00009910350f7816 */ /* 0x000fe400000000ff */
[----:B------:R-:W-:Y:S02]  /*1b4b0*/  LEA.HI.X.SX32 R9, R9, R2, 0x1, P6 ;  /* 0x0000000209097211 */ /* 0x000fe400030f0eff */
[----:B0-----:R-:W-:Y:S02]  /*1b4c0*/  IADD3 R10, P6, PT, R3, R0, RZ ;  /* 0x00000000030a7210 */ /* 0x001fe40007fde0ff */
[----:B------:R-:W-:Y:S02]  /*1b4d0*/  SHF.R.S32.HI R15, RZ, 0x8, R15 ;  /* 0x00000008ff0f7819 */ /* 0x000fe4000001140f */
[----:B------:R-:W-:-:S02]  /*1b4e0*/  F2FP.SATFINITE.E5M2.F32.PACK_AB_MERGE_C R55, R55, R54, RZ ;  /* 0x000000363737723e */ /* 0x000fc400048060ff */
[C---:B------:R-:W-:Y:S01]  /*1b4f0*/  LEA.HI.X.SX32 R11, R3.reuse, R2, 0x1, P6 ;  /* 0x00000002030b7211 */ /* 0x040fe200030f0eff */
[----:B------:R-:W-:Y:S01]  /*1b500*/  VIADD R3, R3, UR7 ;  /* 0x0000000703037c36 */ /* 0x000fe20008000000 */
[----:B------:R0:W-:Y:S01]  /*1b510*/  @P3 STG.E.U8 desc[UR18][R8.64], R15 ;  /* 0x0000000f08003986 */ /* 0x0001e2000c101112 */
[----:B-1----:R-:W-:Y:S02]  /*1b520*/  PRMT R6, R55, 0x9910, RZ ;  /* 0x0000991037067816 */ /* 0x002fe400000000ff */
[C---:B------:R-:W-:Y:S01]  /*1b530*/  VIADD R7, R3.reuse, UR7 ;  /* 0x0000000703077c36 */ /* 0x040fe20008000000 */
[----:B------:R1:W-:Y:S01]  /*1b540*/  @P1 STG.E.U8 desc[UR18][R10.64], R55 ;  /* 0x000000370a001986 */ /* 0x0003e2000c101112 */
[----:B------:R-:W-:-:S04]  /*1b550*/  IADD3 R4, P1, PT, R3, R0, RZ ;  /* 0x0000000003047210 */ /* 0x000fc80007f3e0ff */
[----:B------:R-:W-:Y:S01]  /*1b560*/  LEA.HI.X.SX32 R5, R3, R2, 0x1, P1 ;  /* 0x0000000203057211 */ /* 0x000fe200008f0eff */
[C---:B------:R-:W-:Y:S01]  /*1b570*/  VIADD R3, R7.reuse, UR7 ;  /* 0x0000000707037c36 */ /* 0x040fe20008000000 */
[----:B0-----:R-:W-:Y:S02]  /*1b580*/  SHF.R.S32.HI R15, RZ, 0x8, R6 ;  /* 0x00000008ff0f7819 */ /* 0x001fe40000011406 */
[----:B------:R-:W-:Y:S01]  /*1b590*/  IADD3 R6, P1, PT, R7, R0, RZ ;  /* 0x0000000007067210 */ /* 0x000fe20007f3e0ff */
[----:B------:R-:W-:Y:S01]  /*1b5a0*/  VIADD R13, R3, UR7 ;  /* 0x00000007030d7c36 */ /* 0x000fe20008000000 */
[----:B------:R-:W-:Y:S01]  /*1b5b0*/  F2FP.SATFINITE.E5M2.F32.PACK_AB_MERGE_C R57, R57, R56, RZ ;  /* 0x000000383939723e */ /* 0x000fe200048060ff */
[----:B------:R0:W-:Y:S01]  /*1b5c0*/  @P5 STG.E.U8 desc[UR18][R4.64], R15 ;  /* 0x0000000f04005986 */ /* 0x0001e2000c101112 */
[----:B------:R-:W-:Y:S02]  /*1b5d0*/  LEA.HI.X.SX32 R7, R7, R2, 0x1, P1 ;  /* 0x0000000207077211 */ /* 0x000fe400008f0eff */
[----:B------:R-:W-:-:S02]  /*1b5e0*/  IADD3 R8, P5, PT, R3, R0, RZ ;  /* 0x0000000003087210 */ /* 0x000fc40007fbe0ff */
[----:B------:R-:W-:Y:S02]  /*1b5f0*/  ISETP.LT.AND P6, PT, R17, UR15, !P0 ;  /* 0x0000000f11007c0c */ /* 0x000fe4000c7c1270 */
[----:B------:R-:W-:Y:S02]  /*1b600*/  PRMT R17, R57, 0x9910, RZ ;  /* 0x0000991039117816 */ /* 0x000fe400000000ff */
[----:B------:R-:W-:Y:S02]  /*1b610*/  LEA.HI.X.SX32 R9, R3, R2, 0x1, P5 ;  /* 0x0000000203097211 */ /* 0x000fe400028f0eff */
[C---:B-1----:R-:W-:Y:S01]  /*1b620*/  IADD3 R10, P5, PT, R13.reuse, R0, RZ ;  /* 0x000000000d0a7210 */ /* 0x042fe20007fbe0ff */
[----:B------:R-:W-:Y:S01]  /*1b630*/  @P2 STG.E.U8 desc[UR18][R6.64], R57 ;  /* 0x0000003906002986 */ /* 0x000fe2000c101112 */
[----:B------:R-:W-:Y:S02]  /*1b640*/  SHF.R.S32.HI R17, RZ, 0x8, R17 ;  /* 0x00000008ff117819 */ /* 0x000fe40000011411 */
[----:B------:R-:W-:-:S03]  /*1b650*/  LEA.HI.X.SX32 R11, R13, R2, 0x1, P5 ;  /* 0x000000020d0b7211 */ /* 0x000fc600028f0eff */
[----:B------:R1:W-:Y:S01]  /*1b660*/  @P4 STG.E.U8 desc[UR18][R8.64], R17 ;  /* 0x0000001108004986 */ /* 0x0003e2000c101112 */
[----:B--2---:R-:W-:-:S03]  /*1b670*/  ISETP.LT.AND P1, PT, R12, UR15, !P0 ;  /* 0x0000000f0c007c0c */ /* 0x004fc6000c721270 */
[----:B------:R-:W2:Y:S01]  /*1b680*/  LDL.LU R12, [R1+0x708] ;  /* 0x00070800010c7983 */ /* 0x000ea20000300800 */
[----:B---3--:R-:W-:-:S03]  /*1b690*/  ISETP.LT.AND P2, PT, R18, UR15, !P0 ;  /* 0x0000000f12007c0c */ /* 0x008fc6000c741270 */
[----:B------:R-:W3:Y:S01]  /*1b6a0*/  LDL.LU R18, [R1+0x700] ;  /* 0x0007000001127983 */ /* 0x000ee20000300800 */
[----:B----4-:R-:W-:-:S03]  /*1b6b0*/  ISETP.LT.AND P5, PT, R16, UR15, !P0 ;  /* 0x0000000f10007c0c */ /* 0x010fc6000c7a1270 */
[----:B------:R-:W4:Y:S01]  /*1b6c0*/  LDL.LU R16, [R1+0x6fc] ;  /* 0x0006fc0001107983 */ /* 0x000f220000300800 */
[----:B-----5:R-:W-:-:S03]  /*1b6d0*/  ISETP.LT.AND P4, PT, R14, UR15, !P0 ;  /* 0x0000000f0e007c0c */ /* 0x020fc6000c781270 */
[----:B------:R-:W5:Y:S01]  /*1b6e0*/  LDL.LU R14, [R1+0x704] ;  /* 0x00070400010e7983 */ /* 0x000f620000300800 */
[----:B------:R-:W-:Y:S01]  /*1b6f0*/  ISETP.LT.AND P3, PT, R19, UR15, !P0 ;  /* 0x0000000f13007c0c */ /* 0x000fe2000c761270 */
[----:B------:R-:W-:Y:S01]  /*1b700*/  VIADD R13, R13, UR7 ;  /* 0x000000070d0d7c36 */ /* 0x000fe20008000000 */
[----:B------:R-:W-:-:S03]  /*1b710*/  F2FP.SATFINITE.E5M2.F32.PACK_AB_MERGE_C R59, R59, R58, RZ ;  /* 0x0000003a3b3b723e */ /* 0x000fc600048060ff */
[----:B------:R-:W-:Y:S01]  /*1b720*/  VIADD R3, R13, UR7 ;  /* 0x000000070d037c36 */ /* 0x000fe20008000000 */
[----:B0-----:R-:W-:-:S07]  /*1b730*/  PRMT R15, R59, 0x9910, RZ ;  /* 0x000099103b0f7816 */ /* 0x001fce00000000ff */
[----:B------:R0:W-:Y:S01]  /*1b740*/  @P3 STG.E.U8 desc[UR18][R10.64], R59 ;  /* 0x0000003b0a003986 */ /* 0x0001e2000c101112 */
[----:B------:R-:W-:Y:S01]  /*1b750*/  IADD3 R4, P3, PT, R13, R0, RZ ;  /* 0x000000000d047210 */ /* 0x000fe20007f7e0ff */
[----:B-1----:R-:W-:-:S03]  /*1b760*/  VIADD R9, R3, UR7 ;  /* 0x0000000703097c36 */ /* 0x002fc60008000000 */
[----:B------:R-:W-:Y:S02]  /*1b770*/  LEA.HI.X.SX32 R5, R13, R2, 0x1, P3 ;  /* 0x000000020d057211 */ /* 0x000fe400018f0eff */
[C---:B------:R-:W-:Y:S02]  /*1b780*/  IADD3 R6, P3, PT, R3.reuse, R0, RZ ;  /* 0x0000000003067210 */ /* 0x040fe40007f7e0ff */
[----:B------:R-:W-:Y:S02]  /*1b790*/  SHF.R.S32.HI R15, RZ, 0x8, R15 ;  /* 0x00000008ff0f7819 */ /* 0x000fe4000001140f */
[----:B------:R-:W-:Y:S01]  /*1b7a0*/  LEA.HI.X.SX32 R7, R3, R2, 0x1, P3 ;  /* 0x0000000203077211 */ /* 0x000fe200018f0eff */
[----:B------:R-:W-:Y:S01]  /*1b7b0*/  VIADD R3, R9, UR7 ;  /* 0x0000000709037c36 */ /* 0x000fe20008000000 */
[----:B------:R-:W-:Y:S01]  /*1b7c0*/  F2FP.SATFINITE.E5M2.F32.PACK_AB_MERGE_C R61, R61, R60, RZ ;  /* 0x0000003c3d3d723e */ /* 0x000fe200048060ff */
[----:B------:R1:W-:Y:S02]  /*1b7d0*/  @P6 STG.E.U8 desc[UR18][R4.64], R15 ;  /* 0x0000000f04006986 */ /* 0x0003e4000c101112 */
[----:B------:R-:W-:-:S02]  /*1b7e0*/  VIADD R13, R3, UR7 ;  /* 0x00000007030d7c36 */ /* 0x000fc40008000000 */
[----:B------:R-:W-:Y:S01]  /*1b7f0*/  @P1 STG.E.U8 desc[UR18][R6.64], R61 ;  /* 0x0000003d06001986 */ /* 0x000fe2000c101112 */
[-C--:B0-----:R-:W-:Y:S02]  /*1b800*/  IADD3 R10, P1, PT, R3, R0.reuse, RZ ;  /* 0x00000000030a7210 */ /* 0x081fe40007f3e0ff */
[----:B------:R-:W-:Y:S02]  /*1b810*/  IADD3 R8, P6, PT, R9, R0, RZ ;  /* 0x0000000009087210 */ /* 0x000fe40007fde0ff */
[-C--:B------:R-:W-:Y:S01]  /*1b820*/  LEA.HI.X.SX32 R11, R3, R2.reuse, 0x1, P1 ;  /* 0x00000002030b7211 */ /* 0x080fe200008f0eff */
[----:B-1----:R-:W-:Y:S01]  /*1b830*/  VIADD R15, R13, UR7 ;  /* 0x000000070d0f7c36 */ /* 0x002fe20008000000 */
[----:B------:R-:W-:Y:S02]  /*1b840*/  LEA.HI.X.SX32 R9, R9, R2, 0x1, P6 ;  /* 0x0000000209097211 */ /* 0x000fe400030f0eff */
[----:B------:R-:W-:Y:S01]  /*1b850*/  IADD3 R4, P1, PT, R13, R0, RZ ;  /* 0x000000000d047210 */ /* 0x000fe20007f3e0ff */
[----:B------:R-:W-:Y:S01]  /*1b860*/  VIADD R3, R15, UR7 ;  /* 0x000000070f037c36 */ /* 0x000fe20008000000 */
[----:B------:R-:W-:-:S02]  /*1b870*/  PRMT R17, R61, 0x9910, RZ ;  /* 0x000099103d117816 */ /* 0x000fc400000000ff */
[----:B------:R-:W-:Y:S02]  /*1b880*/  LEA.HI.X.SX32 R5, R13, R2, 0x1, P1 ;  /* 0x000000020d057211 */ /* 0x000fe400008f0eff */
[----:B------:R-:W-:Y:S02]  /*1b890*/  SHF.R.S32.HI R17, RZ, 0x8, R17 ;  /* 0x00000008ff117819 */ /* 0x000fe40000011411 */
[----:B------:R-:W-:-:S03]  /*1b8a0*/  F2FP.SATFINITE.E5M2.F32.PACK_AB_MERGE_C R63, R63, R62, RZ ;  /* 0x0000003e3f3f723e */ /* 0x000fc600048060ff */
[----:B------:R0:W-:Y:S01]  /*1b8b0*/  @P2 STG.E.U8 desc[UR18][R8.64], R17 ;  /* 0x0000001108002986 */ /* 0x0001e2000c101112 */
[----:B------:R-:W-:Y:S02]  /*1b8c0*/  F2FP.SATFINITE.E5M2.F32.PACK_AB_MERGE_C R65, R65, R64, RZ ;  /* 0x000000404141723e */ /* 0x000fe400048060ff */
[----:B------:R-:W-:-:S04]  /*1b8d0*/  F2FP.SATFINITE.E5M2.F32.PACK_AB_MERGE_C R67, R67, R66, RZ ;  /* 0x000000424343723e */ /* 0x000fc800048060ff */
[----:B------:R-:W-:Y:S02]  /*1b8e0*/  PRMT R19, R67, 0x9910, RZ ;  /* 0x0000991043137816 */ /* 0x000fe400000000ff */
[----:B0-----:R-:W-:Y:S01]  /*1b8f0*/  PRMT R17, R65, 0x9910, RZ ;  /* 0x0000991041117816 */ /* 0x001fe200000000ff */
[----:B------:R0:W-:Y:S01]  /*1b900*/  @P5 STG.E.U8 desc[UR18][R10.64], R63 ;  /* 0x0000003f0a005986 */ /* 0x0001e2000c101112 */
[----:B------:R-:W-:Y:S02]  /*1b910*/  SHF.R.S32.HI R19, RZ, 0x8, R19 ;  /* 0x00000008ff137819 */ /* 0x000fe40000011413 */
[----:B------:R-:W-:Y:S02]  /*1b920*/  SHF.R.S32.HI R17, RZ, 0x8, R17 ;  /* 0x00000008ff117819 */ /* 0x000fe40000011411 */
[----:B--2---:R-:W-:Y:S02]  /*1b930*/  ISETP.LT.AND P3, PT, R12, UR15, !P0 ;  /* 0x0000000f0c007c0c */ /* 0x004fe4000c761270 */
[----:B------:R-:W-:-:S04]  /*1b940*/  IADD3 R12, P6, PT, R15, R0, RZ ;  /* 0x000000000f0c7210 */ /* 0x000fc80007fde0ff */
[----:B------:R-:W-:Y:S01]  /*1b950*/  LEA.HI.X.SX32 R13, R15, R2, 0x1, P6 ;  /* 0x000000020f0d7211 */ /* 0x000fe200030f0eff */
[C---:B------:R-:W-:Y:S01]  /*1b960*/  VIADD R15, R3.reuse, UR7 ;  /* 0x00000007030f7c36 */ /* 0x040fe20008000000 */
[C---:B------:R-:W-:Y:S02]  /*1b970*/  IADD3 R6, P6, PT, R3.reuse, R0, RZ ;  /* 0x0000000003067210 */ /* 0x040fe40007fde0ff */
[----:B----4-:R-:W-:Y:S02]  /*1b980*/  ISETP.LT.AND P1, PT, R16, UR15, !P0 ;  /* 0x0000000f10007c0c */ /* 0x010fe4000c721270 */
[----:B------:R-:W-:Y:S01]  /*1b990*/  LEA.HI.X.SX32 R7, R3, R2, 0x1, P6 ;  /* 0x0000000203077211 */ /* 0x000fe200030f0eff */
[C---:B------:R-:W-:Y:S01]  /*1b9a0*/  VIADD R3, R15.reuse, UR7 ;  /* 0x000000070f037c36 */ /* 0x040fe20008000000 */
[----:B------:R-:W-:Y:S02]  /*1b9b0*/  IADD3 R8, P6, PT, R15, R0, RZ ;  /* 0x000000000f087210 */ /* 0x000fe40007fde0ff */
[----:B------:R-:W-:-:S02]  /*1b9c0*/  PRMT R16, R63, 0x9910, RZ ;  /* 0x000099103f107816 */ /* 0x000fc400000000ff */
[----:B---3--:R-:W-:Y:S02]  /*1b9d0*/  ISETP.LT.AND P2, PT, R18, UR15, !P0 ;  /* 0x0000000f12007c0c */ /* 0x008fe4000c741270 */
[----:B-----5:R-:W-:Y:S02]  /*1b9e0*/  ISETP.LT.AND P0, PT, R14, UR15, !P0 ;  /* 0x0000000f0e007c0c */ /* 0x020fe4000c701270 */
[----:B------:R-:W-:Y:S02]  /*1b9f0*/  LEA.HI.X.SX32 R9, R15, R2, 0x1, P6 ;  /* 0x000000020f097211 */ /* 0x000fe400030f0eff */
[----:B------:R-:W-:Y:S01]  /*1ba00*/  IADD3 R14, P6, PT, R3, R0, RZ ;  /* 0x00000000030e7210 */ /* 0x000fe20007fde0ff */
[----:B------:R-:W-:-:S03]  /*1ba10*/  IMAD.MOV.U32 R0, RZ, RZ, R16 ;  /* 0x000000ffff007224 */ /* 0x000fc600078e0010 */
[----:B------:R-:W-:Y:S02]  /*1ba20*/  LEA.HI.X.SX32 R15, R3, R2, 0x1, P6 ;  /* 0x00000002030f7211 */ /* 0x000fe400030f0eff */
[----:B------:R-:W-:-:S05]  /*1ba30*/  SHF.R.S32.HI R3, RZ, 0x8, R0 ;  /* 0x00000008ff037819 */ /* 0x000fca0000011400 */
[----:B------:R0:W-:Y:S04]  /*1ba40*/  @P4 STG.E.U8 desc[UR18][R4.64], R3 ;  /* 0x0000000304004986 */ /* 0x0001e8000c101112 */
[----:B------:R0:W-:Y:S04]  /*1ba50*/  @P3 STG.E.U8 desc[UR18][R12.64], R65 ;  /* 0x000000410c003986 */ /* 0x0001e8000c101112 */
[----:B------:R0:W-:Y:S04]  /*1ba60*/  @P2 STG.E.U8 desc[UR18][R6.64], R17 ;  /* 0x0000001106002986 */ /* 0x0001e8000c101112 */
[----:B------:R0:W-:Y:S04]  /*1ba70*/  @P1 STG.E.U8 desc[UR18][R8.64], R67 ;  /* 0x0000004308001986 */ /* 0x0001e8000c101112 */
[----:B------:R0:W-:Y:S01]  /*1ba80*/  @P0 STG.E.U8 desc[UR18][R14.64], R19 ;  /* 0x000000130e000986 */ /* 0x0001e2000c101112 */
[----:B------:R-:W-:Y:S06]  /*1ba90*/  BAR.SYNC.DEFER_BLOCKING 0x0 ;  /* 0x0000000000007b1d */ /* 0x000fec0000010000 */
[----:B------:R-:W-:Y:S05]  /*1baa0*/  BRA.U UP0, `(.L_x_13) ;  /* 0x0000000100a07547 */ /* 0x000fea000b800000 */
[----:B------:R-:W1:Y:S01]  /*1bab0*/  S2UR UR5, SR_CgaCtaId ;  /* 0x00000000000579c3 */ /* 0x000e620000008800 */
[----:B------:R-:W-:Y:S01]  /*1bac0*/  NOP ;  /* 0x0000000000007918 */ /* 0x000fe20000000000 */
[----:B------:R-:W-:Y:S01]  /*1bad0*/  UMOV UR4, 0x50 ;  /* 0x0000005000047882 */ /* 0x000fe20000000000 */
[----:B------:R-:W-:Y:S02]  /*1bae0*/  IMAD.U32 R0, RZ, RZ, UR8 ;  /* 0x00000008ff007e24 */ /* 0x000fe4000f8e00ff */
[----:B0-----:R-:W-:Y:S02]  /*1baf0*/  IMAD.MOV.U32 R3, RZ, RZ, 0x3 ;  /* 0x00000003ff037424 */ /* 0x001fe400078e00ff */
[----:B------:R-:W-:Y:S01]  /*1bb00*/  IMAD.MOV.U32 R7, RZ, RZ, 0x1 ;  /* 0x00000001ff077424 */ /* 0x000fe200078e00ff */
[----:B------:R-:W-:-:S04]  /*1bb10*/  LOP3.LUT R0, R0, 0xffff, RZ, 0xc0, !PT ;  /* 0x0000ffff00007812 */ /* 0x000fc800078ec0ff */
[----:B------:R-:W-:-:S05]  /*1bb20*/  SHF.R.U32.HI R0, RZ, 0x5, R0 ;  /* 0x00000005ff007819 */ /* 0x000fca0000011600 */
[----:B------:R-:W-:Y:S01]  /*1bb30*/  VIADD R2, R0, 0x10 ;  /* 0x0000001000027836 */ /* 0x000fe20000000000 */
[----:B------:R-:W-:Y:S01]  /*1bb40*/  SHF.L.U32 R0, R3, R0, RZ ;  /* 0x0000000003007219 */ /* 0x000fe200000006ff */
[----:B-1----:R-:W-:-:S03]  /*1bb50*/  ULEA UR6, UR5, UR4, 0x18 ;  /* 0x0000000405067291 */ /* 0x002fc6000f8ec0ff */
[----:B------:R-:W-:-:S04]  /*1bb60*/  SHF.L.U32 R3, R7, R2, RZ ;  /* 0x0000000207037219 */ /* 0x000fc800000006ff */
[----:B------:R-:W-:Y:S02]  /*1bb70*/  LOP3.LUT R0, R3, R0, RZ, 0xfc, !PT ;  /* 0x0000000003007212 */ /* 0x000fe400078efcff */
[----:B------:R-:W0:Y:S02]  /*1bb80*/  LDS R5, [UR6] ;  /* 0x00000006ff057984 */ /* 0x000e240008000800 */
[C---:B------:R-:W-:Y:S02]  /*1bb90*/  LOP3.LUT R2, R0.reuse, 0xffff, RZ, 0xc0, !PT ;  /* 0x0000ffff00027812 */ /* 0x040fe400078ec0ff */
[----:B0-----:R-:W-:-:S04]  /*1bba0*/  LOP3.LUT R3, R0, 0xffff, R5, 0x80, !PT ;  /* 0x0000ffff00037812 */ /* 0x001fc800078e8005 */
[----:B------:R-:W-:-:S13]  /*1bbb0*/  ISETP.NE.AND P0, PT, R3, R2, PT ;  /* 0x000000020300720c */ /* 0x000fda0003f05270 */
[----:B------:R-:W-:Y:S05]  /*1bbc0*/  @P0 BRA `(.L_x_14) ;  /* 0x0000000000500947 */ /* 0x000fea0003800000 */
[----:B------:R-:W-:Y:S02]  /*1bbd0*/  SHF.R.U32.HI R5, RZ, 0x10, R5 ;  /* 0x00000010ff057819 */ /* 0x000fe40000011605 */
[----:B------:R-:W-:-:S04]  /*1bbe0*/  SHF.R.U32.HI R2, RZ, 0x10, R0 ;  /* 0x00000010ff027819 */ /* 0x000fc80000011600 */
[----:B------:R-:W-:-:S04]  /*1bbf0*/  LOP3.LUT R5, R5, R2, RZ, 0xc0, !PT ;  /* 0x0000000205057212 */ /* 0x000fc800078ec0ff */
[----:B------:R-:W-:-:S13]  /*1bc00*/  ISETP.NE.AND P0, PT, R5, R2, PT ;  /* 0x000000020500720c */ /* 0x000fda0003f05270 */
[----:B------:R-:W-:Y:S05]  /*1bc10*/  @P0 BRA `(.L_x_15) ;  /* 0x0000000000300947 */ /* 0x000fea0003800000 */
[----:B------:R-:W-:Y:S01]  /*1bc20*/  R2UR UR4, R0 ;  /* 0x00000000000472ca */ /* 0x000fe200000e0000 */
[----:B------:R-:W-:Y:S01]  /*1bc30*/  VOTEU.ANY UR5, UPT, PT ;  /* 0x0000000000057886 */ /* 0x000fe200038e0100 */
[----:B------:R-:W0:Y:S01]  /*1bc40*/  S2R R0, SR_LANEID ;  /* 0x0000000000007919 */ /* 0x000e220000000000 */
[----:B------:R-:W-:-:S10]  /*1bc50*/  UFLO.U32 UR5, UR5 ;  /* 0x00000005000572bd */ /* 0x000fd400080e0000 */
[----:B------:R-:W-:-:S06]  /*1bc60*/  ULOP3.LUT UR4, URZ, UR4, URZ, 0x33, !UPT ;  /* 0x00000004ff047292 */ /* 0x000fcc000f8e33ff */
[----:B------:R-:W-:-:S04]  /*1bc70*/  IMAD.U32 R2, RZ, RZ, UR4 ;  /* 0x00000004ff027e24 */ /* 0x000fc8000f8e00ff */
[----:B------:R-:W1:Y:S02]  /*1bc80*/  REDUX UR7, R2 ;  /* 0x00000000020773c4 */ /* 0x000e640000000000 */
[----:B------:R2:W-:Y:S01]  /*1bc90*/  UTCATOMSWS.AND URZ, UR4 ;  /* 0x0000000400ff79e3 */ /* 0x0005e20008000000 */
[----:B0-----:R-:W-:Y:S01]  /*1bca0*/  ISETP.EQ.U32.AND P0, PT, R0, UR5, PT ;  /* 0x0000000500007c0c */ /* 0x001fe2000bf02070 */
[----:B-1----:R-:W-:-:S12]  /*1bcb0*/  IMAD.U32 R0, RZ, RZ, UR7 ;  /* 0x00000007ff007e24 */ /* 0x002fd8000f8e00ff */
[----:B------:R2:W-:Y:S01]  /*1bcc0*/  @P0 ATOMS.AND RZ, [UR6], R0 ;  /* 0x00000000ffff098c */ /* 0x0005e2000a800006 */
[----:B------:R-:W-:Y:S05]  /*1bcd0*/  BRA `(.L_x_13) ;  /* 0x0000000000147947 */ /* 0x000fea0003800000 */
.L_x_15:
[----:B------:R-:W-:-:S07]  /*1bce0*/  MOV R2, 0x1bd00 ;  /* 0x0001bd0000027802 */ /* 0x000fce0000000f00 */
[----:B------:R-:W-:Y:S05]  /*1bcf0*/  CALL.REL.NOINC `($__internal_0_$__cuda_sm10x_tcgen05_guardrail_trap_col_being_dealloced_not_returned_by_alloc) ;  /* 0x00000000002c7944 */ /* 0x000fea0003c00000 */
[----:B------:R-:W-:Y:S05]  /*1bd00*/  BRA `(.L_x_13) ;  /* 0x0000000000087947 */ /* 0x000fea0003800000 */
.L_x_14:
[----:B------:R-:W-:-:S07]  /*1bd10*/  MOV R2, 0x1bd30 ;  /* 0x0001bd3000027802 */ /* 0x000fce0000000f00 */
[----:B------:R-:W-:Y:S05]  /*1bd20*/  CALL.REL.NOINC `($__internal_2_$__cuda_sm10x_tcgen05_guardrail_trap_unallocated_columns_being_dealloced) ;  /* 0x0000000000387944 */ /* 0x000fea0003c00000 */
.L_x_13:
[----:B------:R-:W-:Y:S01]  /*1bd30*/  NOP ;  /* 0x0000000000007918 */ /* 0x000fe20000000000 */
[----:B--2---:R-:W-:Y:S05]  /*1bd40*/  EXIT ;  /* 0x000000000000794d */ /* 0x004fea0003800000 */
.L_x_8:
[----:B------:R-:W0:Y:S02]  /*1bd50*/  SYNCS.PHASECHK.TRANS64.TRYWAIT P6, [UR6], R6 ;  /* 0x00000006ff0075a7 */ /* 0x000e2400080c1106 */
[----:B0-----:R-:W-:Y:S05]  /*1bd60*/  @!P6 BRA `(.L_x_8) ;  /* 0xfffffffc00f8e947 */ /* 0x001fea000383ffff */
[----:B------:R-:W-:Y:S05]  /*1bd70*/  BRA `(.L_x_16) ;  /* 0xffffff3c00347947 */ /* 0x000fea000383ffff */
.L_x_12:
[----:B------:R-:W1:Y:S02]  /*1bd80*/  SYNCS.PHASECHK.TRANS64.TRYWAIT P0, [UR6], R0 ;  /* 0x00000000ff0075a7 */ /* 0x000e640008001106 */
[----:B-1----:R-:W-:Y:S05]  /*1bd90*/  @!P0 BRA `(.L_x_12) ;  /* 0xfffffffc00f88947 */ /* 0x002fea000383ffff */
[----:B------:R-:W-:Y:S05]  /*1bda0*/  BRA `(.L_x_11) ;  /* 0xffffffdc00787947 */ /* 0x000fea000383ffff */
        .weak           $__internal_0_$__cuda_sm10x_tcgen05_guardrail_trap_col_being_dealloced_not_returned_by_alloc
        .type           $__internal_0_$__cuda_sm10x_tcgen05_guardrail_trap_col_being_dealloced_not_returned_by_alloc,@function
        .size           $__internal_0_$__cuda_sm10x_tcgen05_guardrail_trap_col_being_dealloced_not_returned_by_alloc,($__internal_1_$__cuda_sm10x_tcgen05_guardrail_trap_phase_invalid_during_alloc - $__internal_0_$__cuda_sm10x_tcgen05_guardrail_trap_col_being_dealloced_not_returned_by_alloc)
$__internal_0_$__cuda_sm10x_tcgen05_guardrail_trap_col_being_dealloced_not_returned_by_alloc:
[----:B------:R-:W-:Y:S05]  /*1bdb0*/  BPT.TRAP 0x1 ;  /* 0x000000040000795c */ /* 0x000fea0000300000 */
[----:B------:R-:W-:-:S04]  /*1bdc0*/  IMAD.MOV.U32 R3, RZ, RZ, 0x0 ;  /* 0x00000000ff037424 */ /* 0x000fc800078e00ff */
[----:B------:R-:W-:Y:S05]  /*1bdd0*/  RET.REL.NODEC R2 `(matmul_kernel) ;  /* 0xfffffe4002887950 */ /* 0x000fea0003c3ffff */
        .weak           $__internal_1_$__cuda_sm10x_tcgen05_guardrail_trap_phase_invalid_during_alloc
        .type           $__internal_1_$__cuda_sm10x_tcgen05_guardrail_trap_phase_invalid_during_alloc,@function
        .size           $__internal_1_$__cuda_sm10x_tcgen05_guardrail_trap_phase_invalid_during_alloc,($__internal_2_$__cuda_sm10x_tcgen05_guardrail_trap_unallocated_columns_being_dealloced - $__internal_1_$__cuda_sm10x_tcgen05_guardrail_trap_phase_invalid_during_alloc)
$__internal_1_$__cuda_sm10x_tcgen05_guardrail_trap_phase_invalid_during_alloc:
[----:B------:R-:W-:Y:S05]  /*1bde0*/  BPT.TRAP 0x1 ;  /* 0x000000040000795c */ /* 0x000fea0000300000 */
[----:B------:R-:W-:-:S04]  /*1bdf0*/  IMAD.MOV.U32 R3, RZ, RZ, 0x0 ;  /* 0x00000000ff037424 */ /* 0x000fc800078e00ff */
[----:B------:R-:W-:Y:S05]  /*1be00*/  RET.REL.NODEC R2 `(matmul_kernel) ;  /* 0xfffffe40027c7950 */ /* 0x000fea0003c3ffff */
        .weak           $__internal_2_$__cuda_sm10x_tcgen05_guardrail_trap_unallocated_columns_being_dealloced
        .type           $__internal_2_$__cuda_sm10x_tcgen05_guardrail_trap_unallocated_columns_being_dealloced,@function
        .size           $__internal_2_$__cuda_sm10x_tcgen05_guardrail_trap_unallocated_columns_being_dealloced,(.L_x_20 - $__internal_2_$__cuda_sm10x_tcgen05_guardrail_trap_unallocated_columns_being_dealloced)
$__internal_2_$__cuda_sm10x_tcgen05_guardrail_trap_unallocated_columns_being_dealloced:
[----:B------:R-:W-:Y:S05]  /*1be10*/  BPT.TRAP 0x1 ;  /* 0x000000040000795c */ /* 0x000fea0000300000 */
[----:B------:R-:W-:-:S04]  /*1be20*/  IMAD.MOV.U32 R3, RZ, RZ, 0x0 ;  /* 0x00000000ff037424 */ /* 0x000fc800078e00ff */
[----:B------:R-:W-:Y:S05]  /*1be30*/  RET.REL.NODEC R2 `(matmul_kernel) ;  /* 0xfffffe4002707950 */ /* 0x000fea0003c3ffff */
.L_x_17:
[----:B------:R-:W-:-:S00]  /*1be40*/  BRA `(.L_x_17) ;  /* 0xfffffffc00fc7947 */ /* 0x000fc0000383ffff */
[----:B------:R-:W-:-:S00]  /*1be50*/  NOP ;  /* 0x0000000000007918 */ /* 0x000fc00000000000 */
        /* <DEDUP_REMOVED lines=10> */
.L_x_20:


//--------------------- .nv.shared.matmul_kernel  --------------------------
	.section	.nv.shared.matmul_kernel,"aw",@nobits
	.sectionflags	@""
	.align	16
	.zero		1024


//--------------------- .nv.shared.reserved.0     --------------------------
	.section	.nv.shared.reserved.0,"aw",@nobits
	.align	8
	.weak		__nv_reservedSMEM_offset_0_alias
	.size		__nv_reservedSMEM_offset_0_alias, 0, 64
	.other		__nv_reservedSMEM_offset_0_alias,@"STO_CUDA_RESERVED_SHARED STV_DEFAULT"
__nv_reservedSMEM_offset_0_alias:
	.zero		0
.nv.shared.reserved.0:
	.zero		64
	.weak		__nv_reservedSMEM_allocation_phase
	.type		__nv_reservedSMEM_allocation_phase,@object
	.size		__nv_reservedSMEM_allocation_phase,(.L_0 - __nv_reservedSMEM_allocation_phase)
__nv_reservedSMEM_allocation_phase:
	.zero		1
.L_0:
	.zero		7
	.weak		__nv_reservedSMEM_devtool_atexit_pc
	.type		__nv_reservedSMEM_devtool_atexit_pc,@object
	.size		__nv_reservedSMEM_devtool_atexit_pc,(__nv_reservedSMEM_allocation_mask - __nv_reservedSMEM_devtool_atexit_pc)
__nv_reservedSMEM_devtool_atexit_pc:
	.zero		8
	.weak		__nv_reservedSMEM_allocation_mask
	.type		__nv_reservedSMEM_allocation_mask,@object
	.size		__nv_reservedSMEM_allocation_mask,(.L_2 - __nv_reservedSMEM_allocation_mask)
__nv_reservedSMEM_allocation_mask:
	.zero		4
.L_2:


//--------------------- .nv.constant0.matmul_kernel --------------------------
	.section	.nv.constant0.matmul_kernel,"a",@progbits
	.sectionflags	@""
	.align	4
.nv.constant0.matmul_kernel:
	.zero		976


//--------------------- SYMBOLS --------------------------

	.type		.nv.reservedSmem.offset0,@object
	.size		.nv.reservedSmem.offset0,0x4
	.type		.nv.reservedSmem.cap,@object
	.size		.nv.reservedSmem.cap,0x4
